//
// Generated by NVIDIA NVVM Compiler
//
// Compiler Build ID: CL-36424714
// Cuda compilation tools, release 13.0, V13.0.88
// Based on NVVM 20.0.0
//

.version 9.0
.target sm_100
.address_size 64

	// .globl	_Z8swapRowsPdiii
.global .align 1 .b8 _ZN34_INTERNAL_08a5edfe_4_k_cu_51f88ff34cuda3std3__45__cpo5beginE[1];
.global .align 1 .b8 _ZN34_INTERNAL_08a5edfe_4_k_cu_51f88ff34cuda3std3__45__cpo3endE[1];
.global .align 1 .b8 _ZN34_INTERNAL_08a5edfe_4_k_cu_51f88ff34cuda3std3__45__cpo6cbeginE[1];
.global .align 1 .b8 _ZN34_INTERNAL_08a5edfe_4_k_cu_51f88ff34cuda3std3__45__cpo4cendE[1];
.global .align 1 .b8 _ZN34_INTERNAL_08a5edfe_4_k_cu_51f88ff34cuda3std3__45__cpo6rbeginE[1];
.global .align 1 .b8 _ZN34_INTERNAL_08a5edfe_4_k_cu_51f88ff34cuda3std3__45__cpo4rendE[1];
.global .align 1 .b8 _ZN34_INTERNAL_08a5edfe_4_k_cu_51f88ff34cuda3std3__45__cpo7crbeginE[1];
.global .align 1 .b8 _ZN34_INTERNAL_08a5edfe_4_k_cu_51f88ff34cuda3std3__45__cpo5crendE[1];
.global .align 1 .b8 _ZN34_INTERNAL_08a5edfe_4_k_cu_51f88ff34cuda3std3__436_GLOBAL__N__08a5edfe_4_k_cu_51f88ff36ignoreE[1];
.global .align 1 .b8 _ZN34_INTERNAL_08a5edfe_4_k_cu_51f88ff34cuda3std3__419piecewise_constructE[1];
.global .align 1 .b8 _ZN34_INTERNAL_08a5edfe_4_k_cu_51f88ff34cuda3std3__48in_placeE[1];
.global .align 1 .b8 _ZN34_INTERNAL_08a5edfe_4_k_cu_51f88ff34cuda3std3__420unreachable_sentinelE[1];
.global .align 1 .b8 _ZN34_INTERNAL_08a5edfe_4_k_cu_51f88ff34cuda3std3__47nulloptE[1];
.global .align 1 .b8 _ZN34_INTERNAL_08a5edfe_4_k_cu_51f88ff34cuda3std3__48unexpectE[1];
.global .align 1 .b8 _ZN34_INTERNAL_08a5edfe_4_k_cu_51f88ff34cuda3std6ranges3__45__cpo4swapE[1];
.global .align 1 .b8 _ZN34_INTERNAL_08a5edfe_4_k_cu_51f88ff34cuda3std6ranges3__45__cpo9iter_moveE[1];
.global .align 1 .b8 _ZN34_INTERNAL_08a5edfe_4_k_cu_51f88ff34cuda3std6ranges3__45__cpo5beginE[1];
.global .align 1 .b8 _ZN34_INTERNAL_08a5edfe_4_k_cu_51f88ff34cuda3std6ranges3__45__cpo3endE[1];
.global .align 1 .b8 _ZN34_INTERNAL_08a5edfe_4_k_cu_51f88ff34cuda3std6ranges3__45__cpo6cbeginE[1];
.global .align 1 .b8 _ZN34_INTERNAL_08a5edfe_4_k_cu_51f88ff34cuda3std6ranges3__45__cpo4cendE[1];
.global .align 1 .b8 _ZN34_INTERNAL_08a5edfe_4_k_cu_51f88ff34cuda3std6ranges3__45__cpo7advanceE[1];
.global .align 1 .b8 _ZN34_INTERNAL_08a5edfe_4_k_cu_51f88ff34cuda3std6ranges3__45__cpo9iter_swapE[1];
.global .align 1 .b8 _ZN34_INTERNAL_08a5edfe_4_k_cu_51f88ff34cuda3std6ranges3__45__cpo4nextE[1];
.global .align 1 .b8 _ZN34_INTERNAL_08a5edfe_4_k_cu_51f88ff34cuda3std6ranges3__45__cpo4prevE[1];
.global .align 1 .b8 _ZN34_INTERNAL_08a5edfe_4_k_cu_51f88ff34cuda3std6ranges3__45__cpo4dataE[1];
.global .align 1 .b8 _ZN34_INTERNAL_08a5edfe_4_k_cu_51f88ff34cuda3std6ranges3__45__cpo5cdataE[1];
.global .align 1 .b8 _ZN34_INTERNAL_08a5edfe_4_k_cu_51f88ff34cuda3std6ranges3__45__cpo4sizeE[1];
.global .align 1 .b8 _ZN34_INTERNAL_08a5edfe_4_k_cu_51f88ff34cuda3std6ranges3__45__cpo5ssizeE[1];
.global .align 1 .b8 _ZN34_INTERNAL_08a5edfe_4_k_cu_51f88ff34cuda3std6ranges3__45__cpo8distanceE[1];
.global .align 1 .b8 _ZN34_INTERNAL_08a5edfe_4_k_cu_51f88ff36thrust24THRUST_300001_SM_1000_NS8cuda_cub3parE[1];
.global .align 1 .b8 _ZN34_INTERNAL_08a5edfe_4_k_cu_51f88ff36thrust24THRUST_300001_SM_1000_NS8cuda_cub10par_nosyncE[1];
.global .align 1 .b8 _ZN34_INTERNAL_08a5edfe_4_k_cu_51f88ff36thrust24THRUST_300001_SM_1000_NS6system6detail10sequential3seqE[1];
.global .align 1 .b8 _ZN34_INTERNAL_08a5edfe_4_k_cu_51f88ff36thrust24THRUST_300001_SM_1000_NS6system3cpp3parE[1];
.global .align 1 .b8 _ZN34_INTERNAL_08a5edfe_4_k_cu_51f88ff36thrust24THRUST_300001_SM_1000_NS12placeholders2_1E[1];
.global .align 1 .b8 _ZN34_INTERNAL_08a5edfe_4_k_cu_51f88ff36thrust24THRUST_300001_SM_1000_NS12placeholders2_2E[1];
.global .align 1 .b8 _ZN34_INTERNAL_08a5edfe_4_k_cu_51f88ff36thrust24THRUST_300001_SM_1000_NS12placeholders2_3E[1];
.global .align 1 .b8 _ZN34_INTERNAL_08a5edfe_4_k_cu_51f88ff36thrust24THRUST_300001_SM_1000_NS12placeholders2_4E[1];
.global .align 1 .b8 _ZN34_INTERNAL_08a5edfe_4_k_cu_51f88ff36thrust24THRUST_300001_SM_1000_NS12placeholders2_5E[1];
.global .align 1 .b8 _ZN34_INTERNAL_08a5edfe_4_k_cu_51f88ff36thrust24THRUST_300001_SM_1000_NS12placeholders2_6E[1];
.global .align 1 .b8 _ZN34_INTERNAL_08a5edfe_4_k_cu_51f88ff36thrust24THRUST_300001_SM_1000_NS12placeholders2_7E[1];
.global .align 1 .b8 _ZN34_INTERNAL_08a5edfe_4_k_cu_51f88ff36thrust24THRUST_300001_SM_1000_NS12placeholders2_8E[1];
.global .align 1 .b8 _ZN34_INTERNAL_08a5edfe_4_k_cu_51f88ff36thrust24THRUST_300001_SM_1000_NS12placeholders2_9E[1];
.global .align 1 .b8 _ZN34_INTERNAL_08a5edfe_4_k_cu_51f88ff36thrust24THRUST_300001_SM_1000_NS12placeholders3_10E[1];
.global .align 1 .b8 _ZN34_INTERNAL_08a5edfe_4_k_cu_51f88ff36thrust24THRUST_300001_SM_1000_NS3seqE[1];
.global .align 1 .b8 _ZN34_INTERNAL_08a5edfe_4_k_cu_51f88ff36thrust24THRUST_300001_SM_1000_NS6deviceE[1];
.extern .shared .align 16 .b8 _ZN6thrust24THRUST_300001_SM_1000_NS8cuda_cub4core6detail5shmemE[];

.visible .entry _Z8swapRowsPdiii(
	.param .u64 .ptr .align 1 _Z8swapRowsPdiii_param_0,
	.param .u32 _Z8swapRowsPdiii_param_1,
	.param .u32 _Z8swapRowsPdiii_param_2,
	.param .u32 _Z8swapRowsPdiii_param_3
)
{
	.reg .pred 	%p<3>;
	.reg .b32 	%r<9>;
	.reg .b64 	%rd<18>;
	.reg .b64 	%fd<3>;

	ld.param.u64 	%rd9, [_Z8swapRowsPdiii_param_0];
	ld.param.s32 	%rd2, [_Z8swapRowsPdiii_param_1];
	ld.param.u32 	%r2, [_Z8swapRowsPdiii_param_2];
	ld.param.u32 	%r3, [_Z8swapRowsPdiii_param_3];
	mov.u32 	%r4, %nctaid.x;
	mov.u32 	%r5, %ntid.x;
	mul.lo.s32 	%r1, %r4, %r5;
	mov.u32 	%r6, %ctaid.x;
	mov.u32 	%r7, %tid.x;
	mad.lo.s32 	%r8, %r5, %r6, %r7;
	cvt.u64.u32 	%rd17, %r8;
	setp.ge.u64 	%p1, %rd17, %rd2;
	@%p1 bra 	$L__BB0_3;
	cvta.to.global.u64 	%rd3, %rd9;
	cvt.s64.s32 	%rd4, %r2;
	cvt.s64.s32 	%rd5, %r3;
	cvt.u64.u32 	%rd6, %r1;
$L__BB0_2:
	mul.lo.s64 	%rd10, %rd17, %rd2;
	add.s64 	%rd11, %rd10, %rd4;
	shl.b64 	%rd12, %rd11, 3;
	add.s64 	%rd13, %rd3, %rd12;
	ld.global.f64 	%fd1, [%rd13];
	add.s64 	%rd14, %rd10, %rd5;
	shl.b64 	%rd15, %rd14, 3;
	add.s64 	%rd16, %rd3, %rd15;
	ld.global.f64 	%fd2, [%rd16];
	st.global.f64 	[%rd13], %fd2;
	st.global.f64 	[%rd16], %fd1;
	add.s64 	%rd17, %rd17, %rd6;
	setp.lt.u64 	%p2, %rd17, %rd2;
	@%p2 bra 	$L__BB0_2;
$L__BB0_3:
	ret;

}
	// .globl	_Z9updateRowPdS_iii
.visible .entry _Z9updateRowPdS_iii(
	.param .u64 .ptr .align 1 _Z9updateRowPdS_iii_param_0,
	.param .u64 .ptr .align 1 _Z9updateRowPdS_iii_param_1,
	.param .u32 _Z9updateRowPdS_iii_param_2,
	.param .u32 _Z9updateRowPdS_iii_param_3,
	.param .u32 _Z9updateRowPdS_iii_param_4
)
{
	.reg .pred 	%p<3>;
	.reg .b32 	%r<13>;
	.reg .b64 	%rd<26>;
	.reg .b64 	%fd<11>;

	ld.param.u64 	%rd11, [_Z9updateRowPdS_iii_param_0];
	ld.param.u64 	%rd10, [_Z9updateRowPdS_iii_param_1];
	ld.param.u32 	%r6, [_Z9updateRowPdS_iii_param_2];
	ld.param.u32 	%r4, [_Z9updateRowPdS_iii_param_3];
	ld.param.u32 	%r5, [_Z9updateRowPdS_iii_param_4];
	cvta.to.global.u64 	%rd1, %rd11;
	mul.lo.s32 	%r1, %r4, %r6;
	add.s32 	%r2, %r1, %r5;
	mov.u32 	%r7, %nctaid.x;
	mov.u32 	%r8, %ntid.x;
	mul.lo.s32 	%r3, %r7, %r8;
	mov.u32 	%r9, %ctaid.x;
	mov.u32 	%r10, %tid.x;
	mad.lo.s32 	%r11, %r8, %r9, %r10;
	cvt.u64.u32 	%rd25, %r11;
	cvt.s64.s32 	%rd3, %r6;
	setp.ge.u64 	%p1, %rd25, %rd3;
	@%p1 bra 	$L__BB1_3;
	cvta.to.global.u64 	%rd4, %rd10;
	mul.wide.s32 	%rd12, %r2, 8;
	add.s64 	%rd13, %rd1, %rd12;
	ld.global.f64 	%fd2, [%rd13];
	add.s32 	%r12, %r1, %r4;
	mul.wide.s32 	%rd14, %r12, 8;
	add.s64 	%rd15, %rd1, %rd14;
	ld.global.f64 	%fd3, [%rd15];
	neg.f64 	%fd4, %fd2;
	div.rn.f64 	%fd1, %fd4, %fd3;
	cvt.s64.s32 	%rd5, %r4;
	cvt.s64.s32 	%rd6, %r5;
	cvt.u64.u32 	%rd7, %r3;
$L__BB1_2:
	mul.lo.s64 	%rd16, %rd25, %rd3;
	add.s64 	%rd17, %rd16, %rd5;
	shl.b64 	%rd18, %rd17, 3;
	add.s64 	%rd19, %rd1, %rd18;
	ld.global.f64 	%fd5, [%rd19];
	add.s64 	%rd20, %rd16, %rd6;
	shl.b64 	%rd21, %rd20, 3;
	add.s64 	%rd22, %rd1, %rd21;
	ld.global.f64 	%fd6, [%rd22];
	fma.rn.f64 	%fd7, %fd1, %fd5, %fd6;
	st.global.f64 	[%rd22], %fd7;
	add.s64 	%rd23, %rd4, %rd18;
	ld.global.f64 	%fd8, [%rd23];
	add.s64 	%rd24, %rd4, %rd21;
	ld.global.f64 	%fd9, [%rd24];
	fma.rn.f64 	%fd10, %fd1, %fd8, %fd9;
	st.global.f64 	[%rd24], %fd10;
	add.s64 	%rd25, %rd25, %rd7;
	setp.lt.u64 	%p2, %rd25, %rd3;
	@%p2 bra 	$L__BB1_2;
$L__BB1_3:
	ret;

}
	// .globl	_Z4multPdS_ii
.visible .entry _Z4multPdS_ii(
	.param .u64 .ptr .align 1 _Z4multPdS_ii_param_0,
	.param .u64 .ptr .align 1 _Z4multPdS_ii_param_1,
	.param .u32 _Z4multPdS_ii_param_2,
	.param .u32 _Z4multPdS_ii_param_3
)
{
	.reg .pred 	%p<3>;
	.reg .b32 	%r<10>;
	.reg .b64 	%rd<17>;
	.reg .b64 	%fd<4>;

	ld.param.u64 	%rd10, [_Z4multPdS_ii_param_0];
	ld.param.u64 	%rd9, [_Z4multPdS_ii_param_1];
	ld.param.u32 	%r2, [_Z4multPdS_ii_param_2];
	ld.param.u32 	%r1, [_Z4multPdS_ii_param_3];
	cvta.to.global.u64 	%rd11, %rd10;
	mov.u32 	%r3, %nctaid.x;
	mov.u32 	%r4, %ntid.x;
	mul.lo.s32 	%r5, %r3, %r4;
	cvt.u64.u32 	%rd1, %r5;
	mov.u32 	%r6, %ctaid.x;
	mov.u32 	%r7, %tid.x;
	mad.lo.s32 	%r8, %r4, %r6, %r7;
	cvt.u64.u32 	%rd16, %r8;
	mad.lo.s32 	%r9, %r1, %r2, %r1;
	mul.wide.s32 	%rd12, %r9, 8;
	add.s64 	%rd3, %rd11, %rd12;
	cvt.s64.s32 	%rd4, %r2;
	setp.ge.u64 	%p1, %rd16, %rd4;
	@%p1 bra 	$L__BB2_3;
	ld.global.f64 	%fd1, [%rd3];
	cvt.s64.s32 	%rd5, %r1;
	cvta.to.global.u64 	%rd6, %rd9;
$L__BB2_2:
	mad.lo.s64 	%rd13, %rd16, %rd4, %rd5;
	shl.b64 	%rd14, %rd13, 3;
	add.s64 	%rd15, %rd6, %rd14;
	ld.global.f64 	%fd2, [%rd15];
	div.rn.f64 	%fd3, %fd2, %fd1;
	st.global.f64 	[%rd15], %fd3;
	add.s64 	%rd16, %rd16, %rd1;
	setp.lt.u64 	%p2, %rd16, %rd4;
	@%p2 bra 	$L__BB2_2;
$L__BB2_3:
	ret;

}
	// .globl	_ZN6thrust24THRUST_300001_SM_1000_NS8cuda_cub4core6detail13_kernel_agentINS1_8__reduce11ReduceAgentINS0_12zip_iteratorIN4cuda3std3__45tupleIJNS0_10device_ptrIdEENS0_17counting_iteratorIlNS0_11use_defaultESF_SF_EEEEEEEPNSB_IJdlEEESJ_iNS1_9__extrema9arg_max_fIdl10ComparatorEEEEJSI_SK_iSO_EEEvDpT0_
.visible .entry _ZN6thrust24THRUST_300001_SM_1000_NS8cuda_cub4core6detail13_kernel_agentINS1_8__reduce11ReduceAgentINS0_12zip_iteratorIN4cuda3std3__45tupleIJNS0_10device_ptrIdEENS0_17counting_iteratorIlNS0_11use_defaultESF_SF_EEEEEEEPNSB_IJdlEEESJ_iNS1_9__extrema9arg_max_fIdl10ComparatorEEEEJSI_SK_iSO_EEEvDpT0_(
	.param .align 8 .b8 _ZN6thrust24THRUST_300001_SM_1000_NS8cuda_cub4core6detail13_kernel_agentINS1_8__reduce11ReduceAgentINS0_12zip_iteratorIN4cuda3std3__45tupleIJNS0_10device_ptrIdEENS0_17counting_iteratorIlNS0_11use_defaultESF_SF_EEEEEEEPNSB_IJdlEEESJ_iNS1_9__extrema9arg_max_fIdl10ComparatorEEEEJSI_SK_iSO_EEEvDpT0__param_0[16],
	.param .u64 .ptr .align 1 _ZN6thrust24THRUST_300001_SM_1000_NS8cuda_cub4core6detail13_kernel_agentINS1_8__reduce11ReduceAgentINS0_12zip_iteratorIN4cuda3std3__45tupleIJNS0_10device_ptrIdEENS0_17counting_iteratorIlNS0_11use_defaultESF_SF_EEEEEEEPNSB_IJdlEEESJ_iNS1_9__extrema9arg_max_fIdl10ComparatorEEEEJSI_SK_iSO_EEEvDpT0__param_1,
	.param .u32 _ZN6thrust24THRUST_300001_SM_1000_NS8cuda_cub4core6detail13_kernel_agentINS1_8__reduce11ReduceAgentINS0_12zip_iteratorIN4cuda3std3__45tupleIJNS0_10device_ptrIdEENS0_17counting_iteratorIlNS0_11use_defaultESF_SF_EEEEEEEPNSB_IJdlEEESJ_iNS1_9__extrema9arg_max_fIdl10ComparatorEEEEJSI_SK_iSO_EEEvDpT0__param_2,
	.param .align 1 .b8 _ZN6thrust24THRUST_300001_SM_1000_NS8cuda_cub4core6detail13_kernel_agentINS1_8__reduce11ReduceAgentINS0_12zip_iteratorIN4cuda3std3__45tupleIJNS0_10device_ptrIdEENS0_17counting_iteratorIlNS0_11use_defaultESF_SF_EEEEEEEPNSB_IJdlEEESJ_iNS1_9__extrema9arg_max_fIdl10ComparatorEEEEJSI_SK_iSO_EEEvDpT0__param_3[1]
)
.maxntid 256
{
	.reg .pred 	%p<213>;
	.reg .b32 	%r<400>;
	.reg .b64 	%rd<368>;
	.reg .b64 	%fd<352>;

	ld.param.u64 	%rd198, [_ZN6thrust24THRUST_300001_SM_1000_NS8cuda_cub4core6detail13_kernel_agentINS1_8__reduce11ReduceAgentINS0_12zip_iteratorIN4cuda3std3__45tupleIJNS0_10device_ptrIdEENS0_17counting_iteratorIlNS0_11use_defaultESF_SF_EEEEEEEPNSB_IJdlEEESJ_iNS1_9__extrema9arg_max_fIdl10ComparatorEEEEJSI_SK_iSO_EEEvDpT0__param_0+8];
	ld.param.u64 	%rd197, [_ZN6thrust24THRUST_300001_SM_1000_NS8cuda_cub4core6detail13_kernel_agentINS1_8__reduce11ReduceAgentINS0_12zip_iteratorIN4cuda3std3__45tupleIJNS0_10device_ptrIdEENS0_17counting_iteratorIlNS0_11use_defaultESF_SF_EEEEEEEPNSB_IJdlEEESJ_iNS1_9__extrema9arg_max_fIdl10ComparatorEEEEJSI_SK_iSO_EEEvDpT0__param_0];
	ld.param.u32 	%r36, [_ZN6thrust24THRUST_300001_SM_1000_NS8cuda_cub4core6detail13_kernel_agentINS1_8__reduce11ReduceAgentINS0_12zip_iteratorIN4cuda3std3__45tupleIJNS0_10device_ptrIdEENS0_17counting_iteratorIlNS0_11use_defaultESF_SF_EEEEEEEPNSB_IJdlEEESJ_iNS1_9__extrema9arg_max_fIdl10ComparatorEEEEJSI_SK_iSO_EEEvDpT0__param_2];
	setp.eq.s32 	%p1, %r36, 0;
	@%p1 bra 	$L__BB3_206;
	cvta.to.global.u64 	%rd1, %rd197;
	setp.gt.s32 	%p2, %r36, 1279;
	@%p2 bra 	$L__BB3_122;
	mov.u32 	%r1, %tid.x;
	setp.ge.s32 	%p96, %r1, %r36;
	mov.f64 	%fd298, 0d0000000000000000;
	mov.b64 	%rd309, 0;
	mov.u32 	%r391, %r1;
	@%p96 bra 	$L__BB3_4;
	cvt.u64.u32 	%rd265, %r1;
	mul.wide.u32 	%rd266, %r1, 8;
	add.s64 	%rd267, %rd1, %rd266;
	add.s64 	%rd309, %rd198, %rd265;
	ld.global.f64 	%fd298, [%rd267];
	add.s32 	%r391, %r1, 256;
$L__BB3_4:
	setp.ge.s32 	%p97, %r391, %r36;
	@%p97 bra 	$L__BB3_26;
	not.b32 	%r160, %r391;
	add.s32 	%r4, %r36, %r160;
	and.b32  	%r161, %r4, 768;
	setp.eq.s32 	%p98, %r161, 768;
	@%p98 bra 	$L__BB3_11;
	cvt.u64.u32 	%rd269, %r391;
	add.s64 	%rd300, %rd198, %rd269;
	mul.wide.u32 	%rd270, %r391, 8;
	add.s64 	%rd299, %rd1, %rd270;
	shr.u32 	%r162, %r4, 8;
	add.s32 	%r163, %r162, 1;
	and.b32  	%r164, %r163, 3;
	neg.s32 	%r389, %r164;
$L__BB3_7:
	.pragma "nounroll";
	mov.u64 	%rd9, %rd309;
	mov.f64 	%fd3, %fd298;
	ld.global.f64 	%fd4, [%rd299];
	abs.f64 	%fd5, %fd3;
	abs.f64 	%fd6, %fd4;
	setp.lt.f64 	%p99, %fd5, %fd6;
	mov.u64 	%rd309, %rd300;
	mov.f64 	%fd298, %fd4;
	@%p99 bra 	$L__BB3_10;
	setp.lt.f64 	%p100, %fd6, %fd5;
	mov.u64 	%rd309, %rd9;
	mov.f64 	%fd298, %fd3;
	@%p100 bra 	$L__BB3_10;
	setp.lt.s64 	%p101, %rd9, %rd300;
	min.s64 	%rd309, %rd9, %rd300;
	selp.f64 	%fd298, %fd3, %fd4, %p101;
$L__BB3_10:
	add.s32 	%r391, %r391, 256;
	add.s64 	%rd300, %rd300, 256;
	add.s64 	%rd299, %rd299, 2048;
	add.s32 	%r389, %r389, 1;
	setp.ne.s32 	%p102, %r389, 0;
	@%p102 bra 	$L__BB3_7;
$L__BB3_11:
	setp.lt.u32 	%p103, %r4, 768;
	@%p103 bra 	$L__BB3_26;
	add.s32 	%r392, %r391, 512;
$L__BB3_13:
	mov.u32 	%r12, %r392;
	add.s32 	%r165, %r12, -512;
	cvt.s64.s32 	%rd271, %r165;
	mul.wide.s32 	%rd272, %r165, 8;
	add.s64 	%rd17, %rd1, %rd272;
	add.s64 	%rd18, %rd198, %rd271;
	ld.global.f64 	%fd12, [%rd17];
	abs.f64 	%fd13, %fd298;
	abs.f64 	%fd14, %fd12;
	setp.lt.f64 	%p104, %fd13, %fd14;
	mov.u64 	%rd306, %rd18;
	mov.f64 	%fd295, %fd12;
	@%p104 bra 	$L__BB3_16;
	setp.lt.f64 	%p105, %fd14, %fd13;
	mov.u64 	%rd306, %rd309;
	mov.f64 	%fd295, %fd298;
	@%p105 bra 	$L__BB3_16;
	setp.lt.s64 	%p106, %rd309, %rd18;
	min.s64 	%rd306, %rd309, %rd18;
	selp.f64 	%fd295, %fd298, %fd12, %p106;
$L__BB3_16:
	add.s32 	%r166, %r12, -256;
	cvt.s64.s32 	%rd273, %r166;
	add.s64 	%rd21, %rd198, %rd273;
	ld.global.f64 	%fd17, [%rd17+2048];
	abs.f64 	%fd18, %fd295;
	abs.f64 	%fd19, %fd17;
	setp.lt.f64 	%p107, %fd18, %fd19;
	mov.u64 	%rd307, %rd21;
	mov.f64 	%fd296, %fd17;
	@%p107 bra 	$L__BB3_19;
	setp.lt.f64 	%p108, %fd19, %fd18;
	mov.u64 	%rd307, %rd306;
	mov.f64 	%fd296, %fd295;
	@%p108 bra 	$L__BB3_19;
	setp.lt.s64 	%p109, %rd306, %rd21;
	min.s64 	%rd307, %rd306, %rd21;
	selp.f64 	%fd296, %fd295, %fd17, %p109;
$L__BB3_19:
	cvt.s64.s32 	%rd274, %r12;
	add.s64 	%rd24, %rd198, %rd274;
	ld.global.f64 	%fd22, [%rd17+4096];
	abs.f64 	%fd23, %fd296;
	abs.f64 	%fd24, %fd22;
	setp.lt.f64 	%p110, %fd23, %fd24;
	mov.u64 	%rd308, %rd24;
	mov.f64 	%fd297, %fd22;
	@%p110 bra 	$L__BB3_22;
	setp.lt.f64 	%p111, %fd24, %fd23;
	mov.u64 	%rd308, %rd307;
	mov.f64 	%fd297, %fd296;
	@%p111 bra 	$L__BB3_22;
	setp.lt.s64 	%p112, %rd307, %rd24;
	min.s64 	%rd308, %rd307, %rd24;
	selp.f64 	%fd297, %fd296, %fd22, %p112;
$L__BB3_22:
	add.s32 	%r167, %r12, 256;
	cvt.s64.s32 	%rd275, %r167;
	add.s64 	%rd27, %rd198, %rd275;
	ld.global.f64 	%fd27, [%rd17+6144];
	abs.f64 	%fd28, %fd297;
	abs.f64 	%fd29, %fd27;
	setp.lt.f64 	%p113, %fd28, %fd29;
	mov.u64 	%rd309, %rd27;
	mov.f64 	%fd298, %fd27;
	@%p113 bra 	$L__BB3_25;
	setp.lt.f64 	%p114, %fd29, %fd28;
	mov.u64 	%rd309, %rd308;
	mov.f64 	%fd298, %fd297;
	@%p114 bra 	$L__BB3_25;
	setp.lt.s64 	%p115, %rd308, %rd27;
	min.s64 	%rd309, %rd308, %rd27;
	selp.f64 	%fd298, %fd297, %fd27, %p115;
$L__BB3_25:
	add.s32 	%r392, %r12, 1024;
	add.s32 	%r168, %r12, 512;
	setp.lt.s32 	%p116, %r168, %r36;
	@%p116 bra 	$L__BB3_13;
$L__BB3_26:
	setp.lt.s32 	%p117, %r36, 256;
	@%p117 bra 	$L__BB3_71;
	// begin inline asm
	mov.u32 %r282, %laneid;
	// end inline asm
	mov.b64 	%rd286, %fd298;
	mov.b64 	{%r284, %r289}, %rd286;
	mov.b32 	%r300, 1;
	mov.b32 	%r301, 31;
	mov.b32 	%r302, -1;
	// begin inline asm
	shfl.sync.down.b32 %r283, %r284, %r300, %r301, %r302;
	// end inline asm
	// begin inline asm
	shfl.sync.down.b32 %r288, %r289, %r300, %r301, %r302;
	// end inline asm
	mov.b64 	%rd287, {%r283, %r288};
	mov.b64 	%fd33, %rd287;
	mov.b64 	{%r294, %r299}, %rd309;
	// begin inline asm
	shfl.sync.down.b32 %r293, %r294, %r300, %r301, %r302;
	// end inline asm
	// begin inline asm
	shfl.sync.down.b32 %r298, %r299, %r300, %r301, %r302;
	// end inline asm
	mov.b64 	%rd31, {%r293, %r298};
	setp.gt.s32 	%p169, %r282, 30;
	mov.u64 	%rd311, %rd309;
	mov.f64 	%fd300, %fd298;
	@%p169 bra 	$L__BB3_31;
	abs.f64 	%fd34, %fd298;
	abs.f64 	%fd35, %fd33;
	setp.lt.f64 	%p170, %fd34, %fd35;
	mov.u64 	%rd311, %rd31;
	mov.f64 	%fd300, %fd33;
	@%p170 bra 	$L__BB3_31;
	setp.lt.f64 	%p171, %fd35, %fd34;
	mov.u64 	%rd311, %rd309;
	mov.f64 	%fd300, %fd298;
	@%p171 bra 	$L__BB3_31;
	setp.lt.s64 	%p172, %rd309, %rd31;
	min.s64 	%rd311, %rd309, %rd31;
	selp.f64 	%fd300, %fd298, %fd33, %p172;
$L__BB3_31:
	mov.b64 	%rd288, %fd300;
	mov.b64 	{%r304, %r309}, %rd288;
	mov.b32 	%r320, 2;
	mov.b32 	%r321, 31;
	mov.b32 	%r322, -1;
	// begin inline asm
	shfl.sync.down.b32 %r303, %r304, %r320, %r321, %r322;
	// end inline asm
	// begin inline asm
	shfl.sync.down.b32 %r308, %r309, %r320, %r321, %r322;
	// end inline asm
	mov.b64 	%rd289, {%r303, %r308};
	mov.b64 	%fd38, %rd289;
	mov.b64 	{%r314, %r319}, %rd311;
	// begin inline asm
	shfl.sync.down.b32 %r313, %r314, %r320, %r321, %r322;
	// end inline asm
	// begin inline asm
	shfl.sync.down.b32 %r318, %r319, %r320, %r321, %r322;
	// end inline asm
	mov.b64 	%rd34, {%r313, %r318};
	setp.gt.s32 	%p173, %r282, 29;
	mov.u64 	%rd312, %rd311;
	mov.f64 	%fd301, %fd300;
	@%p173 bra 	$L__BB3_35;
	abs.f64 	%fd39, %fd300;
	abs.f64 	%fd40, %fd38;
	setp.lt.f64 	%p174, %fd39, %fd40;
	mov.u64 	%rd312, %rd34;
	mov.f64 	%fd301, %fd38;
	@%p174 bra 	$L__BB3_35;
	setp.lt.f64 	%p175, %fd40, %fd39;
	mov.u64 	%rd312, %rd311;
	mov.f64 	%fd301, %fd300;
	@%p175 bra 	$L__BB3_35;
	setp.lt.s64 	%p176, %rd311, %rd34;
	min.s64 	%rd312, %rd311, %rd34;
	selp.f64 	%fd301, %fd300, %fd38, %p176;
$L__BB3_35:
	mov.b64 	%rd290, %fd301;
	mov.b64 	{%r324, %r329}, %rd290;
	mov.b32 	%r340, 4;
	mov.b32 	%r341, 31;
	mov.b32 	%r342, -1;
	// begin inline asm
	shfl.sync.down.b32 %r323, %r324, %r340, %r341, %r342;
	// end inline asm
	// begin inline asm
	shfl.sync.down.b32 %r328, %r329, %r340, %r341, %r342;
	// end inline asm
	mov.b64 	%rd291, {%r323, %r328};
	mov.b64 	%fd43, %rd291;
	mov.b64 	{%r334, %r339}, %rd312;
	// begin inline asm
	shfl.sync.down.b32 %r333, %r334, %r340, %r341, %r342;
	// end inline asm
	// begin inline asm
	shfl.sync.down.b32 %r338, %r339, %r340, %r341, %r342;
	// end inline asm
	mov.b64 	%rd37, {%r333, %r338};
	setp.gt.s32 	%p177, %r282, 27;
	mov.u64 	%rd313, %rd312;
	mov.f64 	%fd302, %fd301;
	@%p177 bra 	$L__BB3_39;
	abs.f64 	%fd44, %fd301;
	abs.f64 	%fd45, %fd43;
	setp.lt.f64 	%p178, %fd44, %fd45;
	mov.u64 	%rd313, %rd37;
	mov.f64 	%fd302, %fd43;
	@%p178 bra 	$L__BB3_39;
	setp.lt.f64 	%p179, %fd45, %fd44;
	mov.u64 	%rd313, %rd312;
	mov.f64 	%fd302, %fd301;
	@%p179 bra 	$L__BB3_39;
	setp.lt.s64 	%p180, %rd312, %rd37;
	min.s64 	%rd313, %rd312, %rd37;
	selp.f64 	%fd302, %fd301, %fd43, %p180;
$L__BB3_39:
	mov.b64 	%rd292, %fd302;
	mov.b64 	{%r344, %r349}, %rd292;
	mov.b32 	%r360, 8;
	mov.b32 	%r361, 31;
	mov.b32 	%r362, -1;
	// begin inline asm
	shfl.sync.down.b32 %r343, %r344, %r360, %r361, %r362;
	// end inline asm
	// begin inline asm
	shfl.sync.down.b32 %r348, %r349, %r360, %r361, %r362;
	// end inline asm
	mov.b64 	%rd293, {%r343, %r348};
	mov.b64 	%fd48, %rd293;
	mov.b64 	{%r354, %r359}, %rd313;
	// begin inline asm
	shfl.sync.down.b32 %r353, %r354, %r360, %r361, %r362;
	// end inline asm
	// begin inline asm
	shfl.sync.down.b32 %r358, %r359, %r360, %r361, %r362;
	// end inline asm
	mov.b64 	%rd40, {%r353, %r358};
	setp.gt.s32 	%p181, %r282, 23;
	mov.u64 	%rd314, %rd313;
	mov.f64 	%fd303, %fd302;
	@%p181 bra 	$L__BB3_43;
	abs.f64 	%fd49, %fd302;
	abs.f64 	%fd50, %fd48;
	setp.lt.f64 	%p182, %fd49, %fd50;
	mov.u64 	%rd314, %rd40;
	mov.f64 	%fd303, %fd48;
	@%p182 bra 	$L__BB3_43;
	setp.lt.f64 	%p183, %fd50, %fd49;
	mov.u64 	%rd314, %rd313;
	mov.f64 	%fd303, %fd302;
	@%p183 bra 	$L__BB3_43;
	setp.lt.s64 	%p184, %rd313, %rd40;
	min.s64 	%rd314, %rd313, %rd40;
	selp.f64 	%fd303, %fd302, %fd48, %p184;
$L__BB3_43:
	mov.b64 	%rd294, %fd303;
	mov.b64 	{%r364, %r369}, %rd294;
	mov.b32 	%r380, 16;
	mov.b32 	%r381, 31;
	mov.b32 	%r382, -1;
	// begin inline asm
	shfl.sync.down.b32 %r363, %r364, %r380, %r381, %r382;
	// end inline asm
	// begin inline asm
	shfl.sync.down.b32 %r368, %r369, %r380, %r381, %r382;
	// end inline asm
	mov.b64 	%rd295, {%r363, %r368};
	mov.b64 	%fd53, %rd295;
	mov.b64 	{%r374, %r379}, %rd314;
	// begin inline asm
	shfl.sync.down.b32 %r373, %r374, %r380, %r381, %r382;
	// end inline asm
	// begin inline asm
	shfl.sync.down.b32 %r378, %r379, %r380, %r381, %r382;
	// end inline asm
	mov.b64 	%rd43, {%r373, %r378};
	setp.gt.s32 	%p185, %r282, 15;
	mov.u64 	%rd367, %rd314;
	mov.f64 	%fd351, %fd303;
	@%p185 bra 	$L__BB3_47;
	abs.f64 	%fd54, %fd303;
	abs.f64 	%fd55, %fd53;
	setp.lt.f64 	%p186, %fd54, %fd55;
	mov.u64 	%rd367, %rd43;
	mov.f64 	%fd351, %fd53;
	@%p186 bra 	$L__BB3_47;
	setp.lt.f64 	%p187, %fd55, %fd54;
	mov.u64 	%rd367, %rd314;
	mov.f64 	%fd351, %fd303;
	@%p187 bra 	$L__BB3_47;
	setp.lt.s64 	%p188, %rd314, %rd43;
	min.s64 	%rd367, %rd314, %rd43;
	selp.f64 	%fd351, %fd303, %fd53, %p188;
$L__BB3_47:
	setp.ne.s32 	%p189, %r282, 0;
	@%p189 bra 	$L__BB3_49;
	shr.u32 	%r383, %r1, 1;
	and.b32  	%r384, %r383, 496;
	mov.u32 	%r385, _ZN6thrust24THRUST_300001_SM_1000_NS8cuda_cub4core6detail5shmemE;
	add.s32 	%r386, %r385, %r384;
	st.shared.f64 	[%r386+8], %fd351;
	st.shared.u64 	[%r386+16], %rd367;
$L__BB3_49:
	bar.sync 	0;
	setp.ne.s32 	%p190, %r1, 0;
	@%p190 bra 	$L__BB3_204;
	ld.shared.f64 	%fd58, [_ZN6thrust24THRUST_300001_SM_1000_NS8cuda_cub4core6detail5shmemE+24];
	ld.shared.u64 	%rd46, [_ZN6thrust24THRUST_300001_SM_1000_NS8cuda_cub4core6detail5shmemE+32];
	abs.f64 	%fd59, %fd351;
	abs.f64 	%fd60, %fd58;
	setp.lt.f64 	%p191, %fd59, %fd60;
	mov.u64 	%rd316, %rd46;
	mov.f64 	%fd305, %fd58;
	@%p191 bra 	$L__BB3_53;
	setp.lt.f64 	%p192, %fd60, %fd59;
	mov.u64 	%rd316, %rd367;
	mov.f64 	%fd305, %fd351;
	@%p192 bra 	$L__BB3_53;
	setp.lt.s64 	%p193, %rd367, %rd46;
	min.s64 	%rd316, %rd367, %rd46;
	selp.f64 	%fd305, %fd351, %fd58, %p193;
$L__BB3_53:
	ld.shared.f64 	%fd63, [_ZN6thrust24THRUST_300001_SM_1000_NS8cuda_cub4core6detail5shmemE+40];
	ld.shared.u64 	%rd49, [_ZN6thrust24THRUST_300001_SM_1000_NS8cuda_cub4core6detail5shmemE+48];
	abs.f64 	%fd64, %fd305;
	abs.f64 	%fd65, %fd63;
	setp.lt.f64 	%p194, %fd64, %fd65;
	mov.u64 	%rd317, %rd49;
	mov.f64 	%fd306, %fd63;
	@%p194 bra 	$L__BB3_56;
	setp.lt.f64 	%p195, %fd65, %fd64;
	mov.u64 	%rd317, %rd316;
	mov.f64 	%fd306, %fd305;
	@%p195 bra 	$L__BB3_56;
	setp.lt.s64 	%p196, %rd316, %rd49;
	min.s64 	%rd317, %rd316, %rd49;
	selp.f64 	%fd306, %fd305, %fd63, %p196;
$L__BB3_56:
	ld.shared.f64 	%fd68, [_ZN6thrust24THRUST_300001_SM_1000_NS8cuda_cub4core6detail5shmemE+56];
	ld.shared.u64 	%rd52, [_ZN6thrust24THRUST_300001_SM_1000_NS8cuda_cub4core6detail5shmemE+64];
	abs.f64 	%fd69, %fd306;
	abs.f64 	%fd70, %fd68;
	setp.lt.f64 	%p197, %fd69, %fd70;
	mov.u64 	%rd318, %rd52;
	mov.f64 	%fd307, %fd68;
	@%p197 bra 	$L__BB3_59;
	setp.lt.f64 	%p198, %fd70, %fd69;
	mov.u64 	%rd318, %rd317;
	mov.f64 	%fd307, %fd306;
	@%p198 bra 	$L__BB3_59;
	setp.lt.s64 	%p199, %rd317, %rd52;
	min.s64 	%rd318, %rd317, %rd52;
	selp.f64 	%fd307, %fd306, %fd68, %p199;
$L__BB3_59:
	ld.shared.f64 	%fd73, [_ZN6thrust24THRUST_300001_SM_1000_NS8cuda_cub4core6detail5shmemE+72];
	ld.shared.u64 	%rd55, [_ZN6thrust24THRUST_300001_SM_1000_NS8cuda_cub4core6detail5shmemE+80];
	abs.f64 	%fd74, %fd307;
	abs.f64 	%fd75, %fd73;
	setp.lt.f64 	%p200, %fd74, %fd75;
	mov.u64 	%rd319, %rd55;
	mov.f64 	%fd308, %fd73;
	@%p200 bra 	$L__BB3_62;
	setp.lt.f64 	%p201, %fd75, %fd74;
	mov.u64 	%rd319, %rd318;
	mov.f64 	%fd308, %fd307;
	@%p201 bra 	$L__BB3_62;
	setp.lt.s64 	%p202, %rd318, %rd55;
	min.s64 	%rd319, %rd318, %rd55;
	selp.f64 	%fd308, %fd307, %fd73, %p202;
$L__BB3_62:
	ld.shared.f64 	%fd78, [_ZN6thrust24THRUST_300001_SM_1000_NS8cuda_cub4core6detail5shmemE+88];
	ld.shared.u64 	%rd58, [_ZN6thrust24THRUST_300001_SM_1000_NS8cuda_cub4core6detail5shmemE+96];
	abs.f64 	%fd79, %fd308;
	abs.f64 	%fd80, %fd78;
	setp.lt.f64 	%p203, %fd79, %fd80;
	mov.u64 	%rd320, %rd58;
	mov.f64 	%fd309, %fd78;
	@%p203 bra 	$L__BB3_65;
	setp.lt.f64 	%p204, %fd80, %fd79;
	mov.u64 	%rd320, %rd319;
	mov.f64 	%fd309, %fd308;
	@%p204 bra 	$L__BB3_65;
	setp.lt.s64 	%p205, %rd319, %rd58;
	min.s64 	%rd320, %rd319, %rd58;
	selp.f64 	%fd309, %fd308, %fd78, %p205;
$L__BB3_65:
	ld.shared.f64 	%fd83, [_ZN6thrust24THRUST_300001_SM_1000_NS8cuda_cub4core6detail5shmemE+104];
	ld.shared.u64 	%rd61, [_ZN6thrust24THRUST_300001_SM_1000_NS8cuda_cub4core6detail5shmemE+112];
	abs.f64 	%fd84, %fd309;
	abs.f64 	%fd85, %fd83;
	setp.lt.f64 	%p206, %fd84, %fd85;
	mov.u64 	%rd321, %rd61;
	mov.f64 	%fd310, %fd83;
	@%p206 bra 	$L__BB3_68;
	setp.lt.f64 	%p207, %fd85, %fd84;
	mov.u64 	%rd321, %rd320;
	mov.f64 	%fd310, %fd309;
	@%p207 bra 	$L__BB3_68;
	setp.lt.s64 	%p208, %rd320, %rd61;
	min.s64 	%rd321, %rd320, %rd61;
	selp.f64 	%fd310, %fd309, %fd83, %p208;
$L__BB3_68:
	ld.shared.f64 	%fd88, [_ZN6thrust24THRUST_300001_SM_1000_NS8cuda_cub4core6detail5shmemE+120];
	ld.shared.u64 	%rd64, [_ZN6thrust24THRUST_300001_SM_1000_NS8cuda_cub4core6detail5shmemE+128];
	abs.f64 	%fd89, %fd310;
	abs.f64 	%fd90, %fd88;
	setp.lt.f64 	%p209, %fd89, %fd90;
	mov.u64 	%rd367, %rd64;
	mov.f64 	%fd351, %fd88;
	@%p209 bra 	$L__BB3_204;
	setp.lt.f64 	%p210, %fd90, %fd89;
	mov.u64 	%rd367, %rd321;
	mov.f64 	%fd351, %fd310;
	@%p210 bra 	$L__BB3_204;
	setp.lt.s64 	%p211, %rd321, %rd64;
	min.s64 	%rd367, %rd321, %rd64;
	selp.f64 	%fd351, %fd310, %fd88, %p211;
	bra.uni 	$L__BB3_204;
$L__BB3_71:
	// begin inline asm
	mov.u32 %r169, %laneid;
	// end inline asm
	and.b32  	%r190, %r1, 992;
	add.s32 	%r191, %r190, 32;
	setp.gt.s32 	%p118, %r191, %r36;
	not.b32 	%r192, %r190;
	add.s32 	%r193, %r36, %r192;
	selp.b32 	%r188, %r193, 31, %p118;
	mov.b64 	%rd276, %fd298;
	mov.b64 	{%r171, %r176}, %rd276;
	mov.b32 	%r187, 1;
	mov.b32 	%r189, -1;
	// begin inline asm
	shfl.sync.down.b32 %r170, %r171, %r187, %r188, %r189;
	// end inline asm
	// begin inline asm
	shfl.sync.down.b32 %r175, %r176, %r187, %r188, %r189;
	// end inline asm
	mov.b64 	%rd277, {%r170, %r175};
	mov.b64 	%fd92, %rd277;
	mov.b64 	{%r181, %r186}, %rd309;
	// begin inline asm
	shfl.sync.down.b32 %r180, %r181, %r187, %r188, %r189;
	// end inline asm
	// begin inline asm
	shfl.sync.down.b32 %r185, %r186, %r187, %r188, %r189;
	// end inline asm
	mov.b64 	%rd66, {%r180, %r185};
	setp.ge.s32 	%p119, %r169, %r188;
	mov.u64 	%rd322, %rd309;
	mov.f64 	%fd311, %fd298;
	@%p119 bra 	$L__BB3_75;
	abs.f64 	%fd93, %fd298;
	abs.f64 	%fd94, %fd92;
	setp.lt.f64 	%p120, %fd93, %fd94;
	mov.u64 	%rd322, %rd66;
	mov.f64 	%fd311, %fd92;
	@%p120 bra 	$L__BB3_75;
	setp.lt.f64 	%p121, %fd94, %fd93;
	mov.u64 	%rd322, %rd309;
	mov.f64 	%fd311, %fd298;
	@%p121 bra 	$L__BB3_75;
	setp.lt.s64 	%p122, %rd309, %rd66;
	min.s64 	%rd322, %rd309, %rd66;
	selp.f64 	%fd311, %fd298, %fd92, %p122;
$L__BB3_75:
	mov.b64 	%rd278, %fd311;
	mov.b64 	{%r195, %r200}, %rd278;
	mov.b32 	%r211, 2;
	mov.b32 	%r213, -1;
	// begin inline asm
	shfl.sync.down.b32 %r194, %r195, %r211, %r188, %r213;
	// end inline asm
	// begin inline asm
	shfl.sync.down.b32 %r199, %r200, %r211, %r188, %r213;
	// end inline asm
	mov.b64 	%rd279, {%r194, %r199};
	mov.b64 	%fd97, %rd279;
	mov.b64 	{%r205, %r210}, %rd322;
	// begin inline asm
	shfl.sync.down.b32 %r204, %r205, %r211, %r188, %r213;
	// end inline asm
	// begin inline asm
	shfl.sync.down.b32 %r209, %r210, %r211, %r188, %r213;
	// end inline asm
	mov.b64 	%rd69, {%r204, %r209};
	add.s32 	%r214, %r169, 2;
	setp.gt.s32 	%p123, %r214, %r188;
	mov.u64 	%rd323, %rd322;
	mov.f64 	%fd312, %fd311;
	@%p123 bra 	$L__BB3_79;
	abs.f64 	%fd98, %fd311;
	abs.f64 	%fd99, %fd97;
	setp.lt.f64 	%p124, %fd98, %fd99;
	mov.u64 	%rd323, %rd69;
	mov.f64 	%fd312, %fd97;
	@%p124 bra 	$L__BB3_79;
	setp.lt.f64 	%p125, %fd99, %fd98;
	mov.u64 	%rd323, %rd322;
	mov.f64 	%fd312, %fd311;
	@%p125 bra 	$L__BB3_79;
	setp.lt.s64 	%p126, %rd322, %rd69;
	min.s64 	%rd323, %rd322, %rd69;
	selp.f64 	%fd312, %fd311, %fd97, %p126;
$L__BB3_79:
	mov.b64 	%rd280, %fd312;
	mov.b64 	{%r216, %r221}, %rd280;
	mov.b32 	%r232, 4;
	mov.b32 	%r234, -1;
	// begin inline asm
	shfl.sync.down.b32 %r215, %r216, %r232, %r188, %r234;
	// end inline asm
	// begin inline asm
	shfl.sync.down.b32 %r220, %r221, %r232, %r188, %r234;
	// end inline asm
	mov.b64 	%rd281, {%r215, %r220};
	mov.b64 	%fd102, %rd281;
	mov.b64 	{%r226, %r231}, %rd323;
	// begin inline asm
	shfl.sync.down.b32 %r225, %r226, %r232, %r188, %r234;
	// end inline asm
	// begin inline asm
	shfl.sync.down.b32 %r230, %r231, %r232, %r188, %r234;
	// end inline asm
	mov.b64 	%rd72, {%r225, %r230};
	add.s32 	%r235, %r169, 4;
	setp.gt.s32 	%p127, %r235, %r188;
	mov.u64 	%rd324, %rd323;
	mov.f64 	%fd313, %fd312;
	@%p127 bra 	$L__BB3_83;
	abs.f64 	%fd103, %fd312;
	abs.f64 	%fd104, %fd102;
	setp.lt.f64 	%p128, %fd103, %fd104;
	mov.u64 	%rd324, %rd72;
	mov.f64 	%fd313, %fd102;
	@%p128 bra 	$L__BB3_83;
	setp.lt.f64 	%p129, %fd104, %fd103;
	mov.u64 	%rd324, %rd323;
	mov.f64 	%fd313, %fd312;
	@%p129 bra 	$L__BB3_83;
	setp.lt.s64 	%p130, %rd323, %rd72;
	min.s64 	%rd324, %rd323, %rd72;
	selp.f64 	%fd313, %fd312, %fd102, %p130;
$L__BB3_83:
	mov.b64 	%rd282, %fd313;
	mov.b64 	{%r237, %r242}, %rd282;
	mov.b32 	%r253, 8;
	mov.b32 	%r255, -1;
	// begin inline asm
	shfl.sync.down.b32 %r236, %r237, %r253, %r188, %r255;
	// end inline asm
	// begin inline asm
	shfl.sync.down.b32 %r241, %r242, %r253, %r188, %r255;
	// end inline asm
	mov.b64 	%rd283, {%r236, %r241};
	mov.b64 	%fd107, %rd283;
	mov.b64 	{%r247, %r252}, %rd324;
	// begin inline asm
	shfl.sync.down.b32 %r246, %r247, %r253, %r188, %r255;
	// end inline asm
	// begin inline asm
	shfl.sync.down.b32 %r251, %r252, %r253, %r188, %r255;
	// end inline asm
	mov.b64 	%rd75, {%r246, %r251};
	add.s32 	%r256, %r169, 8;
	setp.gt.s32 	%p131, %r256, %r188;
	mov.u64 	%rd325, %rd324;
	mov.f64 	%fd314, %fd313;
	@%p131 bra 	$L__BB3_87;
	abs.f64 	%fd108, %fd313;
	abs.f64 	%fd109, %fd107;
	setp.lt.f64 	%p132, %fd108, %fd109;
	mov.u64 	%rd325, %rd75;
	mov.f64 	%fd314, %fd107;
	@%p132 bra 	$L__BB3_87;
	setp.lt.f64 	%p133, %fd109, %fd108;
	mov.u64 	%rd325, %rd324;
	mov.f64 	%fd314, %fd313;
	@%p133 bra 	$L__BB3_87;
	setp.lt.s64 	%p134, %rd324, %rd75;
	min.s64 	%rd325, %rd324, %rd75;
	selp.f64 	%fd314, %fd313, %fd107, %p134;
$L__BB3_87:
	mov.b64 	%rd284, %fd314;
	mov.b64 	{%r258, %r263}, %rd284;
	mov.b32 	%r274, 16;
	mov.b32 	%r276, -1;
	// begin inline asm
	shfl.sync.down.b32 %r257, %r258, %r274, %r188, %r276;
	// end inline asm
	// begin inline asm
	shfl.sync.down.b32 %r262, %r263, %r274, %r188, %r276;
	// end inline asm
	mov.b64 	%rd285, {%r257, %r262};
	mov.b64 	%fd112, %rd285;
	mov.b64 	{%r268, %r273}, %rd325;
	// begin inline asm
	shfl.sync.down.b32 %r267, %r268, %r274, %r188, %r276;
	// end inline asm
	// begin inline asm
	shfl.sync.down.b32 %r272, %r273, %r274, %r188, %r276;
	// end inline asm
	mov.b64 	%rd78, {%r267, %r272};
	add.s32 	%r277, %r169, 16;
	setp.gt.s32 	%p135, %r277, %r188;
	mov.u64 	%rd367, %rd325;
	mov.f64 	%fd351, %fd314;
	@%p135 bra 	$L__BB3_91;
	abs.f64 	%fd113, %fd314;
	abs.f64 	%fd114, %fd112;
	setp.lt.f64 	%p136, %fd113, %fd114;
	mov.u64 	%rd367, %rd78;
	mov.f64 	%fd351, %fd112;
	@%p136 bra 	$L__BB3_91;
	setp.lt.f64 	%p137, %fd114, %fd113;
	mov.u64 	%rd367, %rd325;
	mov.f64 	%fd351, %fd314;
	@%p137 bra 	$L__BB3_91;
	setp.lt.s64 	%p138, %rd325, %rd78;
	min.s64 	%rd367, %rd325, %rd78;
	selp.f64 	%fd351, %fd314, %fd112, %p138;
$L__BB3_91:
	setp.ne.s32 	%p139, %r169, 0;
	@%p139 bra 	$L__BB3_93;
	shr.u32 	%r278, %r1, 1;
	and.b32  	%r279, %r278, 496;
	mov.u32 	%r280, _ZN6thrust24THRUST_300001_SM_1000_NS8cuda_cub4core6detail5shmemE;
	add.s32 	%r281, %r280, %r279;
	st.shared.f64 	[%r281+8], %fd351;
	st.shared.u64 	[%r281+16], %rd367;
$L__BB3_93:
	bar.sync 	0;
	setp.ne.s32 	%p140, %r1, 0;
	@%p140 bra 	$L__BB3_204;
	setp.lt.s32 	%p141, %r36, 33;
	mov.f64 	%fd316, %fd351;
	mov.u64 	%rd327, %rd367;
	@%p141 bra 	$L__BB3_98;
	ld.shared.f64 	%fd117, [_ZN6thrust24THRUST_300001_SM_1000_NS8cuda_cub4core6detail5shmemE+24];
	ld.shared.u64 	%rd81, [_ZN6thrust24THRUST_300001_SM_1000_NS8cuda_cub4core6detail5shmemE+32];
	abs.f64 	%fd118, %fd351;
	abs.f64 	%fd119, %fd117;
	setp.lt.f64 	%p142, %fd118, %fd119;
	mov.f64 	%fd316, %fd117;
	mov.u64 	%rd327, %rd81;
	@%p142 bra 	$L__BB3_98;
	setp.lt.f64 	%p143, %fd119, %fd118;
	mov.f64 	%fd316, %fd351;
	mov.u64 	%rd327, %rd367;
	@%p143 bra 	$L__BB3_98;
	setp.lt.s64 	%p144, %rd367, %rd81;
	min.s64 	%rd327, %rd367, %rd81;
	selp.f64 	%fd316, %fd351, %fd117, %p144;
$L__BB3_98:
	setp.lt.s32 	%p145, %r36, 65;
	mov.f64 	%fd317, %fd316;
	mov.u64 	%rd328, %rd327;
	@%p145 bra 	$L__BB3_102;
	ld.shared.f64 	%fd122, [_ZN6thrust24THRUST_300001_SM_1000_NS8cuda_cub4core6detail5shmemE+40];
	ld.shared.u64 	%rd84, [_ZN6thrust24THRUST_300001_SM_1000_NS8cuda_cub4core6detail5shmemE+48];
	abs.f64 	%fd123, %fd316;
	abs.f64 	%fd124, %fd122;
	setp.lt.f64 	%p146, %fd123, %fd124;
	mov.f64 	%fd317, %fd122;
	mov.u64 	%rd328, %rd84;
	@%p146 bra 	$L__BB3_102;
	setp.lt.f64 	%p147, %fd124, %fd123;
	mov.f64 	%fd317, %fd316;
	mov.u64 	%rd328, %rd327;
	@%p147 bra 	$L__BB3_102;
	setp.lt.s64 	%p148, %rd327, %rd84;
	min.s64 	%rd328, %rd327, %rd84;
	selp.f64 	%fd317, %fd316, %fd122, %p148;
$L__BB3_102:
	setp.lt.s32 	%p149, %r36, 97;
	mov.f64 	%fd318, %fd317;
	mov.u64 	%rd329, %rd328;
	@%p149 bra 	$L__BB3_106;
	ld.shared.f64 	%fd127, [_ZN6thrust24THRUST_300001_SM_1000_NS8cuda_cub4core6detail5shmemE+56];
	ld.shared.u64 	%rd87, [_ZN6thrust24THRUST_300001_SM_1000_NS8cuda_cub4core6detail5shmemE+64];
	abs.f64 	%fd128, %fd317;
	abs.f64 	%fd129, %fd127;
	setp.lt.f64 	%p150, %fd128, %fd129;
	mov.f64 	%fd318, %fd127;
	mov.u64 	%rd329, %rd87;
	@%p150 bra 	$L__BB3_106;
	setp.lt.f64 	%p151, %fd129, %fd128;
	mov.f64 	%fd318, %fd317;
	mov.u64 	%rd329, %rd328;
	@%p151 bra 	$L__BB3_106;
	setp.lt.s64 	%p152, %rd328, %rd87;
	min.s64 	%rd329, %rd328, %rd87;
	selp.f64 	%fd318, %fd317, %fd127, %p152;
$L__BB3_106:
	setp.lt.s32 	%p153, %r36, 129;
	mov.f64 	%fd319, %fd318;
	mov.u64 	%rd330, %rd329;
	@%p153 bra 	$L__BB3_110;
	ld.shared.f64 	%fd132, [_ZN6thrust24THRUST_300001_SM_1000_NS8cuda_cub4core6detail5shmemE+72];
	ld.shared.u64 	%rd90, [_ZN6thrust24THRUST_300001_SM_1000_NS8cuda_cub4core6detail5shmemE+80];
	abs.f64 	%fd133, %fd318;
	abs.f64 	%fd134, %fd132;
	setp.lt.f64 	%p154, %fd133, %fd134;
	mov.f64 	%fd319, %fd132;
	mov.u64 	%rd330, %rd90;
	@%p154 bra 	$L__BB3_110;
	setp.lt.f64 	%p155, %fd134, %fd133;
	mov.f64 	%fd319, %fd318;
	mov.u64 	%rd330, %rd329;
	@%p155 bra 	$L__BB3_110;
	setp.lt.s64 	%p156, %rd329, %rd90;
	min.s64 	%rd330, %rd329, %rd90;
	selp.f64 	%fd319, %fd318, %fd132, %p156;
$L__BB3_110:
	setp.lt.s32 	%p157, %r36, 161;
	mov.f64 	%fd320, %fd319;
	mov.u64 	%rd331, %rd330;
	@%p157 bra 	$L__BB3_114;
	ld.shared.f64 	%fd137, [_ZN6thrust24THRUST_300001_SM_1000_NS8cuda_cub4core6detail5shmemE+88];
	ld.shared.u64 	%rd93, [_ZN6thrust24THRUST_300001_SM_1000_NS8cuda_cub4core6detail5shmemE+96];
	abs.f64 	%fd138, %fd319;
	abs.f64 	%fd139, %fd137;
	setp.lt.f64 	%p158, %fd138, %fd139;
	mov.f64 	%fd320, %fd137;
	mov.u64 	%rd331, %rd93;
	@%p158 bra 	$L__BB3_114;
	setp.lt.f64 	%p159, %fd139, %fd138;
	mov.f64 	%fd320, %fd319;
	mov.u64 	%rd331, %rd330;
	@%p159 bra 	$L__BB3_114;
	setp.lt.s64 	%p160, %rd330, %rd93;
	min.s64 	%rd331, %rd330, %rd93;
	selp.f64 	%fd320, %fd319, %fd137, %p160;
$L__BB3_114:
	setp.lt.s32 	%p161, %r36, 193;
	mov.f64 	%fd321, %fd320;
	mov.u64 	%rd332, %rd331;
	@%p161 bra 	$L__BB3_118;
	ld.shared.f64 	%fd142, [_ZN6thrust24THRUST_300001_SM_1000_NS8cuda_cub4core6detail5shmemE+104];
	ld.shared.u64 	%rd96, [_ZN6thrust24THRUST_300001_SM_1000_NS8cuda_cub4core6detail5shmemE+112];
	abs.f64 	%fd143, %fd320;
	abs.f64 	%fd144, %fd142;
	setp.lt.f64 	%p162, %fd143, %fd144;
	mov.f64 	%fd321, %fd142;
	mov.u64 	%rd332, %rd96;
	@%p162 bra 	$L__BB3_118;
	setp.lt.f64 	%p163, %fd144, %fd143;
	mov.f64 	%fd321, %fd320;
	mov.u64 	%rd332, %rd331;
	@%p163 bra 	$L__BB3_118;
	setp.lt.s64 	%p164, %rd331, %rd96;
	min.s64 	%rd332, %rd331, %rd96;
	selp.f64 	%fd321, %fd320, %fd142, %p164;
$L__BB3_118:
	setp.lt.s32 	%p165, %r36, 225;
	mov.u64 	%rd367, %rd332;
	mov.f64 	%fd351, %fd321;
	@%p165 bra 	$L__BB3_204;
	ld.shared.f64 	%fd147, [_ZN6thrust24THRUST_300001_SM_1000_NS8cuda_cub4core6detail5shmemE+120];
	ld.shared.u64 	%rd99, [_ZN6thrust24THRUST_300001_SM_1000_NS8cuda_cub4core6detail5shmemE+128];
	abs.f64 	%fd148, %fd321;
	abs.f64 	%fd149, %fd147;
	setp.lt.f64 	%p166, %fd148, %fd149;
	mov.u64 	%rd367, %rd99;
	mov.f64 	%fd351, %fd147;
	@%p166 bra 	$L__BB3_204;
	setp.lt.f64 	%p167, %fd149, %fd148;
	mov.u64 	%rd367, %rd332;
	mov.f64 	%fd351, %fd321;
	@%p167 bra 	$L__BB3_204;
	setp.lt.s64 	%p168, %rd332, %rd99;
	min.s64 	%rd367, %rd332, %rd99;
	selp.f64 	%fd351, %fd321, %fd147, %p168;
	bra.uni 	$L__BB3_204;
$L__BB3_122:
	mov.u32 	%r17, %tid.x;
	cvt.u64.u32 	%rd200, %r17;
	cvta.to.global.u64 	%rd201, %rd197;
	mul.wide.u32 	%rd202, %r17, 8;
	add.s64 	%rd203, %rd201, %rd202;
	ld.global.f64 	%fd274, [%rd203];
	add.s32 	%r37, %r17, 256;
	cvt.u64.u32 	%rd204, %r37;
	ld.global.f64 	%fd275, [%rd203+2048];
	add.s32 	%r38, %r17, 512;
	cvt.u64.u32 	%rd205, %r38;
	ld.global.f64 	%fd276, [%rd203+4096];
	add.s32 	%r39, %r17, 768;
	cvt.u64.u32 	%rd206, %r39;
	ld.global.f64 	%fd277, [%rd203+6144];
	or.b32  	%r40, %r17, 1024;
	cvt.u64.u32 	%rd101, %r40;
	add.s64 	%rd354, %rd198, %rd101;
	ld.global.f64 	%fd338, [%rd203+8192];
	abs.f64 	%fd278, %fd274;
	abs.f64 	%fd279, %fd275;
	setp.geu.f64 	%p3, %fd278, %fd279;
	selp.f64 	%fd280, %fd274, %fd275, %p3;
	selp.b64 	%rd207, %rd200, %rd204, %p3;
	abs.f64 	%fd281, %fd280;
	abs.f64 	%fd282, %fd276;
	setp.geu.f64 	%p4, %fd281, %fd282;
	selp.f64 	%fd283, %fd280, %fd276, %p4;
	selp.b64 	%rd208, %rd207, %rd205, %p4;
	abs.f64 	%fd284, %fd283;
	abs.f64 	%fd285, %fd277;
	setp.geu.f64 	%p5, %fd284, %fd285;
	selp.f64 	%fd152, %fd283, %fd277, %p5;
	selp.b64 	%rd104, %rd208, %rd206, %p5;
	abs.f64 	%fd153, %fd152;
	abs.f64 	%fd154, %fd338;
	setp.lt.f64 	%p6, %fd153, %fd154;
	@%p6 bra 	$L__BB3_124;
	setp.lt.f64 	%p7, %fd154, %fd153;
	setp.lt.u64 	%p8, %rd104, %rd101;
	or.pred  	%p9, %p7, %p8;
	selp.f64 	%fd338, %fd152, %fd338, %p9;
	add.s64 	%rd211, %rd198, %rd104;
	selp.b64 	%rd354, %rd211, %rd354, %p9;
$L__BB3_124:
	setp.lt.u32 	%p10, %r36, 2560;
	mov.b32 	%r394, 1280;
	@%p10 bra 	$L__BB3_137;
	mov.b32 	%r393, 1280;
	mov.f64 	%fd323, %fd338;
$L__BB3_126:
	cvt.u64.u32 	%rd212, %r393;
	add.s64 	%rd213, %rd200, %rd212;
	mul.wide.u32 	%rd214, %r393, 8;
	cvta.to.global.u64 	%rd215, %rd197;
	add.s64 	%rd217, %rd215, %rd202;
	add.s64 	%rd218, %rd217, %rd214;
	add.s64 	%rd335, %rd213, %rd198;
	ld.global.f64 	%fd324, [%rd218];
	ld.global.f64 	%fd325, [%rd218+2048];
	ld.global.f64 	%fd326, [%rd218+4096];
	ld.global.f64 	%fd327, [%rd218+6144];
	ld.global.f64 	%fd338, [%rd218+8192];
	abs.f64 	%fd163, %fd323;
	abs.f64 	%fd164, %fd324;
	setp.lt.f64 	%p11, %fd163, %fd164;
	@%p11 bra 	$L__BB3_128;
	setp.lt.f64 	%p12, %fd164, %fd163;
	setp.lt.s64 	%p13, %rd354, %rd335;
	or.pred  	%p14, %p12, %p13;
	selp.f64 	%fd324, %fd323, %fd324, %p14;
	selp.b64 	%rd335, %rd354, %rd335, %p14;
$L__BB3_128:
	cvt.u64.u32 	%rd219, %r393;
	add.s64 	%rd220, %rd200, %rd219;
	add.s64 	%rd221, %rd220, %rd198;
	add.s64 	%rd336, %rd221, 256;
	abs.f64 	%fd167, %fd324;
	abs.f64 	%fd168, %fd325;
	setp.lt.f64 	%p15, %fd167, %fd168;
	@%p15 bra 	$L__BB3_130;
	setp.lt.f64 	%p16, %fd168, %fd167;
	add.s64 	%rd226, %rd221, 256;
	setp.lt.s64 	%p17, %rd335, %rd226;
	or.pred  	%p18, %p16, %p17;
	selp.f64 	%fd325, %fd324, %fd325, %p18;
	selp.b64 	%rd336, %rd335, %rd226, %p18;
$L__BB3_130:
	add.s64 	%rd337, %rd221, 512;
	abs.f64 	%fd171, %fd325;
	abs.f64 	%fd172, %fd326;
	setp.lt.f64 	%p19, %fd171, %fd172;
	@%p19 bra 	$L__BB3_132;
	setp.lt.f64 	%p20, %fd172, %fd171;
	add.s64 	%rd234, %rd221, 512;
	setp.lt.s64 	%p21, %rd336, %rd234;
	or.pred  	%p22, %p20, %p21;
	selp.f64 	%fd326, %fd325, %fd326, %p22;
	selp.b64 	%rd337, %rd336, %rd234, %p22;
$L__BB3_132:
	add.s64 	%rd338, %rd221, 768;
	abs.f64 	%fd175, %fd326;
	abs.f64 	%fd176, %fd327;
	setp.lt.f64 	%p23, %fd175, %fd176;
	@%p23 bra 	$L__BB3_134;
	setp.lt.f64 	%p24, %fd176, %fd175;
	setp.lt.s64 	%p25, %rd337, %rd338;
	or.pred  	%p26, %p24, %p25;
	selp.f64 	%fd327, %fd326, %fd327, %p26;
	selp.b64 	%rd338, %rd337, %rd338, %p26;
$L__BB3_134:
	add.s64 	%rd354, %rd221, 1024;
	abs.f64 	%fd179, %fd327;
	abs.f64 	%fd180, %fd338;
	setp.lt.f64 	%p27, %fd179, %fd180;
	@%p27 bra 	$L__BB3_136;
	setp.lt.f64 	%p28, %fd180, %fd179;
	setp.lt.s64 	%p29, %rd338, %rd354;
	or.pred  	%p30, %p28, %p29;
	selp.f64 	%fd338, %fd327, %fd338, %p30;
	selp.b64 	%rd354, %rd338, %rd354, %p30;
$L__BB3_136:
	add.s32 	%r394, %r393, 1280;
	add.s32 	%r43, %r393, 2560;
	setp.le.s32 	%p31, %r43, %r36;
	mov.u32 	%r393, %r394;
	mov.f64 	%fd323, %fd338;
	@%p31 bra 	$L__BB3_126;
$L__BB3_137:
	setp.le.s32 	%p32, %r36, %r394;
	@%p32 bra 	$L__BB3_160;
	sub.s32 	%r21, %r36, %r394;
	setp.ge.s32 	%p33, %r17, %r21;
	@%p33 bra 	$L__BB3_160;
	cvta.to.global.u64 	%rd127, %rd197;
	not.b32 	%r44, %r17;
	add.s32 	%r45, %r36, %r44;
	sub.s32 	%r22, %r45, %r394;
	and.b32  	%r46, %r22, 768;
	setp.eq.s32 	%p34, %r46, 768;
	mov.u32 	%r397, %r17;
	@%p34 bra 	$L__BB3_145;
	add.s32 	%r47, %r17, %r394;
	cvt.u64.u32 	%rd242, %r47;
	add.s64 	%rd342, %rd198, %rd242;
	mul.wide.u32 	%rd243, %r47, 8;
	add.s64 	%rd341, %rd127, %rd243;
	shr.u32 	%r48, %r22, 8;
	add.s32 	%r49, %r48, 1;
	and.b32  	%r50, %r49, 3;
	neg.s32 	%r395, %r50;
	mov.u32 	%r397, %r17;
$L__BB3_141:
	.pragma "nounroll";
	mov.u64 	%rd132, %rd354;
	mov.f64 	%fd184, %fd338;
	ld.global.f64 	%fd185, [%rd341];
	abs.f64 	%fd186, %fd184;
	abs.f64 	%fd187, %fd185;
	setp.lt.f64 	%p35, %fd186, %fd187;
	mov.f64 	%fd338, %fd185;
	mov.u64 	%rd354, %rd342;
	@%p35 bra 	$L__BB3_144;
	setp.lt.f64 	%p36, %fd187, %fd186;
	mov.f64 	%fd338, %fd184;
	mov.u64 	%rd354, %rd132;
	@%p36 bra 	$L__BB3_144;
	setp.lt.s64 	%p37, %rd132, %rd342;
	selp.f64 	%fd338, %fd184, %fd185, %p37;
	min.s64 	%rd354, %rd132, %rd342;
$L__BB3_144:
	add.s32 	%r397, %r397, 256;
	add.s64 	%rd342, %rd342, 256;
	add.s64 	%rd341, %rd341, 2048;
	add.s32 	%r395, %r395, 1;
	setp.ne.s32 	%p38, %r395, 0;
	@%p38 bra 	$L__BB3_141;
$L__BB3_145:
	setp.lt.u32 	%p39, %r22, 768;
	@%p39 bra 	$L__BB3_160;
	add.s32 	%r398, %r397, %r394;
	cvt.u64.u32 	%rd244, %r398;
	add.s64 	%rd349, %rd198, %rd244;
	cvt.u64.u32 	%rd245, %r397;
	cvt.u64.u32 	%rd246, %r394;
	add.s64 	%rd247, %rd245, %rd246;
	shl.b64 	%rd248, %rd247, 3;
	add.s64 	%rd249, %rd248, %rd127;
	add.s64 	%rd348, %rd249, 6144;
	mul.wide.u32 	%rd250, %r398, 8;
	add.s64 	%rd347, %rd127, %rd250;
	add.s32 	%r399, %r397, 512;
$L__BB3_147:
	mov.u32 	%r32, %r399;
	ld.global.f64 	%fd193, [%rd347];
	abs.f64 	%fd194, %fd338;
	abs.f64 	%fd195, %fd193;
	setp.lt.f64 	%p40, %fd194, %fd195;
	mov.f64 	%fd335, %fd193;
	mov.u64 	%rd351, %rd349;
	@%p40 bra 	$L__BB3_150;
	setp.lt.f64 	%p41, %fd195, %fd194;
	mov.f64 	%fd335, %fd338;
	mov.u64 	%rd351, %rd354;
	@%p41 bra 	$L__BB3_150;
	setp.lt.s64 	%p42, %rd354, %rd349;
	selp.f64 	%fd335, %fd338, %fd193, %p42;
	min.s64 	%rd351, %rd354, %rd349;
$L__BB3_150:
	add.s32 	%r51, %r398, 256;
	cvt.u64.u32 	%rd251, %r51;
	add.s64 	%rd148, %rd198, %rd251;
	ld.global.f64 	%fd198, [%rd348+-4096];
	abs.f64 	%fd199, %fd335;
	abs.f64 	%fd200, %fd198;
	setp.lt.f64 	%p43, %fd199, %fd200;
	mov.f64 	%fd336, %fd198;
	mov.u64 	%rd352, %rd148;
	@%p43 bra 	$L__BB3_153;
	setp.lt.f64 	%p44, %fd200, %fd199;
	mov.f64 	%fd336, %fd335;
	mov.u64 	%rd352, %rd351;
	@%p44 bra 	$L__BB3_153;
	setp.lt.s64 	%p45, %rd351, %rd148;
	selp.f64 	%fd336, %fd335, %fd198, %p45;
	min.s64 	%rd352, %rd351, %rd148;
$L__BB3_153:
	add.s32 	%r52, %r398, 512;
	cvt.u64.u32 	%rd252, %r52;
	add.s64 	%rd151, %rd198, %rd252;
	ld.global.f64 	%fd203, [%rd348+-2048];
	abs.f64 	%fd204, %fd336;
	abs.f64 	%fd205, %fd203;
	setp.lt.f64 	%p46, %fd204, %fd205;
	mov.f64 	%fd337, %fd203;
	mov.u64 	%rd353, %rd151;
	@%p46 bra 	$L__BB3_156;
	setp.lt.f64 	%p47, %fd205, %fd204;
	mov.f64 	%fd337, %fd336;
	mov.u64 	%rd353, %rd352;
	@%p47 bra 	$L__BB3_156;
	setp.lt.s64 	%p48, %rd352, %rd151;
	selp.f64 	%fd337, %fd336, %fd203, %p48;
	min.s64 	%rd353, %rd352, %rd151;
$L__BB3_156:
	add.s32 	%r53, %r398, 768;
	cvt.u64.u32 	%rd253, %r53;
	add.s64 	%rd154, %rd198, %rd253;
	ld.global.f64 	%fd208, [%rd348];
	abs.f64 	%fd209, %fd337;
	abs.f64 	%fd210, %fd208;
	setp.lt.f64 	%p49, %fd209, %fd210;
	mov.f64 	%fd338, %fd208;
	mov.u64 	%rd354, %rd154;
	@%p49 bra 	$L__BB3_159;
	setp.lt.f64 	%p50, %fd210, %fd209;
	mov.f64 	%fd338, %fd337;
	mov.u64 	%rd354, %rd353;
	@%p50 bra 	$L__BB3_159;
	setp.lt.s64 	%p51, %rd353, %rd154;
	selp.f64 	%fd338, %fd337, %fd208, %p51;
	min.s64 	%rd354, %rd353, %rd154;
$L__BB3_159:
	add.s64 	%rd349, %rd349, 1024;
	add.s64 	%rd348, %rd348, 8192;
	add.s64 	%rd347, %rd347, 8192;
	add.s32 	%r399, %r32, 1024;
	add.s32 	%r54, %r32, 512;
	add.s32 	%r398, %r398, 1024;
	setp.lt.s32 	%p52, %r54, %r21;
	@%p52 bra 	$L__BB3_147;
$L__BB3_160:
	// begin inline asm
	mov.u32 %r55, %laneid;
	// end inline asm
	mov.b64 	%rd254, %fd338;
	mov.b64 	{%r57, %r62}, %rd254;
	mov.b32 	%r73, 1;
	mov.b32 	%r74, 31;
	mov.b32 	%r75, -1;
	// begin inline asm
	shfl.sync.down.b32 %r56, %r57, %r73, %r74, %r75;
	// end inline asm
	// begin inline asm
	shfl.sync.down.b32 %r61, %r62, %r73, %r74, %r75;
	// end inline asm
	mov.b64 	%rd255, {%r56, %r61};
	mov.b64 	%fd214, %rd255;
	mov.b64 	{%r67, %r72}, %rd354;
	// begin inline asm
	shfl.sync.down.b32 %r66, %r67, %r73, %r74, %r75;
	// end inline asm
	// begin inline asm
	shfl.sync.down.b32 %r71, %r72, %r73, %r74, %r75;
	// end inline asm
	mov.b64 	%rd161, {%r66, %r71};
	setp.gt.s32 	%p53, %r55, 30;
	mov.f64 	%fd340, %fd338;
	mov.u64 	%rd356, %rd354;
	@%p53 bra 	$L__BB3_164;
	abs.f64 	%fd215, %fd338;
	abs.f64 	%fd216, %fd214;
	setp.lt.f64 	%p54, %fd215, %fd216;
	mov.f64 	%fd340, %fd214;
	mov.u64 	%rd356, %rd161;
	@%p54 bra 	$L__BB3_164;
	setp.lt.f64 	%p55, %fd216, %fd215;
	mov.f64 	%fd340, %fd338;
	mov.u64 	%rd356, %rd354;
	@%p55 bra 	$L__BB3_164;
	setp.lt.s64 	%p56, %rd354, %rd161;
	selp.f64 	%fd340, %fd338, %fd214, %p56;
	min.s64 	%rd356, %rd354, %rd161;
$L__BB3_164:
	mov.b64 	%rd256, %fd340;
	mov.b64 	{%r77, %r82}, %rd256;
	mov.b32 	%r93, 2;
	mov.b32 	%r94, 31;
	mov.b32 	%r95, -1;
	// begin inline asm
	shfl.sync.down.b32 %r76, %r77, %r93, %r94, %r95;
	// end inline asm
	// begin inline asm
	shfl.sync.down.b32 %r81, %r82, %r93, %r94, %r95;
	// end inline asm
	mov.b64 	%rd257, {%r76, %r81};
	mov.b64 	%fd219, %rd257;
	mov.b64 	{%r87, %r92}, %rd356;
	// begin inline asm
	shfl.sync.down.b32 %r86, %r87, %r93, %r94, %r95;
	// end inline asm
	// begin inline asm
	shfl.sync.down.b32 %r91, %r92, %r93, %r94, %r95;
	// end inline asm
	mov.b64 	%rd164, {%r86, %r91};
	setp.gt.s32 	%p57, %r55, 29;
	mov.f64 	%fd341, %fd340;
	mov.u64 	%rd357, %rd356;
	@%p57 bra 	$L__BB3_168;
	abs.f64 	%fd220, %fd340;
	abs.f64 	%fd221, %fd219;
	setp.lt.f64 	%p58, %fd220, %fd221;
	mov.f64 	%fd341, %fd219;
	mov.u64 	%rd357, %rd164;
	@%p58 bra 	$L__BB3_168;
	setp.lt.f64 	%p59, %fd221, %fd220;
	mov.f64 	%fd341, %fd340;
	mov.u64 	%rd357, %rd356;
	@%p59 bra 	$L__BB3_168;
	setp.lt.s64 	%p60, %rd356, %rd164;
	selp.f64 	%fd341, %fd340, %fd219, %p60;
	min.s64 	%rd357, %rd356, %rd164;
$L__BB3_168:
	mov.b64 	%rd258, %fd341;
	mov.b64 	{%r97, %r102}, %rd258;
	mov.b32 	%r113, 4;
	mov.b32 	%r114, 31;
	mov.b32 	%r115, -1;
	// begin inline asm
	shfl.sync.down.b32 %r96, %r97, %r113, %r114, %r115;
	// end inline asm
	// begin inline asm
	shfl.sync.down.b32 %r101, %r102, %r113, %r114, %r115;
	// end inline asm
	mov.b64 	%rd259, {%r96, %r101};
	mov.b64 	%fd224, %rd259;
	mov.b64 	{%r107, %r112}, %rd357;
	// begin inline asm
	shfl.sync.down.b32 %r106, %r107, %r113, %r114, %r115;
	// end inline asm
	// begin inline asm
	shfl.sync.down.b32 %r111, %r112, %r113, %r114, %r115;
	// end inline asm
	mov.b64 	%rd167, {%r106, %r111};
	setp.gt.s32 	%p61, %r55, 27;
	mov.f64 	%fd342, %fd341;
	mov.u64 	%rd358, %rd357;
	@%p61 bra 	$L__BB3_172;
	abs.f64 	%fd225, %fd341;
	abs.f64 	%fd226, %fd224;
	setp.lt.f64 	%p62, %fd225, %fd226;
	mov.f64 	%fd342, %fd224;
	mov.u64 	%rd358, %rd167;
	@%p62 bra 	$L__BB3_172;
	setp.lt.f64 	%p63, %fd226, %fd225;
	mov.f64 	%fd342, %fd341;
	mov.u64 	%rd358, %rd357;
	@%p63 bra 	$L__BB3_172;
	setp.lt.s64 	%p64, %rd357, %rd167;
	selp.f64 	%fd342, %fd341, %fd224, %p64;
	min.s64 	%rd358, %rd357, %rd167;
$L__BB3_172:
	mov.b64 	%rd260, %fd342;
	mov.b64 	{%r117, %r122}, %rd260;
	mov.b32 	%r133, 8;
	mov.b32 	%r134, 31;
	mov.b32 	%r135, -1;
	// begin inline asm
	shfl.sync.down.b32 %r116, %r117, %r133, %r134, %r135;
	// end inline asm
	// begin inline asm
	shfl.sync.down.b32 %r121, %r122, %r133, %r134, %r135;
	// end inline asm
	mov.b64 	%rd261, {%r116, %r121};
	mov.b64 	%fd229, %rd261;
	mov.b64 	{%r127, %r132}, %rd358;
	// begin inline asm
	shfl.sync.down.b32 %r126, %r127, %r133, %r134, %r135;
	// end inline asm
	// begin inline asm
	shfl.sync.down.b32 %r131, %r132, %r133, %r134, %r135;
	// end inline asm
	mov.b64 	%rd170, {%r126, %r131};
	setp.gt.s32 	%p65, %r55, 23;
	mov.f64 	%fd343, %fd342;
	mov.u64 	%rd359, %rd358;
	@%p65 bra 	$L__BB3_176;
	abs.f64 	%fd230, %fd342;
	abs.f64 	%fd231, %fd229;
	setp.lt.f64 	%p66, %fd230, %fd231;
	mov.f64 	%fd343, %fd229;
	mov.u64 	%rd359, %rd170;
	@%p66 bra 	$L__BB3_176;
	setp.lt.f64 	%p67, %fd231, %fd230;
	mov.f64 	%fd343, %fd342;
	mov.u64 	%rd359, %rd358;
	@%p67 bra 	$L__BB3_176;
	setp.lt.s64 	%p68, %rd358, %rd170;
	selp.f64 	%fd343, %fd342, %fd229, %p68;
	min.s64 	%rd359, %rd358, %rd170;
$L__BB3_176:
	mov.b64 	%rd262, %fd343;
	mov.b64 	{%r137, %r142}, %rd262;
	mov.b32 	%r153, 16;
	mov.b32 	%r154, 31;
	mov.b32 	%r155, -1;
	// begin inline asm
	shfl.sync.down.b32 %r136, %r137, %r153, %r154, %r155;
	// end inline asm
	// begin inline asm
	shfl.sync.down.b32 %r141, %r142, %r153, %r154, %r155;
	// end inline asm
	mov.b64 	%rd263, {%r136, %r141};
	mov.b64 	%fd234, %rd263;
	mov.b64 	{%r147, %r152}, %rd359;
	// begin inline asm
	shfl.sync.down.b32 %r146, %r147, %r153, %r154, %r155;
	// end inline asm
	// begin inline asm
	shfl.sync.down.b32 %r151, %r152, %r153, %r154, %r155;
	// end inline asm
	mov.b64 	%rd173, {%r146, %r151};
	setp.gt.s32 	%p69, %r55, 15;
	mov.f64 	%fd351, %fd343;
	mov.u64 	%rd367, %rd359;
	@%p69 bra 	$L__BB3_180;
	abs.f64 	%fd235, %fd343;
	abs.f64 	%fd236, %fd234;
	setp.lt.f64 	%p70, %fd235, %fd236;
	mov.f64 	%fd351, %fd234;
	mov.u64 	%rd367, %rd173;
	@%p70 bra 	$L__BB3_180;
	setp.lt.f64 	%p71, %fd236, %fd235;
	mov.f64 	%fd351, %fd343;
	mov.u64 	%rd367, %rd359;
	@%p71 bra 	$L__BB3_180;
	setp.lt.s64 	%p72, %rd359, %rd173;
	selp.f64 	%fd351, %fd343, %fd234, %p72;
	min.s64 	%rd367, %rd359, %rd173;
$L__BB3_180:
	setp.ne.s32 	%p73, %r55, 0;
	@%p73 bra 	$L__BB3_182;
	shr.u32 	%r156, %r17, 1;
	and.b32  	%r157, %r156, 496;
	mov.u32 	%r158, _ZN6thrust24THRUST_300001_SM_1000_NS8cuda_cub4core6detail5shmemE;
	add.s32 	%r159, %r158, %r157;
	st.shared.f64 	[%r159+8], %fd351;
	st.shared.u64 	[%r159+16], %rd367;
$L__BB3_182:
	bar.sync 	0;
	setp.ne.s32 	%p74, %r17, 0;
	@%p74 bra 	$L__BB3_204;
	ld.shared.f64 	%fd239, [_ZN6thrust24THRUST_300001_SM_1000_NS8cuda_cub4core6detail5shmemE+24];
	ld.shared.u64 	%rd176, [_ZN6thrust24THRUST_300001_SM_1000_NS8cuda_cub4core6detail5shmemE+32];
	abs.f64 	%fd240, %fd351;
	abs.f64 	%fd241, %fd239;
	setp.lt.f64 	%p75, %fd240, %fd241;
	mov.f64 	%fd345, %fd239;
	mov.u64 	%rd361, %rd176;
	@%p75 bra 	$L__BB3_186;
	setp.lt.f64 	%p76, %fd241, %fd240;
	mov.f64 	%fd345, %fd351;
	mov.u64 	%rd361, %rd367;
	@%p76 bra 	$L__BB3_186;
	setp.lt.s64 	%p77, %rd367, %rd176;
	selp.f64 	%fd345, %fd351, %fd239, %p77;
	min.s64 	%rd361, %rd367, %rd176;
$L__BB3_186:
	ld.shared.f64 	%fd244, [_ZN6thrust24THRUST_300001_SM_1000_NS8cuda_cub4core6detail5shmemE+40];
	ld.shared.u64 	%rd179, [_ZN6thrust24THRUST_300001_SM_1000_NS8cuda_cub4core6detail5shmemE+48];
	abs.f64 	%fd245, %fd345;
	abs.f64 	%fd246, %fd244;
	setp.lt.f64 	%p78, %fd245, %fd246;
	mov.f64 	%fd346, %fd244;
	mov.u64 	%rd362, %rd179;
	@%p78 bra 	$L__BB3_189;
	setp.lt.f64 	%p79, %fd246, %fd245;
	mov.f64 	%fd346, %fd345;
	mov.u64 	%rd362, %rd361;
	@%p79 bra 	$L__BB3_189;
	setp.lt.s64 	%p80, %rd361, %rd179;
	selp.f64 	%fd346, %fd345, %fd244, %p80;
	min.s64 	%rd362, %rd361, %rd179;
$L__BB3_189:
	ld.shared.f64 	%fd249, [_ZN6thrust24THRUST_300001_SM_1000_NS8cuda_cub4core6detail5shmemE+56];
	ld.shared.u64 	%rd182, [_ZN6thrust24THRUST_300001_SM_1000_NS8cuda_cub4core6detail5shmemE+64];
	abs.f64 	%fd250, %fd346;
	abs.f64 	%fd251, %fd249;
	setp.lt.f64 	%p81, %fd250, %fd251;
	mov.f64 	%fd347, %fd249;
	mov.u64 	%rd363, %rd182;
	@%p81 bra 	$L__BB3_192;
	setp.lt.f64 	%p82, %fd251, %fd250;
	mov.f64 	%fd347, %fd346;
	mov.u64 	%rd363, %rd362;
	@%p82 bra 	$L__BB3_192;
	setp.lt.s64 	%p83, %rd362, %rd182;
	selp.f64 	%fd347, %fd346, %fd249, %p83;
	min.s64 	%rd363, %rd362, %rd182;
$L__BB3_192:
	ld.shared.f64 	%fd254, [_ZN6thrust24THRUST_300001_SM_1000_NS8cuda_cub4core6detail5shmemE+72];
	ld.shared.u64 	%rd185, [_ZN6thrust24THRUST_300001_SM_1000_NS8cuda_cub4core6detail5shmemE+80];
	abs.f64 	%fd255, %fd347;
	abs.f64 	%fd256, %fd254;
	setp.lt.f64 	%p84, %fd255, %fd256;
	mov.f64 	%fd348, %fd254;
	mov.u64 	%rd364, %rd185;
	@%p84 bra 	$L__BB3_195;
	setp.lt.f64 	%p85, %fd256, %fd255;
	mov.f64 	%fd348, %fd347;
	mov.u64 	%rd364, %rd363;
	@%p85 bra 	$L__BB3_195;
	setp.lt.s64 	%p86, %rd363, %rd185;
	selp.f64 	%fd348, %fd347, %fd254, %p86;
	min.s64 	%rd364, %rd363, %rd185;
$L__BB3_195:
	ld.shared.f64 	%fd259, [_ZN6thrust24THRUST_300001_SM_1000_NS8cuda_cub4core6detail5shmemE+88];
	ld.shared.u64 	%rd188, [_ZN6thrust24THRUST_300001_SM_1000_NS8cuda_cub4core6detail5shmemE+96];
	abs.f64 	%fd260, %fd348;
	abs.f64 	%fd261, %fd259;
	setp.lt.f64 	%p87, %fd260, %fd261;
	mov.f64 	%fd349, %fd259;
	mov.u64 	%rd365, %rd188;
	@%p87 bra 	$L__BB3_198;
	setp.lt.f64 	%p88, %fd261, %fd260;
	mov.f64 	%fd349, %fd348;
	mov.u64 	%rd365, %rd364;
	@%p88 bra 	$L__BB3_198;
	setp.lt.s64 	%p89, %rd364, %rd188;
	selp.f64 	%fd349, %fd348, %fd259, %p89;
	min.s64 	%rd365, %rd364, %rd188;
$L__BB3_198:
	ld.shared.f64 	%fd264, [_ZN6thrust24THRUST_300001_SM_1000_NS8cuda_cub4core6detail5shmemE+104];
	ld.shared.u64 	%rd191, [_ZN6thrust24THRUST_300001_SM_1000_NS8cuda_cub4core6detail5shmemE+112];
	abs.f64 	%fd265, %fd349;
	abs.f64 	%fd266, %fd264;
	setp.lt.f64 	%p90, %fd265, %fd266;
	mov.f64 	%fd350, %fd264;
	mov.u64 	%rd366, %rd191;
	@%p90 bra 	$L__BB3_201;
	setp.lt.f64 	%p91, %fd266, %fd265;
	mov.f64 	%fd350, %fd349;
	mov.u64 	%rd366, %rd365;
	@%p91 bra 	$L__BB3_201;
	setp.lt.s64 	%p92, %rd365, %rd191;
	selp.f64 	%fd350, %fd349, %fd264, %p92;
	min.s64 	%rd366, %rd365, %rd191;
$L__BB3_201:
	ld.shared.f64 	%fd269, [_ZN6thrust24THRUST_300001_SM_1000_NS8cuda_cub4core6detail5shmemE+120];
	ld.shared.u64 	%rd194, [_ZN6thrust24THRUST_300001_SM_1000_NS8cuda_cub4core6detail5shmemE+128];
	abs.f64 	%fd270, %fd350;
	abs.f64 	%fd271, %fd269;
	setp.lt.f64 	%p93, %fd270, %fd271;
	mov.u64 	%rd367, %rd194;
	mov.f64 	%fd351, %fd269;
	@%p93 bra 	$L__BB3_204;
	setp.lt.f64 	%p94, %fd271, %fd270;
	mov.u64 	%rd367, %rd366;
	mov.f64 	%fd351, %fd350;
	@%p94 bra 	$L__BB3_204;
	setp.lt.s64 	%p95, %rd366, %rd194;
	selp.f64 	%fd351, %fd350, %fd269, %p95;
	min.s64 	%rd367, %rd366, %rd194;
$L__BB3_204:
	mov.u32 	%r387, %tid.x;
	setp.ne.s32 	%p212, %r387, 0;
	@%p212 bra 	$L__BB3_206;
	ld.param.u64 	%rd297, [_ZN6thrust24THRUST_300001_SM_1000_NS8cuda_cub4core6detail13_kernel_agentINS1_8__reduce11ReduceAgentINS0_12zip_iteratorIN4cuda3std3__45tupleIJNS0_10device_ptrIdEENS0_17counting_iteratorIlNS0_11use_defaultESF_SF_EEEEEEEPNSB_IJdlEEESJ_iNS1_9__extrema9arg_max_fIdl10ComparatorEEEEJSI_SK_iSO_EEEvDpT0__param_1];
	cvta.to.global.u64 	%rd296, %rd297;
	st.global.f64 	[%rd296], %fd351;
	st.global.u64 	[%rd296+8], %rd367;
$L__BB3_206:
	ret;

}
	// .globl	_ZN6thrust24THRUST_300001_SM_1000_NS8cuda_cub4core6detail13_kernel_agentINS1_8__reduce11ReduceAgentINS0_12zip_iteratorIN4cuda3std3__45tupleIJNS0_10device_ptrIdEENS0_17counting_iteratorIlNS0_11use_defaultESF_SF_EEEEEEEPNSB_IJdlEEESJ_iNS1_9__extrema9arg_max_fIdl10ComparatorEEEEJSI_SK_iN3cub18CUB_300001_SM_100013GridEvenShareIiEENSR_9GridQueueIjEESO_EEEvDpT0_
.visible .entry _ZN6thrust24THRUST_300001_SM_1000_NS8cuda_cub4core6detail13_kernel_agentINS1_8__reduce11ReduceAgentINS0_12zip_iteratorIN4cuda3std3__45tupleIJNS0_10device_ptrIdEENS0_17counting_iteratorIlNS0_11use_defaultESF_SF_EEEEEEEPNSB_IJdlEEESJ_iNS1_9__extrema9arg_max_fIdl10ComparatorEEEEJSI_SK_iN3cub18CUB_300001_SM_100013GridEvenShareIiEENSR_9GridQueueIjEESO_EEEvDpT0_(
	.param .align 8 .b8 _ZN6thrust24THRUST_300001_SM_1000_NS8cuda_cub4core6detail13_kernel_agentINS1_8__reduce11ReduceAgentINS0_12zip_iteratorIN4cuda3std3__45tupleIJNS0_10device_ptrIdEENS0_17counting_iteratorIlNS0_11use_defaultESF_SF_EEEEEEEPNSB_IJdlEEESJ_iNS1_9__extrema9arg_max_fIdl10ComparatorEEEEJSI_SK_iN3cub18CUB_300001_SM_100013GridEvenShareIiEENSR_9GridQueueIjEESO_EEEvDpT0__param_0[16],
	.param .u64 .ptr .align 1 _ZN6thrust24THRUST_300001_SM_1000_NS8cuda_cub4core6detail13_kernel_agentINS1_8__reduce11ReduceAgentINS0_12zip_iteratorIN4cuda3std3__45tupleIJNS0_10device_ptrIdEENS0_17counting_iteratorIlNS0_11use_defaultESF_SF_EEEEEEEPNSB_IJdlEEESJ_iNS1_9__extrema9arg_max_fIdl10ComparatorEEEEJSI_SK_iN3cub18CUB_300001_SM_100013GridEvenShareIiEENSR_9GridQueueIjEESO_EEEvDpT0__param_1,
	.param .u32 _ZN6thrust24THRUST_300001_SM_1000_NS8cuda_cub4core6detail13_kernel_agentINS1_8__reduce11ReduceAgentINS0_12zip_iteratorIN4cuda3std3__45tupleIJNS0_10device_ptrIdEENS0_17counting_iteratorIlNS0_11use_defaultESF_SF_EEEEEEEPNSB_IJdlEEESJ_iNS1_9__extrema9arg_max_fIdl10ComparatorEEEEJSI_SK_iN3cub18CUB_300001_SM_100013GridEvenShareIiEENSR_9GridQueueIjEESO_EEEvDpT0__param_2,
	.param .align 4 .b8 _ZN6thrust24THRUST_300001_SM_1000_NS8cuda_cub4core6detail13_kernel_agentINS1_8__reduce11ReduceAgentINS0_12zip_iteratorIN4cuda3std3__45tupleIJNS0_10device_ptrIdEENS0_17counting_iteratorIlNS0_11use_defaultESF_SF_EEEEEEEPNSB_IJdlEEESJ_iNS1_9__extrema9arg_max_fIdl10ComparatorEEEEJSI_SK_iN3cub18CUB_300001_SM_100013GridEvenShareIiEENSR_9GridQueueIjEESO_EEEvDpT0__param_3[40],
	.param .align 8 .b8 _ZN6thrust24THRUST_300001_SM_1000_NS8cuda_cub4core6detail13_kernel_agentINS1_8__reduce11ReduceAgentINS0_12zip_iteratorIN4cuda3std3__45tupleIJNS0_10device_ptrIdEENS0_17counting_iteratorIlNS0_11use_defaultESF_SF_EEEEEEEPNSB_IJdlEEESJ_iNS1_9__extrema9arg_max_fIdl10ComparatorEEEEJSI_SK_iN3cub18CUB_300001_SM_100013GridEvenShareIiEENSR_9GridQueueIjEESO_EEEvDpT0__param_4[8],
	.param .align 1 .b8 _ZN6thrust24THRUST_300001_SM_1000_NS8cuda_cub4core6detail13_kernel_agentINS1_8__reduce11ReduceAgentINS0_12zip_iteratorIN4cuda3std3__45tupleIJNS0_10device_ptrIdEENS0_17counting_iteratorIlNS0_11use_defaultESF_SF_EEEEEEEPNSB_IJdlEEESJ_iNS1_9__extrema9arg_max_fIdl10ComparatorEEEEJSI_SK_iN3cub18CUB_300001_SM_100013GridEvenShareIiEENSR_9GridQueueIjEESO_EEEvDpT0__param_5[1]
)
.maxntid 256
{
	.reg .pred 	%p<215>;
	.reg .b32 	%r<437>;
	.reg .b64 	%rd<318>;
	.reg .b64 	%fd<352>;

	ld.param.u64 	%rd3, [_ZN6thrust24THRUST_300001_SM_1000_NS8cuda_cub4core6detail13_kernel_agentINS1_8__reduce11ReduceAgentINS0_12zip_iteratorIN4cuda3std3__45tupleIJNS0_10device_ptrIdEENS0_17counting_iteratorIlNS0_11use_defaultESF_SF_EEEEEEEPNSB_IJdlEEESJ_iNS1_9__extrema9arg_max_fIdl10ComparatorEEEEJSI_SK_iN3cub18CUB_300001_SM_100013GridEvenShareIiEENSR_9GridQueueIjEESO_EEEvDpT0__param_0+8];
	ld.param.u64 	%rd181, [_ZN6thrust24THRUST_300001_SM_1000_NS8cuda_cub4core6detail13_kernel_agentINS1_8__reduce11ReduceAgentINS0_12zip_iteratorIN4cuda3std3__45tupleIJNS0_10device_ptrIdEENS0_17counting_iteratorIlNS0_11use_defaultESF_SF_EEEEEEEPNSB_IJdlEEESJ_iNS1_9__extrema9arg_max_fIdl10ComparatorEEEEJSI_SK_iN3cub18CUB_300001_SM_100013GridEvenShareIiEENSR_9GridQueueIjEESO_EEEvDpT0__param_0];
	ld.param.u64 	%rd182, [_ZN6thrust24THRUST_300001_SM_1000_NS8cuda_cub4core6detail13_kernel_agentINS1_8__reduce11ReduceAgentINS0_12zip_iteratorIN4cuda3std3__45tupleIJNS0_10device_ptrIdEENS0_17counting_iteratorIlNS0_11use_defaultESF_SF_EEEEEEEPNSB_IJdlEEESJ_iNS1_9__extrema9arg_max_fIdl10ComparatorEEEEJSI_SK_iN3cub18CUB_300001_SM_100013GridEvenShareIiEENSR_9GridQueueIjEESO_EEEvDpT0__param_4];
	ld.param.u32 	%r66, [_ZN6thrust24THRUST_300001_SM_1000_NS8cuda_cub4core6detail13_kernel_agentINS1_8__reduce11ReduceAgentINS0_12zip_iteratorIN4cuda3std3__45tupleIJNS0_10device_ptrIdEENS0_17counting_iteratorIlNS0_11use_defaultESF_SF_EEEEEEEPNSB_IJdlEEESJ_iNS1_9__extrema9arg_max_fIdl10ComparatorEEEEJSI_SK_iN3cub18CUB_300001_SM_100013GridEvenShareIiEENSR_9GridQueueIjEESO_EEEvDpT0__param_2];
	cvta.to.global.u64 	%rd1, %rd182;
	cvta.to.global.u64 	%rd2, %rd181;
	mov.u32 	%r1, %ctaid.x;
	mul.lo.s32 	%r2, %r1, 1280;
	mov.u32 	%r67, %nctaid.x;
	mul.lo.s32 	%r3, %r67, 1280;
	add.s32 	%r68, %r2, 1280;
	setp.le.s32 	%p1, %r68, %r66;
	@%p1 bra 	$L__BB4_121;
	sub.s32 	%r4, %r66, %r2;
	mov.u32 	%r5, %tid.x;
	setp.ge.s32 	%p98, %r5, %r4;
	mov.f64 	%fd298, 0d0000000000000000;
	mov.b64 	%rd264, 0;
	mov.u32 	%r420, %r5;
	@%p98 bra 	$L__BB4_3;
	add.s32 	%r190, %r2, %r5;
	cvt.s64.s32 	%rd219, %r190;
	mul.wide.s32 	%rd220, %r190, 8;
	add.s64 	%rd221, %rd2, %rd220;
	add.s64 	%rd264, %rd3, %rd219;
	ld.global.f64 	%fd298, [%rd221];
	add.s32 	%r420, %r5, 256;
$L__BB4_3:
	setp.ge.s32 	%p99, %r420, %r4;
	@%p99 bra 	$L__BB4_25;
	not.b32 	%r191, %r420;
	add.s32 	%r192, %r66, %r191;
	sub.s32 	%r8, %r192, %r2;
	and.b32  	%r193, %r8, 768;
	setp.eq.s32 	%p100, %r193, 768;
	@%p100 bra 	$L__BB4_10;
	add.s32 	%r418, %r420, %r2;
	shr.u32 	%r194, %r8, 8;
	add.s32 	%r195, %r194, 1;
	and.b32  	%r196, %r195, 3;
	neg.s32 	%r417, %r196;
$L__BB4_6:
	.pragma "nounroll";
	mov.u64 	%rd6, %rd264;
	mov.f64 	%fd3, %fd298;
	cvt.s64.s32 	%rd223, %r418;
	add.s64 	%rd7, %rd3, %rd223;
	mul.wide.s32 	%rd224, %r418, 8;
	add.s64 	%rd225, %rd2, %rd224;
	ld.global.f64 	%fd4, [%rd225];
	abs.f64 	%fd5, %fd3;
	abs.f64 	%fd6, %fd4;
	setp.lt.f64 	%p101, %fd5, %fd6;
	mov.u64 	%rd264, %rd7;
	mov.f64 	%fd298, %fd4;
	@%p101 bra 	$L__BB4_9;
	setp.lt.f64 	%p102, %fd6, %fd5;
	mov.u64 	%rd264, %rd6;
	mov.f64 	%fd298, %fd3;
	@%p102 bra 	$L__BB4_9;
	setp.lt.s64 	%p103, %rd6, %rd7;
	min.s64 	%rd264, %rd6, %rd7;
	selp.f64 	%fd298, %fd3, %fd4, %p103;
$L__BB4_9:
	add.s32 	%r420, %r420, 256;
	add.s32 	%r418, %r418, 256;
	add.s32 	%r417, %r417, 1;
	setp.ne.s32 	%p104, %r417, 0;
	@%p104 bra 	$L__BB4_6;
$L__BB4_10:
	setp.lt.u32 	%p105, %r8, 768;
	@%p105 bra 	$L__BB4_25;
	add.s32 	%r421, %r420, %r2;
	add.s32 	%r424, %r421, 256;
	add.s32 	%r423, %r421, 512;
	add.s32 	%r422, %r421, 768;
	add.s64 	%rd12, %rd2, 4096;
$L__BB4_12:
	cvt.s64.s32 	%rd226, %r424;
	add.s64 	%rd14, %rd3, %rd226;
	cvt.s64.s32 	%rd227, %r423;
	add.s64 	%rd15, %rd3, %rd227;
	cvt.s64.s32 	%rd228, %r422;
	add.s64 	%rd16, %rd3, %rd228;
	cvt.s64.s32 	%rd229, %r421;
	mul.wide.s32 	%rd230, %r421, 8;
	add.s64 	%rd17, %rd12, %rd230;
	add.s64 	%rd18, %rd3, %rd229;
	ld.global.f64 	%fd12, [%rd17+-4096];
	abs.f64 	%fd13, %fd298;
	abs.f64 	%fd14, %fd12;
	setp.lt.f64 	%p106, %fd13, %fd14;
	mov.u64 	%rd261, %rd18;
	mov.f64 	%fd295, %fd12;
	@%p106 bra 	$L__BB4_15;
	setp.lt.f64 	%p107, %fd14, %fd13;
	mov.u64 	%rd261, %rd264;
	mov.f64 	%fd295, %fd298;
	@%p107 bra 	$L__BB4_15;
	setp.lt.s64 	%p108, %rd264, %rd18;
	min.s64 	%rd261, %rd264, %rd18;
	selp.f64 	%fd295, %fd298, %fd12, %p108;
$L__BB4_15:
	ld.global.f64 	%fd17, [%rd17+-2048];
	abs.f64 	%fd18, %fd295;
	abs.f64 	%fd19, %fd17;
	setp.lt.f64 	%p109, %fd18, %fd19;
	mov.u64 	%rd262, %rd14;
	mov.f64 	%fd296, %fd17;
	@%p109 bra 	$L__BB4_18;
	setp.lt.f64 	%p110, %fd19, %fd18;
	mov.u64 	%rd262, %rd261;
	mov.f64 	%fd296, %fd295;
	@%p110 bra 	$L__BB4_18;
	setp.lt.s64 	%p111, %rd261, %rd14;
	min.s64 	%rd262, %rd261, %rd14;
	selp.f64 	%fd296, %fd295, %fd17, %p111;
$L__BB4_18:
	ld.global.f64 	%fd22, [%rd17];
	abs.f64 	%fd23, %fd296;
	abs.f64 	%fd24, %fd22;
	setp.lt.f64 	%p112, %fd23, %fd24;
	mov.u64 	%rd263, %rd15;
	mov.f64 	%fd297, %fd22;
	@%p112 bra 	$L__BB4_21;
	setp.lt.f64 	%p113, %fd24, %fd23;
	mov.u64 	%rd263, %rd262;
	mov.f64 	%fd297, %fd296;
	@%p113 bra 	$L__BB4_21;
	setp.lt.s64 	%p114, %rd262, %rd15;
	min.s64 	%rd263, %rd262, %rd15;
	selp.f64 	%fd297, %fd296, %fd22, %p114;
$L__BB4_21:
	ld.global.f64 	%fd27, [%rd17+2048];
	abs.f64 	%fd28, %fd297;
	abs.f64 	%fd29, %fd27;
	setp.lt.f64 	%p115, %fd28, %fd29;
	mov.u64 	%rd264, %rd16;
	mov.f64 	%fd298, %fd27;
	@%p115 bra 	$L__BB4_24;
	setp.lt.f64 	%p116, %fd29, %fd28;
	mov.u64 	%rd264, %rd263;
	mov.f64 	%fd298, %fd297;
	@%p116 bra 	$L__BB4_24;
	setp.lt.s64 	%p117, %rd263, %rd16;
	min.s64 	%rd264, %rd263, %rd16;
	selp.f64 	%fd298, %fd297, %fd27, %p117;
$L__BB4_24:
	add.s32 	%r420, %r420, 1024;
	add.s32 	%r424, %r424, 1024;
	add.s32 	%r423, %r423, 1024;
	add.s32 	%r422, %r422, 1024;
	add.s32 	%r421, %r421, 1024;
	setp.lt.s32 	%p118, %r420, %r4;
	@%p118 bra 	$L__BB4_12;
$L__BB4_25:
	setp.lt.s32 	%p119, %r4, 256;
	@%p119 bra 	$L__BB4_70;
	// begin inline asm
	mov.u32 %r310, %laneid;
	// end inline asm
	mov.b64 	%rd241, %fd298;
	mov.b64 	{%r312, %r317}, %rd241;
	mov.b32 	%r328, 1;
	mov.b32 	%r329, 31;
	mov.b32 	%r330, -1;
	// begin inline asm
	shfl.sync.down.b32 %r311, %r312, %r328, %r329, %r330;
	// end inline asm
	// begin inline asm
	shfl.sync.down.b32 %r316, %r317, %r328, %r329, %r330;
	// end inline asm
	mov.b64 	%rd242, {%r311, %r316};
	mov.b64 	%fd33, %rd242;
	mov.b64 	{%r322, %r327}, %rd264;
	// begin inline asm
	shfl.sync.down.b32 %r321, %r322, %r328, %r329, %r330;
	// end inline asm
	// begin inline asm
	shfl.sync.down.b32 %r326, %r327, %r328, %r329, %r330;
	// end inline asm
	mov.b64 	%rd28, {%r321, %r326};
	setp.gt.s32 	%p171, %r310, 30;
	mov.u64 	%rd266, %rd264;
	mov.f64 	%fd300, %fd298;
	@%p171 bra 	$L__BB4_30;
	abs.f64 	%fd34, %fd298;
	abs.f64 	%fd35, %fd33;
	setp.lt.f64 	%p172, %fd34, %fd35;
	mov.u64 	%rd266, %rd28;
	mov.f64 	%fd300, %fd33;
	@%p172 bra 	$L__BB4_30;
	setp.lt.f64 	%p173, %fd35, %fd34;
	mov.u64 	%rd266, %rd264;
	mov.f64 	%fd300, %fd298;
	@%p173 bra 	$L__BB4_30;
	setp.lt.s64 	%p174, %rd264, %rd28;
	min.s64 	%rd266, %rd264, %rd28;
	selp.f64 	%fd300, %fd298, %fd33, %p174;
$L__BB4_30:
	mov.b64 	%rd243, %fd300;
	mov.b64 	{%r332, %r337}, %rd243;
	mov.b32 	%r348, 2;
	mov.b32 	%r349, 31;
	mov.b32 	%r350, -1;
	// begin inline asm
	shfl.sync.down.b32 %r331, %r332, %r348, %r349, %r350;
	// end inline asm
	// begin inline asm
	shfl.sync.down.b32 %r336, %r337, %r348, %r349, %r350;
	// end inline asm
	mov.b64 	%rd244, {%r331, %r336};
	mov.b64 	%fd38, %rd244;
	mov.b64 	{%r342, %r347}, %rd266;
	// begin inline asm
	shfl.sync.down.b32 %r341, %r342, %r348, %r349, %r350;
	// end inline asm
	// begin inline asm
	shfl.sync.down.b32 %r346, %r347, %r348, %r349, %r350;
	// end inline asm
	mov.b64 	%rd31, {%r341, %r346};
	setp.gt.s32 	%p175, %r310, 29;
	mov.u64 	%rd267, %rd266;
	mov.f64 	%fd301, %fd300;
	@%p175 bra 	$L__BB4_34;
	abs.f64 	%fd39, %fd300;
	abs.f64 	%fd40, %fd38;
	setp.lt.f64 	%p176, %fd39, %fd40;
	mov.u64 	%rd267, %rd31;
	mov.f64 	%fd301, %fd38;
	@%p176 bra 	$L__BB4_34;
	setp.lt.f64 	%p177, %fd40, %fd39;
	mov.u64 	%rd267, %rd266;
	mov.f64 	%fd301, %fd300;
	@%p177 bra 	$L__BB4_34;
	setp.lt.s64 	%p178, %rd266, %rd31;
	min.s64 	%rd267, %rd266, %rd31;
	selp.f64 	%fd301, %fd300, %fd38, %p178;
$L__BB4_34:
	mov.b64 	%rd245, %fd301;
	mov.b64 	{%r352, %r357}, %rd245;
	mov.b32 	%r368, 4;
	mov.b32 	%r369, 31;
	mov.b32 	%r370, -1;
	// begin inline asm
	shfl.sync.down.b32 %r351, %r352, %r368, %r369, %r370;
	// end inline asm
	// begin inline asm
	shfl.sync.down.b32 %r356, %r357, %r368, %r369, %r370;
	// end inline asm
	mov.b64 	%rd246, {%r351, %r356};
	mov.b64 	%fd43, %rd246;
	mov.b64 	{%r362, %r367}, %rd267;
	// begin inline asm
	shfl.sync.down.b32 %r361, %r362, %r368, %r369, %r370;
	// end inline asm
	// begin inline asm
	shfl.sync.down.b32 %r366, %r367, %r368, %r369, %r370;
	// end inline asm
	mov.b64 	%rd34, {%r361, %r366};
	setp.gt.s32 	%p179, %r310, 27;
	mov.u64 	%rd268, %rd267;
	mov.f64 	%fd302, %fd301;
	@%p179 bra 	$L__BB4_38;
	abs.f64 	%fd44, %fd301;
	abs.f64 	%fd45, %fd43;
	setp.lt.f64 	%p180, %fd44, %fd45;
	mov.u64 	%rd268, %rd34;
	mov.f64 	%fd302, %fd43;
	@%p180 bra 	$L__BB4_38;
	setp.lt.f64 	%p181, %fd45, %fd44;
	mov.u64 	%rd268, %rd267;
	mov.f64 	%fd302, %fd301;
	@%p181 bra 	$L__BB4_38;
	setp.lt.s64 	%p182, %rd267, %rd34;
	min.s64 	%rd268, %rd267, %rd34;
	selp.f64 	%fd302, %fd301, %fd43, %p182;
$L__BB4_38:
	mov.b64 	%rd247, %fd302;
	mov.b64 	{%r372, %r377}, %rd247;
	mov.b32 	%r388, 8;
	mov.b32 	%r389, 31;
	mov.b32 	%r390, -1;
	// begin inline asm
	shfl.sync.down.b32 %r371, %r372, %r388, %r389, %r390;
	// end inline asm
	// begin inline asm
	shfl.sync.down.b32 %r376, %r377, %r388, %r389, %r390;
	// end inline asm
	mov.b64 	%rd248, {%r371, %r376};
	mov.b64 	%fd48, %rd248;
	mov.b64 	{%r382, %r387}, %rd268;
	// begin inline asm
	shfl.sync.down.b32 %r381, %r382, %r388, %r389, %r390;
	// end inline asm
	// begin inline asm
	shfl.sync.down.b32 %r386, %r387, %r388, %r389, %r390;
	// end inline asm
	mov.b64 	%rd37, {%r381, %r386};
	setp.gt.s32 	%p183, %r310, 23;
	mov.u64 	%rd269, %rd268;
	mov.f64 	%fd303, %fd302;
	@%p183 bra 	$L__BB4_42;
	abs.f64 	%fd49, %fd302;
	abs.f64 	%fd50, %fd48;
	setp.lt.f64 	%p184, %fd49, %fd50;
	mov.u64 	%rd269, %rd37;
	mov.f64 	%fd303, %fd48;
	@%p184 bra 	$L__BB4_42;
	setp.lt.f64 	%p185, %fd50, %fd49;
	mov.u64 	%rd269, %rd268;
	mov.f64 	%fd303, %fd302;
	@%p185 bra 	$L__BB4_42;
	setp.lt.s64 	%p186, %rd268, %rd37;
	min.s64 	%rd269, %rd268, %rd37;
	selp.f64 	%fd303, %fd302, %fd48, %p186;
$L__BB4_42:
	mov.b64 	%rd249, %fd303;
	mov.b64 	{%r392, %r397}, %rd249;
	mov.b32 	%r408, 16;
	mov.b32 	%r409, 31;
	mov.b32 	%r410, -1;
	// begin inline asm
	shfl.sync.down.b32 %r391, %r392, %r408, %r409, %r410;
	// end inline asm
	// begin inline asm
	shfl.sync.down.b32 %r396, %r397, %r408, %r409, %r410;
	// end inline asm
	mov.b64 	%rd250, {%r391, %r396};
	mov.b64 	%fd53, %rd250;
	mov.b64 	{%r402, %r407}, %rd269;
	// begin inline asm
	shfl.sync.down.b32 %r401, %r402, %r408, %r409, %r410;
	// end inline asm
	// begin inline asm
	shfl.sync.down.b32 %r406, %r407, %r408, %r409, %r410;
	// end inline asm
	mov.b64 	%rd40, {%r401, %r406};
	setp.gt.s32 	%p187, %r310, 15;
	mov.u64 	%rd317, %rd269;
	mov.f64 	%fd351, %fd303;
	@%p187 bra 	$L__BB4_46;
	abs.f64 	%fd54, %fd303;
	abs.f64 	%fd55, %fd53;
	setp.lt.f64 	%p188, %fd54, %fd55;
	mov.u64 	%rd317, %rd40;
	mov.f64 	%fd351, %fd53;
	@%p188 bra 	$L__BB4_46;
	setp.lt.f64 	%p189, %fd55, %fd54;
	mov.u64 	%rd317, %rd269;
	mov.f64 	%fd351, %fd303;
	@%p189 bra 	$L__BB4_46;
	setp.lt.s64 	%p190, %rd269, %rd40;
	min.s64 	%rd317, %rd269, %rd40;
	selp.f64 	%fd351, %fd303, %fd53, %p190;
$L__BB4_46:
	setp.ne.s32 	%p191, %r310, 0;
	@%p191 bra 	$L__BB4_48;
	shr.u32 	%r411, %r5, 1;
	and.b32  	%r412, %r411, 496;
	mov.u32 	%r413, _ZN6thrust24THRUST_300001_SM_1000_NS8cuda_cub4core6detail5shmemE;
	add.s32 	%r414, %r413, %r412;
	st.shared.f64 	[%r414+8], %fd351;
	st.shared.u64 	[%r414+16], %rd317;
$L__BB4_48:
	bar.sync 	0;
	setp.ne.s32 	%p192, %r5, 0;
	@%p192 bra 	$L__BB4_208;
	ld.shared.f64 	%fd58, [_ZN6thrust24THRUST_300001_SM_1000_NS8cuda_cub4core6detail5shmemE+24];
	ld.shared.u64 	%rd43, [_ZN6thrust24THRUST_300001_SM_1000_NS8cuda_cub4core6detail5shmemE+32];
	abs.f64 	%fd59, %fd351;
	abs.f64 	%fd60, %fd58;
	setp.lt.f64 	%p193, %fd59, %fd60;
	mov.u64 	%rd271, %rd43;
	mov.f64 	%fd305, %fd58;
	@%p193 bra 	$L__BB4_52;
	setp.lt.f64 	%p194, %fd60, %fd59;
	mov.u64 	%rd271, %rd317;
	mov.f64 	%fd305, %fd351;
	@%p194 bra 	$L__BB4_52;
	setp.lt.s64 	%p195, %rd317, %rd43;
	min.s64 	%rd271, %rd317, %rd43;
	selp.f64 	%fd305, %fd351, %fd58, %p195;
$L__BB4_52:
	ld.shared.f64 	%fd63, [_ZN6thrust24THRUST_300001_SM_1000_NS8cuda_cub4core6detail5shmemE+40];
	ld.shared.u64 	%rd46, [_ZN6thrust24THRUST_300001_SM_1000_NS8cuda_cub4core6detail5shmemE+48];
	abs.f64 	%fd64, %fd305;
	abs.f64 	%fd65, %fd63;
	setp.lt.f64 	%p196, %fd64, %fd65;
	mov.u64 	%rd272, %rd46;
	mov.f64 	%fd306, %fd63;
	@%p196 bra 	$L__BB4_55;
	setp.lt.f64 	%p197, %fd65, %fd64;
	mov.u64 	%rd272, %rd271;
	mov.f64 	%fd306, %fd305;
	@%p197 bra 	$L__BB4_55;
	setp.lt.s64 	%p198, %rd271, %rd46;
	min.s64 	%rd272, %rd271, %rd46;
	selp.f64 	%fd306, %fd305, %fd63, %p198;
$L__BB4_55:
	ld.shared.f64 	%fd68, [_ZN6thrust24THRUST_300001_SM_1000_NS8cuda_cub4core6detail5shmemE+56];
	ld.shared.u64 	%rd49, [_ZN6thrust24THRUST_300001_SM_1000_NS8cuda_cub4core6detail5shmemE+64];
	abs.f64 	%fd69, %fd306;
	abs.f64 	%fd70, %fd68;
	setp.lt.f64 	%p199, %fd69, %fd70;
	mov.u64 	%rd273, %rd49;
	mov.f64 	%fd307, %fd68;
	@%p199 bra 	$L__BB4_58;
	setp.lt.f64 	%p200, %fd70, %fd69;
	mov.u64 	%rd273, %rd272;
	mov.f64 	%fd307, %fd306;
	@%p200 bra 	$L__BB4_58;
	setp.lt.s64 	%p201, %rd272, %rd49;
	min.s64 	%rd273, %rd272, %rd49;
	selp.f64 	%fd307, %fd306, %fd68, %p201;
$L__BB4_58:
	ld.shared.f64 	%fd73, [_ZN6thrust24THRUST_300001_SM_1000_NS8cuda_cub4core6detail5shmemE+72];
	ld.shared.u64 	%rd52, [_ZN6thrust24THRUST_300001_SM_1000_NS8cuda_cub4core6detail5shmemE+80];
	abs.f64 	%fd74, %fd307;
	abs.f64 	%fd75, %fd73;
	setp.lt.f64 	%p202, %fd74, %fd75;
	mov.u64 	%rd274, %rd52;
	mov.f64 	%fd308, %fd73;
	@%p202 bra 	$L__BB4_61;
	setp.lt.f64 	%p203, %fd75, %fd74;
	mov.u64 	%rd274, %rd273;
	mov.f64 	%fd308, %fd307;
	@%p203 bra 	$L__BB4_61;
	setp.lt.s64 	%p204, %rd273, %rd52;
	min.s64 	%rd274, %rd273, %rd52;
	selp.f64 	%fd308, %fd307, %fd73, %p204;
$L__BB4_61:
	ld.shared.f64 	%fd78, [_ZN6thrust24THRUST_300001_SM_1000_NS8cuda_cub4core6detail5shmemE+88];
	ld.shared.u64 	%rd55, [_ZN6thrust24THRUST_300001_SM_1000_NS8cuda_cub4core6detail5shmemE+96];
	abs.f64 	%fd79, %fd308;
	abs.f64 	%fd80, %fd78;
	setp.lt.f64 	%p205, %fd79, %fd80;
	mov.u64 	%rd275, %rd55;
	mov.f64 	%fd309, %fd78;
	@%p205 bra 	$L__BB4_64;
	setp.lt.f64 	%p206, %fd80, %fd79;
	mov.u64 	%rd275, %rd274;
	mov.f64 	%fd309, %fd308;
	@%p206 bra 	$L__BB4_64;
	setp.lt.s64 	%p207, %rd274, %rd55;
	min.s64 	%rd275, %rd274, %rd55;
	selp.f64 	%fd309, %fd308, %fd78, %p207;
$L__BB4_64:
	ld.shared.f64 	%fd83, [_ZN6thrust24THRUST_300001_SM_1000_NS8cuda_cub4core6detail5shmemE+104];
	ld.shared.u64 	%rd58, [_ZN6thrust24THRUST_300001_SM_1000_NS8cuda_cub4core6detail5shmemE+112];
	abs.f64 	%fd84, %fd309;
	abs.f64 	%fd85, %fd83;
	setp.lt.f64 	%p208, %fd84, %fd85;
	mov.u64 	%rd276, %rd58;
	mov.f64 	%fd310, %fd83;
	@%p208 bra 	$L__BB4_67;
	setp.lt.f64 	%p209, %fd85, %fd84;
	mov.u64 	%rd276, %rd275;
	mov.f64 	%fd310, %fd309;
	@%p209 bra 	$L__BB4_67;
	setp.lt.s64 	%p210, %rd275, %rd58;
	min.s64 	%rd276, %rd275, %rd58;
	selp.f64 	%fd310, %fd309, %fd83, %p210;
$L__BB4_67:
	ld.shared.f64 	%fd88, [_ZN6thrust24THRUST_300001_SM_1000_NS8cuda_cub4core6detail5shmemE+120];
	ld.shared.u64 	%rd61, [_ZN6thrust24THRUST_300001_SM_1000_NS8cuda_cub4core6detail5shmemE+128];
	abs.f64 	%fd89, %fd310;
	abs.f64 	%fd90, %fd88;
	setp.lt.f64 	%p211, %fd89, %fd90;
	mov.u64 	%rd317, %rd61;
	mov.f64 	%fd351, %fd88;
	@%p211 bra 	$L__BB4_208;
	setp.lt.f64 	%p212, %fd90, %fd89;
	mov.u64 	%rd317, %rd276;
	mov.f64 	%fd351, %fd310;
	@%p212 bra 	$L__BB4_208;
	setp.lt.s64 	%p213, %rd276, %rd61;
	min.s64 	%rd317, %rd276, %rd61;
	selp.f64 	%fd351, %fd310, %fd88, %p213;
	bra.uni 	$L__BB4_208;
$L__BB4_70:
	// begin inline asm
	mov.u32 %r197, %laneid;
	// end inline asm
	and.b32  	%r218, %r5, 992;
	add.s32 	%r219, %r218, 32;
	setp.gt.s32 	%p120, %r219, %r4;
	not.b32 	%r220, %r218;
	add.s32 	%r221, %r4, %r220;
	selp.b32 	%r216, %r221, 31, %p120;
	mov.b64 	%rd231, %fd298;
	mov.b64 	{%r199, %r204}, %rd231;
	mov.b32 	%r215, 1;
	mov.b32 	%r217, -1;
	// begin inline asm
	shfl.sync.down.b32 %r198, %r199, %r215, %r216, %r217;
	// end inline asm
	// begin inline asm
	shfl.sync.down.b32 %r203, %r204, %r215, %r216, %r217;
	// end inline asm
	mov.b64 	%rd232, {%r198, %r203};
	mov.b64 	%fd92, %rd232;
	mov.b64 	{%r209, %r214}, %rd264;
	// begin inline asm
	shfl.sync.down.b32 %r208, %r209, %r215, %r216, %r217;
	// end inline asm
	// begin inline asm
	shfl.sync.down.b32 %r213, %r214, %r215, %r216, %r217;
	// end inline asm
	mov.b64 	%rd63, {%r208, %r213};
	setp.ge.s32 	%p121, %r197, %r216;
	mov.u64 	%rd277, %rd264;
	mov.f64 	%fd311, %fd298;
	@%p121 bra 	$L__BB4_74;
	abs.f64 	%fd93, %fd298;
	abs.f64 	%fd94, %fd92;
	setp.lt.f64 	%p122, %fd93, %fd94;
	mov.u64 	%rd277, %rd63;
	mov.f64 	%fd311, %fd92;
	@%p122 bra 	$L__BB4_74;
	setp.lt.f64 	%p123, %fd94, %fd93;
	mov.u64 	%rd277, %rd264;
	mov.f64 	%fd311, %fd298;
	@%p123 bra 	$L__BB4_74;
	setp.lt.s64 	%p124, %rd264, %rd63;
	min.s64 	%rd277, %rd264, %rd63;
	selp.f64 	%fd311, %fd298, %fd92, %p124;
$L__BB4_74:
	mov.b64 	%rd233, %fd311;
	mov.b64 	{%r223, %r228}, %rd233;
	mov.b32 	%r239, 2;
	mov.b32 	%r241, -1;
	// begin inline asm
	shfl.sync.down.b32 %r222, %r223, %r239, %r216, %r241;
	// end inline asm
	// begin inline asm
	shfl.sync.down.b32 %r227, %r228, %r239, %r216, %r241;
	// end inline asm
	mov.b64 	%rd234, {%r222, %r227};
	mov.b64 	%fd97, %rd234;
	mov.b64 	{%r233, %r238}, %rd277;
	// begin inline asm
	shfl.sync.down.b32 %r232, %r233, %r239, %r216, %r241;
	// end inline asm
	// begin inline asm
	shfl.sync.down.b32 %r237, %r238, %r239, %r216, %r241;
	// end inline asm
	mov.b64 	%rd66, {%r232, %r237};
	add.s32 	%r242, %r197, 2;
	setp.gt.s32 	%p125, %r242, %r216;
	mov.u64 	%rd278, %rd277;
	mov.f64 	%fd312, %fd311;
	@%p125 bra 	$L__BB4_78;
	abs.f64 	%fd98, %fd311;
	abs.f64 	%fd99, %fd97;
	setp.lt.f64 	%p126, %fd98, %fd99;
	mov.u64 	%rd278, %rd66;
	mov.f64 	%fd312, %fd97;
	@%p126 bra 	$L__BB4_78;
	setp.lt.f64 	%p127, %fd99, %fd98;
	mov.u64 	%rd278, %rd277;
	mov.f64 	%fd312, %fd311;
	@%p127 bra 	$L__BB4_78;
	setp.lt.s64 	%p128, %rd277, %rd66;
	min.s64 	%rd278, %rd277, %rd66;
	selp.f64 	%fd312, %fd311, %fd97, %p128;
$L__BB4_78:
	mov.b64 	%rd235, %fd312;
	mov.b64 	{%r244, %r249}, %rd235;
	mov.b32 	%r260, 4;
	mov.b32 	%r262, -1;
	// begin inline asm
	shfl.sync.down.b32 %r243, %r244, %r260, %r216, %r262;
	// end inline asm
	// begin inline asm
	shfl.sync.down.b32 %r248, %r249, %r260, %r216, %r262;
	// end inline asm
	mov.b64 	%rd236, {%r243, %r248};
	mov.b64 	%fd102, %rd236;
	mov.b64 	{%r254, %r259}, %rd278;
	// begin inline asm
	shfl.sync.down.b32 %r253, %r254, %r260, %r216, %r262;
	// end inline asm
	// begin inline asm
	shfl.sync.down.b32 %r258, %r259, %r260, %r216, %r262;
	// end inline asm
	mov.b64 	%rd69, {%r253, %r258};
	add.s32 	%r263, %r197, 4;
	setp.gt.s32 	%p129, %r263, %r216;
	mov.u64 	%rd279, %rd278;
	mov.f64 	%fd313, %fd312;
	@%p129 bra 	$L__BB4_82;
	abs.f64 	%fd103, %fd312;
	abs.f64 	%fd104, %fd102;
	setp.lt.f64 	%p130, %fd103, %fd104;
	mov.u64 	%rd279, %rd69;
	mov.f64 	%fd313, %fd102;
	@%p130 bra 	$L__BB4_82;
	setp.lt.f64 	%p131, %fd104, %fd103;
	mov.u64 	%rd279, %rd278;
	mov.f64 	%fd313, %fd312;
	@%p131 bra 	$L__BB4_82;
	setp.lt.s64 	%p132, %rd278, %rd69;
	min.s64 	%rd279, %rd278, %rd69;
	selp.f64 	%fd313, %fd312, %fd102, %p132;
$L__BB4_82:
	mov.b64 	%rd237, %fd313;
	mov.b64 	{%r265, %r270}, %rd237;
	mov.b32 	%r281, 8;
	mov.b32 	%r283, -1;
	// begin inline asm
	shfl.sync.down.b32 %r264, %r265, %r281, %r216, %r283;
	// end inline asm
	// begin inline asm
	shfl.sync.down.b32 %r269, %r270, %r281, %r216, %r283;
	// end inline asm
	mov.b64 	%rd238, {%r264, %r269};
	mov.b64 	%fd107, %rd238;
	mov.b64 	{%r275, %r280}, %rd279;
	// begin inline asm
	shfl.sync.down.b32 %r274, %r275, %r281, %r216, %r283;
	// end inline asm
	// begin inline asm
	shfl.sync.down.b32 %r279, %r280, %r281, %r216, %r283;
	// end inline asm
	mov.b64 	%rd72, {%r274, %r279};
	add.s32 	%r284, %r197, 8;
	setp.gt.s32 	%p133, %r284, %r216;
	mov.u64 	%rd280, %rd279;
	mov.f64 	%fd314, %fd313;
	@%p133 bra 	$L__BB4_86;
	abs.f64 	%fd108, %fd313;
	abs.f64 	%fd109, %fd107;
	setp.lt.f64 	%p134, %fd108, %fd109;
	mov.u64 	%rd280, %rd72;
	mov.f64 	%fd314, %fd107;
	@%p134 bra 	$L__BB4_86;
	setp.lt.f64 	%p135, %fd109, %fd108;
	mov.u64 	%rd280, %rd279;
	mov.f64 	%fd314, %fd313;
	@%p135 bra 	$L__BB4_86;
	setp.lt.s64 	%p136, %rd279, %rd72;
	min.s64 	%rd280, %rd279, %rd72;
	selp.f64 	%fd314, %fd313, %fd107, %p136;
$L__BB4_86:
	mov.b64 	%rd239, %fd314;
	mov.b64 	{%r286, %r291}, %rd239;
	mov.b32 	%r302, 16;
	mov.b32 	%r304, -1;
	// begin inline asm
	shfl.sync.down.b32 %r285, %r286, %r302, %r216, %r304;
	// end inline asm
	// begin inline asm
	shfl.sync.down.b32 %r290, %r291, %r302, %r216, %r304;
	// end inline asm
	mov.b64 	%rd240, {%r285, %r290};
	mov.b64 	%fd112, %rd240;
	mov.b64 	{%r296, %r301}, %rd280;
	// begin inline asm
	shfl.sync.down.b32 %r295, %r296, %r302, %r216, %r304;
	// end inline asm
	// begin inline asm
	shfl.sync.down.b32 %r300, %r301, %r302, %r216, %r304;
	// end inline asm
	mov.b64 	%rd75, {%r295, %r300};
	add.s32 	%r305, %r197, 16;
	setp.gt.s32 	%p137, %r305, %r216;
	mov.u64 	%rd317, %rd280;
	mov.f64 	%fd351, %fd314;
	@%p137 bra 	$L__BB4_90;
	abs.f64 	%fd113, %fd314;
	abs.f64 	%fd114, %fd112;
	setp.lt.f64 	%p138, %fd113, %fd114;
	mov.u64 	%rd317, %rd75;
	mov.f64 	%fd351, %fd112;
	@%p138 bra 	$L__BB4_90;
	setp.lt.f64 	%p139, %fd114, %fd113;
	mov.u64 	%rd317, %rd280;
	mov.f64 	%fd351, %fd314;
	@%p139 bra 	$L__BB4_90;
	setp.lt.s64 	%p140, %rd280, %rd75;
	min.s64 	%rd317, %rd280, %rd75;
	selp.f64 	%fd351, %fd314, %fd112, %p140;
$L__BB4_90:
	setp.ne.s32 	%p141, %r197, 0;
	@%p141 bra 	$L__BB4_92;
	shr.u32 	%r306, %r5, 1;
	and.b32  	%r307, %r306, 496;
	mov.u32 	%r308, _ZN6thrust24THRUST_300001_SM_1000_NS8cuda_cub4core6detail5shmemE;
	add.s32 	%r309, %r308, %r307;
	st.shared.f64 	[%r309+8], %fd351;
	st.shared.u64 	[%r309+16], %rd317;
$L__BB4_92:
	bar.sync 	0;
	setp.ne.s32 	%p142, %r5, 0;
	@%p142 bra 	$L__BB4_208;
	setp.lt.s32 	%p143, %r4, 33;
	mov.f64 	%fd316, %fd351;
	mov.u64 	%rd282, %rd317;
	@%p143 bra 	$L__BB4_97;
	ld.shared.f64 	%fd117, [_ZN6thrust24THRUST_300001_SM_1000_NS8cuda_cub4core6detail5shmemE+24];
	ld.shared.u64 	%rd78, [_ZN6thrust24THRUST_300001_SM_1000_NS8cuda_cub4core6detail5shmemE+32];
	abs.f64 	%fd118, %fd351;
	abs.f64 	%fd119, %fd117;
	setp.lt.f64 	%p144, %fd118, %fd119;
	mov.f64 	%fd316, %fd117;
	mov.u64 	%rd282, %rd78;
	@%p144 bra 	$L__BB4_97;
	setp.lt.f64 	%p145, %fd119, %fd118;
	mov.f64 	%fd316, %fd351;
	mov.u64 	%rd282, %rd317;
	@%p145 bra 	$L__BB4_97;
	setp.lt.s64 	%p146, %rd317, %rd78;
	min.s64 	%rd282, %rd317, %rd78;
	selp.f64 	%fd316, %fd351, %fd117, %p146;
$L__BB4_97:
	setp.lt.s32 	%p147, %r4, 65;
	mov.f64 	%fd317, %fd316;
	mov.u64 	%rd283, %rd282;
	@%p147 bra 	$L__BB4_101;
	ld.shared.f64 	%fd122, [_ZN6thrust24THRUST_300001_SM_1000_NS8cuda_cub4core6detail5shmemE+40];
	ld.shared.u64 	%rd81, [_ZN6thrust24THRUST_300001_SM_1000_NS8cuda_cub4core6detail5shmemE+48];
	abs.f64 	%fd123, %fd316;
	abs.f64 	%fd124, %fd122;
	setp.lt.f64 	%p148, %fd123, %fd124;
	mov.f64 	%fd317, %fd122;
	mov.u64 	%rd283, %rd81;
	@%p148 bra 	$L__BB4_101;
	setp.lt.f64 	%p149, %fd124, %fd123;
	mov.f64 	%fd317, %fd316;
	mov.u64 	%rd283, %rd282;
	@%p149 bra 	$L__BB4_101;
	setp.lt.s64 	%p150, %rd282, %rd81;
	selp.f64 	%fd317, %fd316, %fd122, %p150;
	min.s64 	%rd283, %rd282, %rd81;
$L__BB4_101:
	setp.lt.s32 	%p151, %r4, 97;
	mov.f64 	%fd318, %fd317;
	mov.u64 	%rd284, %rd283;
	@%p151 bra 	$L__BB4_105;
	ld.shared.f64 	%fd127, [_ZN6thrust24THRUST_300001_SM_1000_NS8cuda_cub4core6detail5shmemE+56];
	ld.shared.u64 	%rd84, [_ZN6thrust24THRUST_300001_SM_1000_NS8cuda_cub4core6detail5shmemE+64];
	abs.f64 	%fd128, %fd317;
	abs.f64 	%fd129, %fd127;
	setp.lt.f64 	%p152, %fd128, %fd129;
	mov.f64 	%fd318, %fd127;
	mov.u64 	%rd284, %rd84;
	@%p152 bra 	$L__BB4_105;
	setp.lt.f64 	%p153, %fd129, %fd128;
	mov.f64 	%fd318, %fd317;
	mov.u64 	%rd284, %rd283;
	@%p153 bra 	$L__BB4_105;
	setp.lt.s64 	%p154, %rd283, %rd84;
	selp.f64 	%fd318, %fd317, %fd127, %p154;
	min.s64 	%rd284, %rd283, %rd84;
$L__BB4_105:
	setp.lt.s32 	%p155, %r4, 129;
	mov.f64 	%fd319, %fd318;
	mov.u64 	%rd285, %rd284;
	@%p155 bra 	$L__BB4_109;
	ld.shared.f64 	%fd132, [_ZN6thrust24THRUST_300001_SM_1000_NS8cuda_cub4core6detail5shmemE+72];
	ld.shared.u64 	%rd87, [_ZN6thrust24THRUST_300001_SM_1000_NS8cuda_cub4core6detail5shmemE+80];
	abs.f64 	%fd133, %fd318;
	abs.f64 	%fd134, %fd132;
	setp.lt.f64 	%p156, %fd133, %fd134;
	mov.f64 	%fd319, %fd132;
	mov.u64 	%rd285, %rd87;
	@%p156 bra 	$L__BB4_109;
	setp.lt.f64 	%p157, %fd134, %fd133;
	mov.f64 	%fd319, %fd318;
	mov.u64 	%rd285, %rd284;
	@%p157 bra 	$L__BB4_109;
	setp.lt.s64 	%p158, %rd284, %rd87;
	selp.f64 	%fd319, %fd318, %fd132, %p158;
	min.s64 	%rd285, %rd284, %rd87;
$L__BB4_109:
	setp.lt.s32 	%p159, %r4, 161;
	mov.f64 	%fd320, %fd319;
	mov.u64 	%rd286, %rd285;
	@%p159 bra 	$L__BB4_113;
	ld.shared.f64 	%fd137, [_ZN6thrust24THRUST_300001_SM_1000_NS8cuda_cub4core6detail5shmemE+88];
	ld.shared.u64 	%rd90, [_ZN6thrust24THRUST_300001_SM_1000_NS8cuda_cub4core6detail5shmemE+96];
	abs.f64 	%fd138, %fd319;
	abs.f64 	%fd139, %fd137;
	setp.lt.f64 	%p160, %fd138, %fd139;
	mov.f64 	%fd320, %fd137;
	mov.u64 	%rd286, %rd90;
	@%p160 bra 	$L__BB4_113;
	setp.lt.f64 	%p161, %fd139, %fd138;
	mov.f64 	%fd320, %fd319;
	mov.u64 	%rd286, %rd285;
	@%p161 bra 	$L__BB4_113;
	setp.lt.s64 	%p162, %rd285, %rd90;
	selp.f64 	%fd320, %fd319, %fd137, %p162;
	min.s64 	%rd286, %rd285, %rd90;
$L__BB4_113:
	setp.lt.s32 	%p163, %r4, 193;
	mov.f64 	%fd321, %fd320;
	mov.u64 	%rd287, %rd286;
	@%p163 bra 	$L__BB4_117;
	ld.shared.f64 	%fd142, [_ZN6thrust24THRUST_300001_SM_1000_NS8cuda_cub4core6detail5shmemE+104];
	ld.shared.u64 	%rd93, [_ZN6thrust24THRUST_300001_SM_1000_NS8cuda_cub4core6detail5shmemE+112];
	abs.f64 	%fd143, %fd320;
	abs.f64 	%fd144, %fd142;
	setp.lt.f64 	%p164, %fd143, %fd144;
	mov.f64 	%fd321, %fd142;
	mov.u64 	%rd287, %rd93;
	@%p164 bra 	$L__BB4_117;
	setp.lt.f64 	%p165, %fd144, %fd143;
	mov.f64 	%fd321, %fd320;
	mov.u64 	%rd287, %rd286;
	@%p165 bra 	$L__BB4_117;
	setp.lt.s64 	%p166, %rd286, %rd93;
	selp.f64 	%fd321, %fd320, %fd142, %p166;
	min.s64 	%rd287, %rd286, %rd93;
$L__BB4_117:
	setp.lt.s32 	%p167, %r4, 225;
	mov.u64 	%rd317, %rd287;
	mov.f64 	%fd351, %fd321;
	@%p167 bra 	$L__BB4_208;
	ld.shared.f64 	%fd147, [_ZN6thrust24THRUST_300001_SM_1000_NS8cuda_cub4core6detail5shmemE+120];
	ld.shared.u64 	%rd96, [_ZN6thrust24THRUST_300001_SM_1000_NS8cuda_cub4core6detail5shmemE+128];
	abs.f64 	%fd148, %fd321;
	abs.f64 	%fd149, %fd147;
	setp.lt.f64 	%p168, %fd148, %fd149;
	mov.u64 	%rd317, %rd96;
	mov.f64 	%fd351, %fd147;
	@%p168 bra 	$L__BB4_208;
	setp.lt.f64 	%p169, %fd149, %fd148;
	mov.u64 	%rd317, %rd287;
	mov.f64 	%fd351, %fd321;
	@%p169 bra 	$L__BB4_208;
	setp.lt.s64 	%p170, %rd287, %rd96;
	selp.f64 	%fd351, %fd321, %fd147, %p170;
	min.s64 	%rd317, %rd287, %rd96;
	bra.uni 	$L__BB4_208;
$L__BB4_121:
	mov.u32 	%r35, %tid.x;
	cvt.s64.s32 	%rd183, %r2;
	add.s64 	%rd98, %rd3, %rd183;
	cvt.u64.u32 	%rd99, %r35;
	add.s64 	%rd184, %rd99, %rd183;
	shl.b64 	%rd185, %rd184, 3;
	add.s64 	%rd186, %rd2, %rd185;
	ld.global.f64 	%fd274, [%rd186];
	add.s32 	%r69, %r35, 256;
	cvt.u64.u32 	%rd187, %r69;
	ld.global.f64 	%fd275, [%rd186+2048];
	add.s32 	%r70, %r35, 512;
	cvt.u64.u32 	%rd188, %r70;
	ld.global.f64 	%fd276, [%rd186+4096];
	add.s32 	%r71, %r35, 768;
	cvt.u64.u32 	%rd189, %r71;
	ld.global.f64 	%fd277, [%rd186+6144];
	or.b32  	%r72, %r35, 1024;
	cvt.u64.u32 	%rd100, %r72;
	add.s64 	%rd305, %rd98, %rd100;
	ld.global.f64 	%fd339, [%rd186+8192];
	abs.f64 	%fd278, %fd274;
	abs.f64 	%fd279, %fd275;
	setp.geu.f64 	%p2, %fd278, %fd279;
	selp.f64 	%fd280, %fd274, %fd275, %p2;
	selp.b64 	%rd190, %rd99, %rd187, %p2;
	abs.f64 	%fd281, %fd280;
	abs.f64 	%fd282, %fd276;
	setp.geu.f64 	%p3, %fd281, %fd282;
	selp.f64 	%fd283, %fd280, %fd276, %p3;
	selp.b64 	%rd191, %rd190, %rd188, %p3;
	abs.f64 	%fd284, %fd283;
	abs.f64 	%fd285, %fd277;
	setp.geu.f64 	%p4, %fd284, %fd285;
	selp.f64 	%fd152, %fd283, %fd277, %p4;
	selp.b64 	%rd102, %rd191, %rd189, %p4;
	abs.f64 	%fd153, %fd152;
	abs.f64 	%fd154, %fd339;
	setp.lt.f64 	%p5, %fd153, %fd154;
	@%p5 bra 	$L__BB4_123;
	setp.lt.f64 	%p6, %fd154, %fd153;
	setp.lt.u64 	%p7, %rd102, %rd100;
	or.pred  	%p8, %p6, %p7;
	selp.f64 	%fd339, %fd152, %fd339, %p8;
	add.s64 	%rd194, %rd98, %rd102;
	selp.b64 	%rd305, %rd194, %rd305, %p8;
$L__BB4_123:
	setp.le.s32 	%p9, %r66, %r3;
	@%p9 bra 	$L__BB4_164;
	setp.ne.s32 	%p10, %r35, 0;
	@%p10 bra 	$L__BB4_126;
	atom.global.add.u32 	%r73, [%rd1+4], 1280;
	add.s32 	%r74, %r73, %r3;
	st.shared.u32 	[_ZN6thrust24THRUST_300001_SM_1000_NS8cuda_cub4core6detail5shmemE+152], %r74;
$L__BB4_126:
	bar.sync 	0;
	ld.shared.u32 	%r427, [_ZN6thrust24THRUST_300001_SM_1000_NS8cuda_cub4core6detail5shmemE+152];
	add.s32 	%r75, %r427, 1280;
	setp.gt.s32 	%p11, %r75, %r66;
	@%p11 bra 	$L__BB4_141;
	mov.f64 	%fd323, %fd339;
	mov.u64 	%rd289, %rd305;
$L__BB4_128:
	cvt.s64.s32 	%rd195, %r427;
	add.s64 	%rd196, %rd99, %rd195;
	shl.b64 	%rd197, %rd196, 3;
	add.s64 	%rd198, %rd2, %rd197;
	add.s64 	%rd290, %rd196, %rd3;
	ld.global.f64 	%fd324, [%rd198];
	add.s64 	%rd291, %rd290, 256;
	ld.global.f64 	%fd325, [%rd198+2048];
	add.s64 	%rd292, %rd290, 512;
	ld.global.f64 	%fd326, [%rd198+4096];
	add.s64 	%rd293, %rd290, 768;
	ld.global.f64 	%fd327, [%rd198+6144];
	add.s64 	%rd305, %rd290, 1024;
	ld.global.f64 	%fd339, [%rd198+8192];
	abs.f64 	%fd163, %fd323;
	abs.f64 	%fd164, %fd324;
	setp.lt.f64 	%p12, %fd163, %fd164;
	@%p12 bra 	$L__BB4_130;
	setp.lt.f64 	%p13, %fd164, %fd163;
	setp.lt.s64 	%p14, %rd289, %rd290;
	or.pred  	%p15, %p13, %p14;
	selp.f64 	%fd324, %fd323, %fd324, %p15;
	selp.b64 	%rd290, %rd289, %rd290, %p15;
$L__BB4_130:
	abs.f64 	%fd167, %fd324;
	abs.f64 	%fd168, %fd325;
	setp.lt.f64 	%p16, %fd167, %fd168;
	@%p16 bra 	$L__BB4_132;
	setp.lt.f64 	%p17, %fd168, %fd167;
	setp.lt.s64 	%p18, %rd290, %rd291;
	or.pred  	%p19, %p17, %p18;
	selp.f64 	%fd325, %fd324, %fd325, %p19;
	selp.b64 	%rd291, %rd290, %rd291, %p19;
$L__BB4_132:
	abs.f64 	%fd171, %fd325;
	abs.f64 	%fd172, %fd326;
	setp.lt.f64 	%p20, %fd171, %fd172;
	@%p20 bra 	$L__BB4_134;
	setp.lt.f64 	%p21, %fd172, %fd171;
	setp.lt.s64 	%p22, %rd291, %rd292;
	or.pred  	%p23, %p21, %p22;
	selp.f64 	%fd326, %fd325, %fd326, %p23;
	selp.b64 	%rd292, %rd291, %rd292, %p23;
$L__BB4_134:
	abs.f64 	%fd175, %fd326;
	abs.f64 	%fd176, %fd327;
	setp.lt.f64 	%p24, %fd175, %fd176;
	@%p24 bra 	$L__BB4_136;
	setp.lt.f64 	%p25, %fd176, %fd175;
	setp.lt.s64 	%p26, %rd292, %rd293;
	or.pred  	%p27, %p25, %p26;
	selp.f64 	%fd327, %fd326, %fd327, %p27;
	selp.b64 	%rd293, %rd292, %rd293, %p27;
$L__BB4_136:
	abs.f64 	%fd179, %fd327;
	abs.f64 	%fd180, %fd339;
	setp.lt.f64 	%p28, %fd179, %fd180;
	@%p28 bra 	$L__BB4_138;
	setp.lt.f64 	%p29, %fd180, %fd179;
	setp.lt.s64 	%p30, %rd293, %rd305;
	or.pred  	%p31, %p29, %p30;
	selp.f64 	%fd339, %fd327, %fd339, %p31;
	selp.b64 	%rd305, %rd293, %rd305, %p31;
$L__BB4_138:
	setp.ne.s32 	%p32, %r35, 0;
	bar.sync 	0;
	@%p32 bra 	$L__BB4_140;
	atom.global.add.u32 	%r76, [%rd1+4], 1280;
	add.s32 	%r77, %r76, %r3;
	st.shared.u32 	[_ZN6thrust24THRUST_300001_SM_1000_NS8cuda_cub4core6detail5shmemE+152], %r77;
$L__BB4_140:
	bar.sync 	0;
	ld.shared.u32 	%r427, [_ZN6thrust24THRUST_300001_SM_1000_NS8cuda_cub4core6detail5shmemE+152];
	add.s32 	%r78, %r427, 1280;
	setp.le.s32 	%p33, %r78, %r66;
	mov.f64 	%fd323, %fd339;
	mov.u64 	%rd289, %rd305;
	@%p33 bra 	$L__BB4_128;
$L__BB4_141:
	setp.le.s32 	%p34, %r66, %r427;
	@%p34 bra 	$L__BB4_164;
	sub.s32 	%r40, %r66, %r427;
	setp.ge.s32 	%p35, %r35, %r40;
	@%p35 bra 	$L__BB4_164;
	not.b32 	%r79, %r35;
	add.s32 	%r80, %r66, %r79;
	sub.s32 	%r41, %r80, %r427;
	and.b32  	%r81, %r41, 768;
	setp.eq.s32 	%p36, %r81, 768;
	mov.u32 	%r431, %r35;
	@%p36 bra 	$L__BB4_149;
	add.s32 	%r429, %r35, %r427;
	shr.u32 	%r82, %r41, 8;
	add.s32 	%r83, %r82, 1;
	and.b32  	%r84, %r83, 3;
	neg.s32 	%r428, %r84;
	mov.u32 	%r431, %r35;
$L__BB4_145:
	.pragma "nounroll";
	mov.u64 	%rd122, %rd305;
	mov.f64 	%fd184, %fd339;
	cvt.s64.s32 	%rd200, %r429;
	add.s64 	%rd123, %rd3, %rd200;
	mul.wide.s32 	%rd201, %r429, 8;
	add.s64 	%rd202, %rd2, %rd201;
	ld.global.f64 	%fd185, [%rd202];
	abs.f64 	%fd186, %fd184;
	abs.f64 	%fd187, %fd185;
	setp.lt.f64 	%p37, %fd186, %fd187;
	mov.f64 	%fd339, %fd185;
	mov.u64 	%rd305, %rd123;
	@%p37 bra 	$L__BB4_148;
	setp.lt.f64 	%p38, %fd187, %fd186;
	mov.f64 	%fd339, %fd184;
	mov.u64 	%rd305, %rd122;
	@%p38 bra 	$L__BB4_148;
	setp.lt.s64 	%p39, %rd122, %rd123;
	selp.f64 	%fd339, %fd184, %fd185, %p39;
	min.s64 	%rd305, %rd122, %rd123;
$L__BB4_148:
	add.s32 	%r431, %r431, 256;
	add.s32 	%r429, %r429, 256;
	add.s32 	%r428, %r428, 1;
	setp.ne.s32 	%p40, %r428, 0;
	@%p40 bra 	$L__BB4_145;
$L__BB4_149:
	setp.lt.u32 	%p41, %r41, 768;
	@%p41 bra 	$L__BB4_164;
	add.s32 	%r432, %r431, %r427;
	add.s32 	%r435, %r432, 256;
	add.s32 	%r434, %r432, 512;
	add.s32 	%r433, %r432, 768;
	add.s64 	%rd128, %rd2, 4096;
$L__BB4_151:
	cvt.s64.s32 	%rd203, %r435;
	add.s64 	%rd130, %rd3, %rd203;
	cvt.s64.s32 	%rd204, %r434;
	add.s64 	%rd131, %rd3, %rd204;
	cvt.s64.s32 	%rd205, %r433;
	add.s64 	%rd132, %rd3, %rd205;
	cvt.s64.s32 	%rd206, %r432;
	mul.wide.s32 	%rd207, %r432, 8;
	add.s64 	%rd133, %rd128, %rd207;
	add.s64 	%rd134, %rd3, %rd206;
	ld.global.f64 	%fd193, [%rd133+-4096];
	abs.f64 	%fd194, %fd339;
	abs.f64 	%fd195, %fd193;
	setp.lt.f64 	%p42, %fd194, %fd195;
	mov.f64 	%fd335, %fd193;
	mov.u64 	%rd301, %rd134;
	@%p42 bra 	$L__BB4_154;
	setp.lt.f64 	%p43, %fd195, %fd194;
	mov.f64 	%fd335, %fd339;
	mov.u64 	%rd301, %rd305;
	@%p43 bra 	$L__BB4_154;
	setp.lt.s64 	%p44, %rd305, %rd134;
	selp.f64 	%fd335, %fd339, %fd193, %p44;
	min.s64 	%rd301, %rd305, %rd134;
$L__BB4_154:
	ld.global.f64 	%fd198, [%rd133+-2048];
	abs.f64 	%fd199, %fd335;
	abs.f64 	%fd200, %fd198;
	setp.lt.f64 	%p45, %fd199, %fd200;
	mov.f64 	%fd336, %fd198;
	mov.u64 	%rd302, %rd130;
	@%p45 bra 	$L__BB4_157;
	setp.lt.f64 	%p46, %fd200, %fd199;
	mov.f64 	%fd336, %fd335;
	mov.u64 	%rd302, %rd301;
	@%p46 bra 	$L__BB4_157;
	setp.lt.s64 	%p47, %rd301, %rd130;
	selp.f64 	%fd336, %fd335, %fd198, %p47;
	min.s64 	%rd302, %rd301, %rd130;
$L__BB4_157:
	ld.global.f64 	%fd203, [%rd133];
	abs.f64 	%fd204, %fd336;
	abs.f64 	%fd205, %fd203;
	setp.lt.f64 	%p48, %fd204, %fd205;
	mov.f64 	%fd337, %fd203;
	mov.u64 	%rd303, %rd131;
	@%p48 bra 	$L__BB4_160;
	setp.lt.f64 	%p49, %fd205, %fd204;
	mov.f64 	%fd337, %fd336;
	mov.u64 	%rd303, %rd302;
	@%p49 bra 	$L__BB4_160;
	setp.lt.s64 	%p50, %rd302, %rd131;
	selp.f64 	%fd337, %fd336, %fd203, %p50;
	min.s64 	%rd303, %rd302, %rd131;
$L__BB4_160:
	ld.global.f64 	%fd208, [%rd133+2048];
	abs.f64 	%fd209, %fd337;
	abs.f64 	%fd210, %fd208;
	setp.lt.f64 	%p51, %fd209, %fd210;
	mov.f64 	%fd339, %fd208;
	mov.u64 	%rd305, %rd132;
	@%p51 bra 	$L__BB4_163;
	setp.lt.f64 	%p52, %fd210, %fd209;
	mov.f64 	%fd339, %fd337;
	mov.u64 	%rd305, %rd303;
	@%p52 bra 	$L__BB4_163;
	setp.lt.s64 	%p53, %rd303, %rd132;
	selp.f64 	%fd339, %fd337, %fd208, %p53;
	min.s64 	%rd305, %rd303, %rd132;
$L__BB4_163:
	add.s32 	%r431, %r431, 1024;
	add.s32 	%r435, %r435, 1024;
	add.s32 	%r434, %r434, 1024;
	add.s32 	%r433, %r433, 1024;
	add.s32 	%r432, %r432, 1024;
	setp.lt.s32 	%p54, %r431, %r40;
	@%p54 bra 	$L__BB4_151;
$L__BB4_164:
	// begin inline asm
	mov.u32 %r85, %laneid;
	// end inline asm
	mov.b64 	%rd208, %fd339;
	mov.b64 	{%r87, %r92}, %rd208;
	mov.b32 	%r103, 1;
	mov.b32 	%r104, 31;
	mov.b32 	%r105, -1;
	// begin inline asm
	shfl.sync.down.b32 %r86, %r87, %r103, %r104, %r105;
	// end inline asm
	// begin inline asm
	shfl.sync.down.b32 %r91, %r92, %r103, %r104, %r105;
	// end inline asm
	mov.b64 	%rd209, {%r86, %r91};
	mov.b64 	%fd214, %rd209;
	mov.b64 	{%r97, %r102}, %rd305;
	// begin inline asm
	shfl.sync.down.b32 %r96, %r97, %r103, %r104, %r105;
	// end inline asm
	// begin inline asm
	shfl.sync.down.b32 %r101, %r102, %r103, %r104, %r105;
	// end inline asm
	mov.b64 	%rd144, {%r96, %r101};
	setp.gt.s32 	%p55, %r85, 30;
	mov.f64 	%fd340, %fd339;
	mov.u64 	%rd306, %rd305;
	@%p55 bra 	$L__BB4_168;
	abs.f64 	%fd215, %fd339;
	abs.f64 	%fd216, %fd214;
	setp.lt.f64 	%p56, %fd215, %fd216;
	mov.f64 	%fd340, %fd214;
	mov.u64 	%rd306, %rd144;
	@%p56 bra 	$L__BB4_168;
	setp.lt.f64 	%p57, %fd216, %fd215;
	mov.f64 	%fd340, %fd339;
	mov.u64 	%rd306, %rd305;
	@%p57 bra 	$L__BB4_168;
	setp.lt.s64 	%p58, %rd305, %rd144;
	selp.f64 	%fd340, %fd339, %fd214, %p58;
	min.s64 	%rd306, %rd305, %rd144;
$L__BB4_168:
	mov.b64 	%rd210, %fd340;
	mov.b64 	{%r107, %r112}, %rd210;
	mov.b32 	%r123, 2;
	mov.b32 	%r124, 31;
	mov.b32 	%r125, -1;
	// begin inline asm
	shfl.sync.down.b32 %r106, %r107, %r123, %r124, %r125;
	// end inline asm
	// begin inline asm
	shfl.sync.down.b32 %r111, %r112, %r123, %r124, %r125;
	// end inline asm
	mov.b64 	%rd211, {%r106, %r111};
	mov.b64 	%fd219, %rd211;
	mov.b64 	{%r117, %r122}, %rd306;
	// begin inline asm
	shfl.sync.down.b32 %r116, %r117, %r123, %r124, %r125;
	// end inline asm
	// begin inline asm
	shfl.sync.down.b32 %r121, %r122, %r123, %r124, %r125;
	// end inline asm
	mov.b64 	%rd147, {%r116, %r121};
	setp.gt.s32 	%p59, %r85, 29;
	mov.f64 	%fd341, %fd340;
	mov.u64 	%rd307, %rd306;
	@%p59 bra 	$L__BB4_172;
	abs.f64 	%fd220, %fd340;
	abs.f64 	%fd221, %fd219;
	setp.lt.f64 	%p60, %fd220, %fd221;
	mov.f64 	%fd341, %fd219;
	mov.u64 	%rd307, %rd147;
	@%p60 bra 	$L__BB4_172;
	setp.lt.f64 	%p61, %fd221, %fd220;
	mov.f64 	%fd341, %fd340;
	mov.u64 	%rd307, %rd306;
	@%p61 bra 	$L__BB4_172;
	setp.lt.s64 	%p62, %rd306, %rd147;
	selp.f64 	%fd341, %fd340, %fd219, %p62;
	min.s64 	%rd307, %rd306, %rd147;
$L__BB4_172:
	mov.b64 	%rd212, %fd341;
	mov.b64 	{%r127, %r132}, %rd212;
	mov.b32 	%r143, 4;
	mov.b32 	%r144, 31;
	mov.b32 	%r145, -1;
	// begin inline asm
	shfl.sync.down.b32 %r126, %r127, %r143, %r144, %r145;
	// end inline asm
	// begin inline asm
	shfl.sync.down.b32 %r131, %r132, %r143, %r144, %r145;
	// end inline asm
	mov.b64 	%rd213, {%r126, %r131};
	mov.b64 	%fd224, %rd213;
	mov.b64 	{%r137, %r142}, %rd307;
	// begin inline asm
	shfl.sync.down.b32 %r136, %r137, %r143, %r144, %r145;
	// end inline asm
	// begin inline asm
	shfl.sync.down.b32 %r141, %r142, %r143, %r144, %r145;
	// end inline asm
	mov.b64 	%rd150, {%r136, %r141};
	setp.gt.s32 	%p63, %r85, 27;
	mov.f64 	%fd342, %fd341;
	mov.u64 	%rd308, %rd307;
	@%p63 bra 	$L__BB4_176;
	abs.f64 	%fd225, %fd341;
	abs.f64 	%fd226, %fd224;
	setp.lt.f64 	%p64, %fd225, %fd226;
	mov.f64 	%fd342, %fd224;
	mov.u64 	%rd308, %rd150;
	@%p64 bra 	$L__BB4_176;
	setp.lt.f64 	%p65, %fd226, %fd225;
	mov.f64 	%fd342, %fd341;
	mov.u64 	%rd308, %rd307;
	@%p65 bra 	$L__BB4_176;
	setp.lt.s64 	%p66, %rd307, %rd150;
	selp.f64 	%fd342, %fd341, %fd224, %p66;
	min.s64 	%rd308, %rd307, %rd150;
$L__BB4_176:
	mov.b64 	%rd214, %fd342;
	mov.b64 	{%r147, %r152}, %rd214;
	mov.b32 	%r163, 8;
	mov.b32 	%r164, 31;
	mov.b32 	%r165, -1;
	// begin inline asm
	shfl.sync.down.b32 %r146, %r147, %r163, %r164, %r165;
	// end inline asm
	// begin inline asm
	shfl.sync.down.b32 %r151, %r152, %r163, %r164, %r165;
	// end inline asm
	mov.b64 	%rd215, {%r146, %r151};
	mov.b64 	%fd229, %rd215;
	mov.b64 	{%r157, %r162}, %rd308;
	// begin inline asm
	shfl.sync.down.b32 %r156, %r157, %r163, %r164, %r165;
	// end inline asm
	// begin inline asm
	shfl.sync.down.b32 %r161, %r162, %r163, %r164, %r165;
	// end inline asm
	mov.b64 	%rd153, {%r156, %r161};
	setp.gt.s32 	%p67, %r85, 23;
	mov.f64 	%fd343, %fd342;
	mov.u64 	%rd309, %rd308;
	@%p67 bra 	$L__BB4_180;
	abs.f64 	%fd230, %fd342;
	abs.f64 	%fd231, %fd229;
	setp.lt.f64 	%p68, %fd230, %fd231;
	mov.f64 	%fd343, %fd229;
	mov.u64 	%rd309, %rd153;
	@%p68 bra 	$L__BB4_180;
	setp.lt.f64 	%p69, %fd231, %fd230;
	mov.f64 	%fd343, %fd342;
	mov.u64 	%rd309, %rd308;
	@%p69 bra 	$L__BB4_180;
	setp.lt.s64 	%p70, %rd308, %rd153;
	selp.f64 	%fd343, %fd342, %fd229, %p70;
	min.s64 	%rd309, %rd308, %rd153;
$L__BB4_180:
	mov.b64 	%rd216, %fd343;
	mov.b64 	{%r167, %r172}, %rd216;
	mov.b32 	%r183, 16;
	mov.b32 	%r184, 31;
	mov.b32 	%r185, -1;
	// begin inline asm
	shfl.sync.down.b32 %r166, %r167, %r183, %r184, %r185;
	// end inline asm
	// begin inline asm
	shfl.sync.down.b32 %r171, %r172, %r183, %r184, %r185;
	// end inline asm
	mov.b64 	%rd217, {%r166, %r171};
	mov.b64 	%fd234, %rd217;
	mov.b64 	{%r177, %r182}, %rd309;
	// begin inline asm
	shfl.sync.down.b32 %r176, %r177, %r183, %r184, %r185;
	// end inline asm
	// begin inline asm
	shfl.sync.down.b32 %r181, %r182, %r183, %r184, %r185;
	// end inline asm
	mov.b64 	%rd156, {%r176, %r181};
	setp.gt.s32 	%p71, %r85, 15;
	mov.f64 	%fd351, %fd343;
	mov.u64 	%rd317, %rd309;
	@%p71 bra 	$L__BB4_184;
	abs.f64 	%fd235, %fd343;
	abs.f64 	%fd236, %fd234;
	setp.lt.f64 	%p72, %fd235, %fd236;
	mov.f64 	%fd351, %fd234;
	mov.u64 	%rd317, %rd156;
	@%p72 bra 	$L__BB4_184;
	setp.lt.f64 	%p73, %fd236, %fd235;
	mov.f64 	%fd351, %fd343;
	mov.u64 	%rd317, %rd309;
	@%p73 bra 	$L__BB4_184;
	setp.lt.s64 	%p74, %rd309, %rd156;
	selp.f64 	%fd351, %fd343, %fd234, %p74;
	min.s64 	%rd317, %rd309, %rd156;
$L__BB4_184:
	setp.ne.s32 	%p75, %r85, 0;
	@%p75 bra 	$L__BB4_186;
	shr.u32 	%r186, %r35, 1;
	and.b32  	%r187, %r186, 496;
	mov.u32 	%r188, _ZN6thrust24THRUST_300001_SM_1000_NS8cuda_cub4core6detail5shmemE;
	add.s32 	%r189, %r188, %r187;
	st.shared.f64 	[%r189+8], %fd351;
	st.shared.u64 	[%r189+16], %rd317;
$L__BB4_186:
	bar.sync 	0;
	setp.ne.s32 	%p76, %r35, 0;
	@%p76 bra 	$L__BB4_208;
	ld.shared.f64 	%fd239, [_ZN6thrust24THRUST_300001_SM_1000_NS8cuda_cub4core6detail5shmemE+24];
	ld.shared.u64 	%rd159, [_ZN6thrust24THRUST_300001_SM_1000_NS8cuda_cub4core6detail5shmemE+32];
	abs.f64 	%fd240, %fd351;
	abs.f64 	%fd241, %fd239;
	setp.lt.f64 	%p77, %fd240, %fd241;
	mov.f64 	%fd345, %fd239;
	mov.u64 	%rd311, %rd159;
	@%p77 bra 	$L__BB4_190;
	setp.lt.f64 	%p78, %fd241, %fd240;
	mov.f64 	%fd345, %fd351;
	mov.u64 	%rd311, %rd317;
	@%p78 bra 	$L__BB4_190;
	setp.lt.s64 	%p79, %rd317, %rd159;
	selp.f64 	%fd345, %fd351, %fd239, %p79;
	min.s64 	%rd311, %rd317, %rd159;
$L__BB4_190:
	ld.shared.f64 	%fd244, [_ZN6thrust24THRUST_300001_SM_1000_NS8cuda_cub4core6detail5shmemE+40];
	ld.shared.u64 	%rd162, [_ZN6thrust24THRUST_300001_SM_1000_NS8cuda_cub4core6detail5shmemE+48];
	abs.f64 	%fd245, %fd345;
	abs.f64 	%fd246, %fd244;
	setp.lt.f64 	%p80, %fd245, %fd246;
	mov.f64 	%fd346, %fd244;
	mov.u64 	%rd312, %rd162;
	@%p80 bra 	$L__BB4_193;
	setp.lt.f64 	%p81, %fd246, %fd245;
	mov.f64 	%fd346, %fd345;
	mov.u64 	%rd312, %rd311;
	@%p81 bra 	$L__BB4_193;
	setp.lt.s64 	%p82, %rd311, %rd162;
	selp.f64 	%fd346, %fd345, %fd244, %p82;
	min.s64 	%rd312, %rd311, %rd162;
$L__BB4_193:
	ld.shared.f64 	%fd249, [_ZN6thrust24THRUST_300001_SM_1000_NS8cuda_cub4core6detail5shmemE+56];
	ld.shared.u64 	%rd165, [_ZN6thrust24THRUST_300001_SM_1000_NS8cuda_cub4core6detail5shmemE+64];
	abs.f64 	%fd250, %fd346;
	abs.f64 	%fd251, %fd249;
	setp.lt.f64 	%p83, %fd250, %fd251;
	mov.f64 	%fd347, %fd249;
	mov.u64 	%rd313, %rd165;
	@%p83 bra 	$L__BB4_196;
	setp.lt.f64 	%p84, %fd251, %fd250;
	mov.f64 	%fd347, %fd346;
	mov.u64 	%rd313, %rd312;
	@%p84 bra 	$L__BB4_196;
	setp.lt.s64 	%p85, %rd312, %rd165;
	selp.f64 	%fd347, %fd346, %fd249, %p85;
	min.s64 	%rd313, %rd312, %rd165;
$L__BB4_196:
	ld.shared.f64 	%fd254, [_ZN6thrust24THRUST_300001_SM_1000_NS8cuda_cub4core6detail5shmemE+72];
	ld.shared.u64 	%rd168, [_ZN6thrust24THRUST_300001_SM_1000_NS8cuda_cub4core6detail5shmemE+80];
	abs.f64 	%fd255, %fd347;
	abs.f64 	%fd256, %fd254;
	setp.lt.f64 	%p86, %fd255, %fd256;
	mov.f64 	%fd348, %fd254;
	mov.u64 	%rd314, %rd168;
	@%p86 bra 	$L__BB4_199;
	setp.lt.f64 	%p87, %fd256, %fd255;
	mov.f64 	%fd348, %fd347;
	mov.u64 	%rd314, %rd313;
	@%p87 bra 	$L__BB4_199;
	setp.lt.s64 	%p88, %rd313, %rd168;
	selp.f64 	%fd348, %fd347, %fd254, %p88;
	min.s64 	%rd314, %rd313, %rd168;
$L__BB4_199:
	ld.shared.f64 	%fd259, [_ZN6thrust24THRUST_300001_SM_1000_NS8cuda_cub4core6detail5shmemE+88];
	ld.shared.u64 	%rd171, [_ZN6thrust24THRUST_300001_SM_1000_NS8cuda_cub4core6detail5shmemE+96];
	abs.f64 	%fd260, %fd348;
	abs.f64 	%fd261, %fd259;
	setp.lt.f64 	%p89, %fd260, %fd261;
	mov.f64 	%fd349, %fd259;
	mov.u64 	%rd315, %rd171;
	@%p89 bra 	$L__BB4_202;
	setp.lt.f64 	%p90, %fd261, %fd260;
	mov.f64 	%fd349, %fd348;
	mov.u64 	%rd315, %rd314;
	@%p90 bra 	$L__BB4_202;
	setp.lt.s64 	%p91, %rd314, %rd171;
	selp.f64 	%fd349, %fd348, %fd259, %p91;
	min.s64 	%rd315, %rd314, %rd171;
$L__BB4_202:
	ld.shared.f64 	%fd264, [_ZN6thrust24THRUST_300001_SM_1000_NS8cuda_cub4core6detail5shmemE+104];
	ld.shared.u64 	%rd174, [_ZN6thrust24THRUST_300001_SM_1000_NS8cuda_cub4core6detail5shmemE+112];
	abs.f64 	%fd265, %fd349;
	abs.f64 	%fd266, %fd264;
	setp.lt.f64 	%p92, %fd265, %fd266;
	mov.f64 	%fd350, %fd264;
	mov.u64 	%rd316, %rd174;
	@%p92 bra 	$L__BB4_205;
	setp.lt.f64 	%p93, %fd266, %fd265;
	mov.f64 	%fd350, %fd349;
	mov.u64 	%rd316, %rd315;
	@%p93 bra 	$L__BB4_205;
	setp.lt.s64 	%p94, %rd315, %rd174;
	selp.f64 	%fd350, %fd349, %fd264, %p94;
	min.s64 	%rd316, %rd315, %rd174;
$L__BB4_205:
	ld.shared.f64 	%fd269, [_ZN6thrust24THRUST_300001_SM_1000_NS8cuda_cub4core6detail5shmemE+120];
	ld.shared.u64 	%rd177, [_ZN6thrust24THRUST_300001_SM_1000_NS8cuda_cub4core6detail5shmemE+128];
	abs.f64 	%fd270, %fd350;
	abs.f64 	%fd271, %fd269;
	setp.lt.f64 	%p95, %fd270, %fd271;
	mov.u64 	%rd317, %rd177;
	mov.f64 	%fd351, %fd269;
	@%p95 bra 	$L__BB4_208;
	setp.lt.f64 	%p96, %fd271, %fd270;
	mov.u64 	%rd317, %rd316;
	mov.f64 	%fd351, %fd350;
	@%p96 bra 	$L__BB4_208;
	setp.lt.s64 	%p97, %rd316, %rd177;
	selp.f64 	%fd351, %fd350, %fd269, %p97;
	min.s64 	%rd317, %rd316, %rd177;
$L__BB4_208:
	mov.u32 	%r415, %tid.x;
	setp.ne.s32 	%p214, %r415, 0;
	@%p214 bra 	$L__BB4_210;
	ld.param.u64 	%rd254, [_ZN6thrust24THRUST_300001_SM_1000_NS8cuda_cub4core6detail13_kernel_agentINS1_8__reduce11ReduceAgentINS0_12zip_iteratorIN4cuda3std3__45tupleIJNS0_10device_ptrIdEENS0_17counting_iteratorIlNS0_11use_defaultESF_SF_EEEEEEEPNSB_IJdlEEESJ_iNS1_9__extrema9arg_max_fIdl10ComparatorEEEEJSI_SK_iN3cub18CUB_300001_SM_100013GridEvenShareIiEENSR_9GridQueueIjEESO_EEEvDpT0__param_1];
	cvta.to.global.u64 	%rd251, %rd254;
	mul.wide.u32 	%rd252, %r1, 16;
	add.s64 	%rd253, %rd251, %rd252;
	st.global.f64 	[%rd253], %fd351;
	st.global.u64 	[%rd253+8], %rd317;
$L__BB4_210:
	ret;

}
	// .globl	_ZN6thrust24THRUST_300001_SM_1000_NS8cuda_cub4core6detail13_kernel_agentINS1_8__reduce10DrainAgentIiEEJN3cub18CUB_300001_SM_10009GridQueueIjEEiEEEvDpT0_
.visible .entry _ZN6thrust24THRUST_300001_SM_1000_NS8cuda_cub4core6detail13_kernel_agentINS1_8__reduce10DrainAgentIiEEJN3cub18CUB_300001_SM_10009GridQueueIjEEiEEEvDpT0_(
	.param .align 8 .b8 _ZN6thrust24THRUST_300001_SM_1000_NS8cuda_cub4core6detail13_kernel_agentINS1_8__reduce10DrainAgentIiEEJN3cub18CUB_300001_SM_10009GridQueueIjEEiEEEvDpT0__param_0[8],
	.param .u32 _ZN6thrust24THRUST_300001_SM_1000_NS8cuda_cub4core6detail13_kernel_agentINS1_8__reduce10DrainAgentIiEEJN3cub18CUB_300001_SM_10009GridQueueIjEEiEEEvDpT0__param_1
)
.maxntid 1
{
	.reg .b32 	%r<3>;
	.reg .b64 	%rd<3>;

	ld.param.u64 	%rd1, [_ZN6thrust24THRUST_300001_SM_1000_NS8cuda_cub4core6detail13_kernel_agentINS1_8__reduce10DrainAgentIiEEJN3cub18CUB_300001_SM_10009GridQueueIjEEiEEEvDpT0__param_0];
	ld.param.u32 	%r1, [_ZN6thrust24THRUST_300001_SM_1000_NS8cuda_cub4core6detail13_kernel_agentINS1_8__reduce10DrainAgentIiEEJN3cub18CUB_300001_SM_10009GridQueueIjEEiEEEvDpT0__param_1];
	cvta.to.global.u64 	%rd2, %rd1;
	st.global.u32 	[%rd2], %r1;
	mov.b32 	%r2, 0;
	st.global.u32 	[%rd2+4], %r2;
	ret;

}
	// .globl	_ZN6thrust24THRUST_300001_SM_1000_NS8cuda_cub4core6detail13_kernel_agentINS1_8__reduce11ReduceAgentIPN4cuda3std3__45tupleIJdlEEESC_SB_iNS1_9__extrema9arg_max_fIdl10ComparatorEEEEJSC_SC_iSG_EEEvDpT0_
.visible .entry _ZN6thrust24THRUST_300001_SM_1000_NS8cuda_cub4core6detail13_kernel_agentINS1_8__reduce11ReduceAgentIPN4cuda3std3__45tupleIJdlEEESC_SB_iNS1_9__extrema9arg_max_fIdl10ComparatorEEEEJSC_SC_iSG_EEEvDpT0_(
	.param .u64 .ptr .align 1 _ZN6thrust24THRUST_300001_SM_1000_NS8cuda_cub4core6detail13_kernel_agentINS1_8__reduce11ReduceAgentIPN4cuda3std3__45tupleIJdlEEESC_SB_iNS1_9__extrema9arg_max_fIdl10ComparatorEEEEJSC_SC_iSG_EEEvDpT0__param_0,
	.param .u64 .ptr .align 1 _ZN6thrust24THRUST_300001_SM_1000_NS8cuda_cub4core6detail13_kernel_agentINS1_8__reduce11ReduceAgentIPN4cuda3std3__45tupleIJdlEEESC_SB_iNS1_9__extrema9arg_max_fIdl10ComparatorEEEEJSC_SC_iSG_EEEvDpT0__param_1,
	.param .u32 _ZN6thrust24THRUST_300001_SM_1000_NS8cuda_cub4core6detail13_kernel_agentINS1_8__reduce11ReduceAgentIPN4cuda3std3__45tupleIJdlEEESC_SB_iNS1_9__extrema9arg_max_fIdl10ComparatorEEEEJSC_SC_iSG_EEEvDpT0__param_2,
	.param .align 1 .b8 _ZN6thrust24THRUST_300001_SM_1000_NS8cuda_cub4core6detail13_kernel_agentINS1_8__reduce11ReduceAgentIPN4cuda3std3__45tupleIJdlEEESC_SB_iNS1_9__extrema9arg_max_fIdl10ComparatorEEEEJSC_SC_iSG_EEEvDpT0__param_3[1]
)
.maxntid 256
{
	.reg .pred 	%p<222>;
	.reg .b32 	%r<390>;
	.reg .b64 	%rd<395>;
	.reg .b64 	%fd<358>;

	ld.param.u32 	%r37, [_ZN6thrust24THRUST_300001_SM_1000_NS8cuda_cub4core6detail13_kernel_agentINS1_8__reduce11ReduceAgentIPN4cuda3std3__45tupleIJdlEEESC_SB_iNS1_9__extrema9arg_max_fIdl10ComparatorEEEEJSC_SC_iSG_EEEvDpT0__param_2];
	setp.eq.s32 	%p1, %r37, 0;
	@%p1 bra 	$L__BB6_211;
	setp.gt.s32 	%p2, %r37, 1279;
	@%p2 bra 	$L__BB6_121;
	mov.u32 	%r1, %tid.x;
	setp.ge.s32 	%p105, %r1, %r37;
	mov.f64 	%fd301, 0d0000000000000000;
	mov.b64 	%rd337, 0;
	mov.u32 	%r380, %r1;
	@%p105 bra 	$L__BB6_4;
	ld.param.u64 	%rd323, [_ZN6thrust24THRUST_300001_SM_1000_NS8cuda_cub4core6detail13_kernel_agentINS1_8__reduce11ReduceAgentIPN4cuda3std3__45tupleIJdlEEESC_SB_iNS1_9__extrema9arg_max_fIdl10ComparatorEEEEJSC_SC_iSG_EEEvDpT0__param_0];
	mul.wide.u32 	%rd273, %r1, 16;
	add.s64 	%rd270, %rd323, %rd273;
	// begin inline asm
	ld.global.nc.u64 %rd269, [%rd270];
	// end inline asm
	add.s64 	%rd272, %rd270, 8;
	// begin inline asm
	ld.global.nc.u64 %rd337, [%rd272];
	// end inline asm
	mov.b64 	%fd301, %rd269;
	add.s32 	%r380, %r1, 256;
$L__BB6_4:
	setp.ge.s32 	%p106, %r380, %r37;
	@%p106 bra 	$L__BB6_25;
	not.b32 	%r153, %r380;
	add.s32 	%r4, %r37, %r153;
	and.b32  	%r154, %r4, 768;
	setp.eq.s32 	%p107, %r154, 768;
	@%p107 bra 	$L__BB6_11;
	ld.param.u64 	%rd324, [_ZN6thrust24THRUST_300001_SM_1000_NS8cuda_cub4core6detail13_kernel_agentINS1_8__reduce11ReduceAgentIPN4cuda3std3__45tupleIJdlEEESC_SB_iNS1_9__extrema9arg_max_fIdl10ComparatorEEEEJSC_SC_iSG_EEEvDpT0__param_0];
	mul.wide.u32 	%rd275, %r380, 16;
	add.s64 	%rd328, %rd324, %rd275;
	shr.u32 	%r155, %r4, 8;
	add.s32 	%r156, %r155, 1;
	and.b32  	%r157, %r156, 3;
	neg.s32 	%r378, %r157;
$L__BB6_7:
	.pragma "nounroll";
	mov.u64 	%rd5, %rd337;
	mov.f64 	%fd3, %fd301;
	// begin inline asm
	ld.global.nc.u64 %rd276, [%rd328];
	// end inline asm
	add.s64 	%rd279, %rd328, 8;
	// begin inline asm
	ld.global.nc.u64 %rd278, [%rd279];
	// end inline asm
	mov.b64 	%fd4, %rd276;
	abs.f64 	%fd5, %fd3;
	abs.f64 	%fd6, %fd4;
	setp.lt.f64 	%p108, %fd5, %fd6;
	mov.u64 	%rd337, %rd278;
	mov.f64 	%fd301, %fd4;
	@%p108 bra 	$L__BB6_10;
	setp.lt.f64 	%p109, %fd6, %fd5;
	mov.u64 	%rd337, %rd5;
	mov.f64 	%fd301, %fd3;
	@%p109 bra 	$L__BB6_10;
	setp.lt.s64 	%p110, %rd5, %rd278;
	min.s64 	%rd337, %rd5, %rd278;
	selp.f64 	%fd301, %fd3, %fd4, %p110;
$L__BB6_10:
	add.s32 	%r380, %r380, 256;
	add.s64 	%rd328, %rd328, 4096;
	add.s32 	%r378, %r378, 1;
	setp.ne.s32 	%p111, %r378, 0;
	@%p111 bra 	$L__BB6_7;
$L__BB6_11:
	setp.lt.u32 	%p112, %r4, 768;
	@%p112 bra 	$L__BB6_25;
$L__BB6_12:
	ld.param.u64 	%rd325, [_ZN6thrust24THRUST_300001_SM_1000_NS8cuda_cub4core6detail13_kernel_agentINS1_8__reduce11ReduceAgentIPN4cuda3std3__45tupleIJdlEEESC_SB_iNS1_9__extrema9arg_max_fIdl10ComparatorEEEEJSC_SC_iSG_EEEvDpT0__param_0];
	mul.wide.s32 	%rd284, %r380, 16;
	add.s64 	%rd281, %rd325, %rd284;
	// begin inline asm
	ld.global.nc.u64 %rd280, [%rd281];
	// end inline asm
	add.s64 	%rd283, %rd281, 8;
	// begin inline asm
	ld.global.nc.u64 %rd282, [%rd283];
	// end inline asm
	mov.b64 	%fd12, %rd280;
	abs.f64 	%fd13, %fd301;
	abs.f64 	%fd14, %fd12;
	setp.lt.f64 	%p113, %fd13, %fd14;
	mov.u64 	%rd334, %rd282;
	mov.f64 	%fd298, %fd12;
	@%p113 bra 	$L__BB6_15;
	setp.lt.f64 	%p114, %fd14, %fd13;
	mov.u64 	%rd334, %rd337;
	mov.f64 	%fd298, %fd301;
	@%p114 bra 	$L__BB6_15;
	setp.lt.s64 	%p115, %rd337, %rd282;
	min.s64 	%rd334, %rd337, %rd282;
	selp.f64 	%fd298, %fd301, %fd12, %p115;
$L__BB6_15:
	add.s64 	%rd286, %rd281, 4096;
	// begin inline asm
	ld.global.nc.u64 %rd285, [%rd286];
	// end inline asm
	add.s64 	%rd288, %rd281, 4104;
	// begin inline asm
	ld.global.nc.u64 %rd287, [%rd288];
	// end inline asm
	mov.b64 	%fd17, %rd285;
	abs.f64 	%fd18, %fd298;
	abs.f64 	%fd19, %fd17;
	setp.lt.f64 	%p116, %fd18, %fd19;
	mov.u64 	%rd335, %rd287;
	mov.f64 	%fd299, %fd17;
	@%p116 bra 	$L__BB6_18;
	setp.lt.f64 	%p117, %fd19, %fd18;
	mov.u64 	%rd335, %rd334;
	mov.f64 	%fd299, %fd298;
	@%p117 bra 	$L__BB6_18;
	setp.lt.s64 	%p118, %rd334, %rd287;
	min.s64 	%rd335, %rd334, %rd287;
	selp.f64 	%fd299, %fd298, %fd17, %p118;
$L__BB6_18:
	add.s64 	%rd290, %rd281, 8192;
	// begin inline asm
	ld.global.nc.u64 %rd289, [%rd290];
	// end inline asm
	add.s64 	%rd292, %rd281, 8200;
	// begin inline asm
	ld.global.nc.u64 %rd291, [%rd292];
	// end inline asm
	mov.b64 	%fd22, %rd289;
	abs.f64 	%fd23, %fd299;
	abs.f64 	%fd24, %fd22;
	setp.lt.f64 	%p119, %fd23, %fd24;
	mov.u64 	%rd336, %rd291;
	mov.f64 	%fd300, %fd22;
	@%p119 bra 	$L__BB6_21;
	setp.lt.f64 	%p120, %fd24, %fd23;
	mov.u64 	%rd336, %rd335;
	mov.f64 	%fd300, %fd299;
	@%p120 bra 	$L__BB6_21;
	setp.lt.s64 	%p121, %rd335, %rd291;
	min.s64 	%rd336, %rd335, %rd291;
	selp.f64 	%fd300, %fd299, %fd22, %p121;
$L__BB6_21:
	add.s64 	%rd294, %rd281, 12288;
	// begin inline asm
	ld.global.nc.u64 %rd293, [%rd294];
	// end inline asm
	add.s64 	%rd296, %rd281, 12296;
	// begin inline asm
	ld.global.nc.u64 %rd295, [%rd296];
	// end inline asm
	mov.b64 	%fd27, %rd293;
	abs.f64 	%fd28, %fd300;
	abs.f64 	%fd29, %fd27;
	setp.lt.f64 	%p122, %fd28, %fd29;
	mov.u64 	%rd337, %rd295;
	mov.f64 	%fd301, %fd27;
	@%p122 bra 	$L__BB6_24;
	setp.lt.f64 	%p123, %fd29, %fd28;
	mov.u64 	%rd337, %rd336;
	mov.f64 	%fd301, %fd300;
	@%p123 bra 	$L__BB6_24;
	setp.lt.s64 	%p124, %rd336, %rd295;
	min.s64 	%rd337, %rd336, %rd295;
	selp.f64 	%fd301, %fd300, %fd27, %p124;
$L__BB6_24:
	add.s32 	%r380, %r380, 1024;
	setp.lt.s32 	%p125, %r380, %r37;
	@%p125 bra 	$L__BB6_12;
$L__BB6_25:
	setp.lt.s32 	%p126, %r37, 256;
	@%p126 bra 	$L__BB6_70;
	// begin inline asm
	mov.u32 %r271, %laneid;
	// end inline asm
	mov.b64 	%rd307, %fd301;
	mov.b64 	{%r273, %r278}, %rd307;
	mov.b32 	%r289, 1;
	mov.b32 	%r290, 31;
	mov.b32 	%r291, -1;
	// begin inline asm
	shfl.sync.down.b32 %r272, %r273, %r289, %r290, %r291;
	// end inline asm
	// begin inline asm
	shfl.sync.down.b32 %r277, %r278, %r289, %r290, %r291;
	// end inline asm
	mov.b64 	%rd308, {%r272, %r277};
	mov.b64 	%fd33, %rd308;
	mov.b64 	{%r283, %r288}, %rd337;
	// begin inline asm
	shfl.sync.down.b32 %r282, %r283, %r289, %r290, %r291;
	// end inline asm
	// begin inline asm
	shfl.sync.down.b32 %r287, %r288, %r289, %r290, %r291;
	// end inline asm
	mov.b64 	%rd27, {%r282, %r287};
	setp.gt.s32 	%p178, %r271, 30;
	mov.u64 	%rd339, %rd337;
	mov.f64 	%fd303, %fd301;
	@%p178 bra 	$L__BB6_30;
	abs.f64 	%fd34, %fd301;
	abs.f64 	%fd35, %fd33;
	setp.lt.f64 	%p179, %fd34, %fd35;
	mov.u64 	%rd339, %rd27;
	mov.f64 	%fd303, %fd33;
	@%p179 bra 	$L__BB6_30;
	setp.lt.f64 	%p180, %fd35, %fd34;
	mov.u64 	%rd339, %rd337;
	mov.f64 	%fd303, %fd301;
	@%p180 bra 	$L__BB6_30;
	setp.lt.s64 	%p181, %rd337, %rd27;
	min.s64 	%rd339, %rd337, %rd27;
	selp.f64 	%fd303, %fd301, %fd33, %p181;
$L__BB6_30:
	mov.b64 	%rd309, %fd303;
	mov.b64 	{%r293, %r298}, %rd309;
	mov.b32 	%r309, 2;
	mov.b32 	%r310, 31;
	mov.b32 	%r311, -1;
	// begin inline asm
	shfl.sync.down.b32 %r292, %r293, %r309, %r310, %r311;
	// end inline asm
	// begin inline asm
	shfl.sync.down.b32 %r297, %r298, %r309, %r310, %r311;
	// end inline asm
	mov.b64 	%rd310, {%r292, %r297};
	mov.b64 	%fd38, %rd310;
	mov.b64 	{%r303, %r308}, %rd339;
	// begin inline asm
	shfl.sync.down.b32 %r302, %r303, %r309, %r310, %r311;
	// end inline asm
	// begin inline asm
	shfl.sync.down.b32 %r307, %r308, %r309, %r310, %r311;
	// end inline asm
	mov.b64 	%rd30, {%r302, %r307};
	setp.gt.s32 	%p182, %r271, 29;
	mov.u64 	%rd340, %rd339;
	mov.f64 	%fd304, %fd303;
	@%p182 bra 	$L__BB6_34;
	abs.f64 	%fd39, %fd303;
	abs.f64 	%fd40, %fd38;
	setp.lt.f64 	%p183, %fd39, %fd40;
	mov.u64 	%rd340, %rd30;
	mov.f64 	%fd304, %fd38;
	@%p183 bra 	$L__BB6_34;
	setp.lt.f64 	%p184, %fd40, %fd39;
	mov.u64 	%rd340, %rd339;
	mov.f64 	%fd304, %fd303;
	@%p184 bra 	$L__BB6_34;
	setp.lt.s64 	%p185, %rd339, %rd30;
	min.s64 	%rd340, %rd339, %rd30;
	selp.f64 	%fd304, %fd303, %fd38, %p185;
$L__BB6_34:
	mov.b64 	%rd311, %fd304;
	mov.b64 	{%r313, %r318}, %rd311;
	mov.b32 	%r329, 4;
	mov.b32 	%r330, 31;
	mov.b32 	%r331, -1;
	// begin inline asm
	shfl.sync.down.b32 %r312, %r313, %r329, %r330, %r331;
	// end inline asm
	// begin inline asm
	shfl.sync.down.b32 %r317, %r318, %r329, %r330, %r331;
	// end inline asm
	mov.b64 	%rd312, {%r312, %r317};
	mov.b64 	%fd43, %rd312;
	mov.b64 	{%r323, %r328}, %rd340;
	// begin inline asm
	shfl.sync.down.b32 %r322, %r323, %r329, %r330, %r331;
	// end inline asm
	// begin inline asm
	shfl.sync.down.b32 %r327, %r328, %r329, %r330, %r331;
	// end inline asm
	mov.b64 	%rd33, {%r322, %r327};
	setp.gt.s32 	%p186, %r271, 27;
	mov.u64 	%rd341, %rd340;
	mov.f64 	%fd305, %fd304;
	@%p186 bra 	$L__BB6_38;
	abs.f64 	%fd44, %fd304;
	abs.f64 	%fd45, %fd43;
	setp.lt.f64 	%p187, %fd44, %fd45;
	mov.u64 	%rd341, %rd33;
	mov.f64 	%fd305, %fd43;
	@%p187 bra 	$L__BB6_38;
	setp.lt.f64 	%p188, %fd45, %fd44;
	mov.u64 	%rd341, %rd340;
	mov.f64 	%fd305, %fd304;
	@%p188 bra 	$L__BB6_38;
	setp.lt.s64 	%p189, %rd340, %rd33;
	min.s64 	%rd341, %rd340, %rd33;
	selp.f64 	%fd305, %fd304, %fd43, %p189;
$L__BB6_38:
	mov.b64 	%rd313, %fd305;
	mov.b64 	{%r333, %r338}, %rd313;
	mov.b32 	%r349, 8;
	mov.b32 	%r350, 31;
	mov.b32 	%r351, -1;
	// begin inline asm
	shfl.sync.down.b32 %r332, %r333, %r349, %r350, %r351;
	// end inline asm
	// begin inline asm
	shfl.sync.down.b32 %r337, %r338, %r349, %r350, %r351;
	// end inline asm
	mov.b64 	%rd314, {%r332, %r337};
	mov.b64 	%fd48, %rd314;
	mov.b64 	{%r343, %r348}, %rd341;
	// begin inline asm
	shfl.sync.down.b32 %r342, %r343, %r349, %r350, %r351;
	// end inline asm
	// begin inline asm
	shfl.sync.down.b32 %r347, %r348, %r349, %r350, %r351;
	// end inline asm
	mov.b64 	%rd36, {%r342, %r347};
	setp.gt.s32 	%p190, %r271, 23;
	mov.u64 	%rd342, %rd341;
	mov.f64 	%fd306, %fd305;
	@%p190 bra 	$L__BB6_42;
	abs.f64 	%fd49, %fd305;
	abs.f64 	%fd50, %fd48;
	setp.lt.f64 	%p191, %fd49, %fd50;
	mov.u64 	%rd342, %rd36;
	mov.f64 	%fd306, %fd48;
	@%p191 bra 	$L__BB6_42;
	setp.lt.f64 	%p192, %fd50, %fd49;
	mov.u64 	%rd342, %rd341;
	mov.f64 	%fd306, %fd305;
	@%p192 bra 	$L__BB6_42;
	setp.lt.s64 	%p193, %rd341, %rd36;
	min.s64 	%rd342, %rd341, %rd36;
	selp.f64 	%fd306, %fd305, %fd48, %p193;
$L__BB6_42:
	mov.b64 	%rd315, %fd306;
	mov.b64 	{%r353, %r358}, %rd315;
	mov.b32 	%r369, 16;
	mov.b32 	%r370, 31;
	mov.b32 	%r371, -1;
	// begin inline asm
	shfl.sync.down.b32 %r352, %r353, %r369, %r370, %r371;
	// end inline asm
	// begin inline asm
	shfl.sync.down.b32 %r357, %r358, %r369, %r370, %r371;
	// end inline asm
	mov.b64 	%rd316, {%r352, %r357};
	mov.b64 	%fd53, %rd316;
	mov.b64 	{%r363, %r368}, %rd342;
	// begin inline asm
	shfl.sync.down.b32 %r362, %r363, %r369, %r370, %r371;
	// end inline asm
	// begin inline asm
	shfl.sync.down.b32 %r367, %r368, %r369, %r370, %r371;
	// end inline asm
	mov.b64 	%rd39, {%r362, %r367};
	setp.gt.s32 	%p194, %r271, 15;
	mov.u64 	%rd394, %rd342;
	mov.f64 	%fd357, %fd306;
	@%p194 bra 	$L__BB6_46;
	abs.f64 	%fd54, %fd306;
	abs.f64 	%fd55, %fd53;
	setp.lt.f64 	%p195, %fd54, %fd55;
	mov.u64 	%rd394, %rd39;
	mov.f64 	%fd357, %fd53;
	@%p195 bra 	$L__BB6_46;
	setp.lt.f64 	%p196, %fd55, %fd54;
	mov.u64 	%rd394, %rd342;
	mov.f64 	%fd357, %fd306;
	@%p196 bra 	$L__BB6_46;
	setp.lt.s64 	%p197, %rd342, %rd39;
	min.s64 	%rd394, %rd342, %rd39;
	selp.f64 	%fd357, %fd306, %fd53, %p197;
$L__BB6_46:
	setp.ne.s32 	%p198, %r271, 0;
	@%p198 bra 	$L__BB6_48;
	shr.u32 	%r372, %r1, 1;
	and.b32  	%r373, %r372, 496;
	mov.u32 	%r374, _ZN6thrust24THRUST_300001_SM_1000_NS8cuda_cub4core6detail5shmemE;
	add.s32 	%r375, %r374, %r373;
	st.shared.f64 	[%r375+8], %fd357;
	st.shared.u64 	[%r375+16], %rd394;
$L__BB6_48:
	bar.sync 	0;
	setp.ne.s32 	%p199, %r1, 0;
	@%p199 bra 	$L__BB6_209;
	ld.shared.f64 	%fd58, [_ZN6thrust24THRUST_300001_SM_1000_NS8cuda_cub4core6detail5shmemE+24];
	ld.shared.u64 	%rd42, [_ZN6thrust24THRUST_300001_SM_1000_NS8cuda_cub4core6detail5shmemE+32];
	abs.f64 	%fd59, %fd357;
	abs.f64 	%fd60, %fd58;
	setp.lt.f64 	%p200, %fd59, %fd60;
	mov.u64 	%rd344, %rd42;
	mov.f64 	%fd308, %fd58;
	@%p200 bra 	$L__BB6_52;
	setp.lt.f64 	%p201, %fd60, %fd59;
	mov.u64 	%rd344, %rd394;
	mov.f64 	%fd308, %fd357;
	@%p201 bra 	$L__BB6_52;
	setp.lt.s64 	%p202, %rd394, %rd42;
	min.s64 	%rd344, %rd394, %rd42;
	selp.f64 	%fd308, %fd357, %fd58, %p202;
$L__BB6_52:
	ld.shared.f64 	%fd63, [_ZN6thrust24THRUST_300001_SM_1000_NS8cuda_cub4core6detail5shmemE+40];
	ld.shared.u64 	%rd45, [_ZN6thrust24THRUST_300001_SM_1000_NS8cuda_cub4core6detail5shmemE+48];
	abs.f64 	%fd64, %fd308;
	abs.f64 	%fd65, %fd63;
	setp.lt.f64 	%p203, %fd64, %fd65;
	mov.u64 	%rd345, %rd45;
	mov.f64 	%fd309, %fd63;
	@%p203 bra 	$L__BB6_55;
	setp.lt.f64 	%p204, %fd65, %fd64;
	mov.u64 	%rd345, %rd344;
	mov.f64 	%fd309, %fd308;
	@%p204 bra 	$L__BB6_55;
	setp.lt.s64 	%p205, %rd344, %rd45;
	min.s64 	%rd345, %rd344, %rd45;
	selp.f64 	%fd309, %fd308, %fd63, %p205;
$L__BB6_55:
	ld.shared.f64 	%fd68, [_ZN6thrust24THRUST_300001_SM_1000_NS8cuda_cub4core6detail5shmemE+56];
	ld.shared.u64 	%rd48, [_ZN6thrust24THRUST_300001_SM_1000_NS8cuda_cub4core6detail5shmemE+64];
	abs.f64 	%fd69, %fd309;
	abs.f64 	%fd70, %fd68;
	setp.lt.f64 	%p206, %fd69, %fd70;
	mov.u64 	%rd346, %rd48;
	mov.f64 	%fd310, %fd68;
	@%p206 bra 	$L__BB6_58;
	setp.lt.f64 	%p207, %fd70, %fd69;
	mov.u64 	%rd346, %rd345;
	mov.f64 	%fd310, %fd309;
	@%p207 bra 	$L__BB6_58;
	setp.lt.s64 	%p208, %rd345, %rd48;
	min.s64 	%rd346, %rd345, %rd48;
	selp.f64 	%fd310, %fd309, %fd68, %p208;
$L__BB6_58:
	ld.shared.f64 	%fd73, [_ZN6thrust24THRUST_300001_SM_1000_NS8cuda_cub4core6detail5shmemE+72];
	ld.shared.u64 	%rd51, [_ZN6thrust24THRUST_300001_SM_1000_NS8cuda_cub4core6detail5shmemE+80];
	abs.f64 	%fd74, %fd310;
	abs.f64 	%fd75, %fd73;
	setp.lt.f64 	%p209, %fd74, %fd75;
	mov.u64 	%rd347, %rd51;
	mov.f64 	%fd311, %fd73;
	@%p209 bra 	$L__BB6_61;
	setp.lt.f64 	%p210, %fd75, %fd74;
	mov.u64 	%rd347, %rd346;
	mov.f64 	%fd311, %fd310;
	@%p210 bra 	$L__BB6_61;
	setp.lt.s64 	%p211, %rd346, %rd51;
	min.s64 	%rd347, %rd346, %rd51;
	selp.f64 	%fd311, %fd310, %fd73, %p211;
$L__BB6_61:
	ld.shared.f64 	%fd78, [_ZN6thrust24THRUST_300001_SM_1000_NS8cuda_cub4core6detail5shmemE+88];
	ld.shared.u64 	%rd54, [_ZN6thrust24THRUST_300001_SM_1000_NS8cuda_cub4core6detail5shmemE+96];
	abs.f64 	%fd79, %fd311;
	abs.f64 	%fd80, %fd78;
	setp.lt.f64 	%p212, %fd79, %fd80;
	mov.u64 	%rd348, %rd54;
	mov.f64 	%fd312, %fd78;
	@%p212 bra 	$L__BB6_64;
	setp.lt.f64 	%p213, %fd80, %fd79;
	mov.u64 	%rd348, %rd347;
	mov.f64 	%fd312, %fd311;
	@%p213 bra 	$L__BB6_64;
	setp.lt.s64 	%p214, %rd347, %rd54;
	min.s64 	%rd348, %rd347, %rd54;
	selp.f64 	%fd312, %fd311, %fd78, %p214;
$L__BB6_64:
	ld.shared.f64 	%fd83, [_ZN6thrust24THRUST_300001_SM_1000_NS8cuda_cub4core6detail5shmemE+104];
	ld.shared.u64 	%rd57, [_ZN6thrust24THRUST_300001_SM_1000_NS8cuda_cub4core6detail5shmemE+112];
	abs.f64 	%fd84, %fd312;
	abs.f64 	%fd85, %fd83;
	setp.lt.f64 	%p215, %fd84, %fd85;
	mov.u64 	%rd349, %rd57;
	mov.f64 	%fd313, %fd83;
	@%p215 bra 	$L__BB6_67;
	setp.lt.f64 	%p216, %fd85, %fd84;
	mov.u64 	%rd349, %rd348;
	mov.f64 	%fd313, %fd312;
	@%p216 bra 	$L__BB6_67;
	setp.lt.s64 	%p217, %rd348, %rd57;
	min.s64 	%rd349, %rd348, %rd57;
	selp.f64 	%fd313, %fd312, %fd83, %p217;
$L__BB6_67:
	ld.shared.f64 	%fd88, [_ZN6thrust24THRUST_300001_SM_1000_NS8cuda_cub4core6detail5shmemE+120];
	ld.shared.u64 	%rd60, [_ZN6thrust24THRUST_300001_SM_1000_NS8cuda_cub4core6detail5shmemE+128];
	abs.f64 	%fd89, %fd313;
	abs.f64 	%fd90, %fd88;
	setp.lt.f64 	%p218, %fd89, %fd90;
	mov.u64 	%rd394, %rd60;
	mov.f64 	%fd357, %fd88;
	@%p218 bra 	$L__BB6_209;
	setp.lt.f64 	%p219, %fd90, %fd89;
	mov.u64 	%rd394, %rd349;
	mov.f64 	%fd357, %fd313;
	@%p219 bra 	$L__BB6_209;
	setp.lt.s64 	%p220, %rd349, %rd60;
	min.s64 	%rd394, %rd349, %rd60;
	selp.f64 	%fd357, %fd313, %fd88, %p220;
	bra.uni 	$L__BB6_209;
$L__BB6_70:
	// begin inline asm
	mov.u32 %r158, %laneid;
	// end inline asm
	and.b32  	%r179, %r1, 992;
	add.s32 	%r180, %r179, 32;
	setp.gt.s32 	%p127, %r180, %r37;
	not.b32 	%r181, %r179;
	add.s32 	%r182, %r37, %r181;
	selp.b32 	%r177, %r182, 31, %p127;
	mov.b64 	%rd297, %fd301;
	mov.b64 	{%r160, %r165}, %rd297;
	mov.b32 	%r176, 1;
	mov.b32 	%r178, -1;
	// begin inline asm
	shfl.sync.down.b32 %r159, %r160, %r176, %r177, %r178;
	// end inline asm
	// begin inline asm
	shfl.sync.down.b32 %r164, %r165, %r176, %r177, %r178;
	// end inline asm
	mov.b64 	%rd298, {%r159, %r164};
	mov.b64 	%fd92, %rd298;
	mov.b64 	{%r170, %r175}, %rd337;
	// begin inline asm
	shfl.sync.down.b32 %r169, %r170, %r176, %r177, %r178;
	// end inline asm
	// begin inline asm
	shfl.sync.down.b32 %r174, %r175, %r176, %r177, %r178;
	// end inline asm
	mov.b64 	%rd62, {%r169, %r174};
	setp.ge.s32 	%p128, %r158, %r177;
	mov.u64 	%rd350, %rd337;
	mov.f64 	%fd314, %fd301;
	@%p128 bra 	$L__BB6_74;
	abs.f64 	%fd93, %fd301;
	abs.f64 	%fd94, %fd92;
	setp.lt.f64 	%p129, %fd93, %fd94;
	mov.u64 	%rd350, %rd62;
	mov.f64 	%fd314, %fd92;
	@%p129 bra 	$L__BB6_74;
	setp.lt.f64 	%p130, %fd94, %fd93;
	mov.u64 	%rd350, %rd337;
	mov.f64 	%fd314, %fd301;
	@%p130 bra 	$L__BB6_74;
	setp.lt.s64 	%p131, %rd337, %rd62;
	min.s64 	%rd350, %rd337, %rd62;
	selp.f64 	%fd314, %fd301, %fd92, %p131;
$L__BB6_74:
	mov.b64 	%rd299, %fd314;
	mov.b64 	{%r184, %r189}, %rd299;
	mov.b32 	%r200, 2;
	mov.b32 	%r202, -1;
	// begin inline asm
	shfl.sync.down.b32 %r183, %r184, %r200, %r177, %r202;
	// end inline asm
	// begin inline asm
	shfl.sync.down.b32 %r188, %r189, %r200, %r177, %r202;
	// end inline asm
	mov.b64 	%rd300, {%r183, %r188};
	mov.b64 	%fd97, %rd300;
	mov.b64 	{%r194, %r199}, %rd350;
	// begin inline asm
	shfl.sync.down.b32 %r193, %r194, %r200, %r177, %r202;
	// end inline asm
	// begin inline asm
	shfl.sync.down.b32 %r198, %r199, %r200, %r177, %r202;
	// end inline asm
	mov.b64 	%rd65, {%r193, %r198};
	add.s32 	%r203, %r158, 2;
	setp.gt.s32 	%p132, %r203, %r177;
	mov.u64 	%rd351, %rd350;
	mov.f64 	%fd315, %fd314;
	@%p132 bra 	$L__BB6_78;
	abs.f64 	%fd98, %fd314;
	abs.f64 	%fd99, %fd97;
	setp.lt.f64 	%p133, %fd98, %fd99;
	mov.u64 	%rd351, %rd65;
	mov.f64 	%fd315, %fd97;
	@%p133 bra 	$L__BB6_78;
	setp.lt.f64 	%p134, %fd99, %fd98;
	mov.u64 	%rd351, %rd350;
	mov.f64 	%fd315, %fd314;
	@%p134 bra 	$L__BB6_78;
	setp.lt.s64 	%p135, %rd350, %rd65;
	min.s64 	%rd351, %rd350, %rd65;
	selp.f64 	%fd315, %fd314, %fd97, %p135;
$L__BB6_78:
	mov.b64 	%rd301, %fd315;
	mov.b64 	{%r205, %r210}, %rd301;
	mov.b32 	%r221, 4;
	mov.b32 	%r223, -1;
	// begin inline asm
	shfl.sync.down.b32 %r204, %r205, %r221, %r177, %r223;
	// end inline asm
	// begin inline asm
	shfl.sync.down.b32 %r209, %r210, %r221, %r177, %r223;
	// end inline asm
	mov.b64 	%rd302, {%r204, %r209};
	mov.b64 	%fd102, %rd302;
	mov.b64 	{%r215, %r220}, %rd351;
	// begin inline asm
	shfl.sync.down.b32 %r214, %r215, %r221, %r177, %r223;
	// end inline asm
	// begin inline asm
	shfl.sync.down.b32 %r219, %r220, %r221, %r177, %r223;
	// end inline asm
	mov.b64 	%rd68, {%r214, %r219};
	add.s32 	%r224, %r158, 4;
	setp.gt.s32 	%p136, %r224, %r177;
	mov.u64 	%rd352, %rd351;
	mov.f64 	%fd316, %fd315;
	@%p136 bra 	$L__BB6_82;
	abs.f64 	%fd103, %fd315;
	abs.f64 	%fd104, %fd102;
	setp.lt.f64 	%p137, %fd103, %fd104;
	mov.u64 	%rd352, %rd68;
	mov.f64 	%fd316, %fd102;
	@%p137 bra 	$L__BB6_82;
	setp.lt.f64 	%p138, %fd104, %fd103;
	mov.u64 	%rd352, %rd351;
	mov.f64 	%fd316, %fd315;
	@%p138 bra 	$L__BB6_82;
	setp.lt.s64 	%p139, %rd351, %rd68;
	min.s64 	%rd352, %rd351, %rd68;
	selp.f64 	%fd316, %fd315, %fd102, %p139;
$L__BB6_82:
	mov.b64 	%rd303, %fd316;
	mov.b64 	{%r226, %r231}, %rd303;
	mov.b32 	%r242, 8;
	mov.b32 	%r244, -1;
	// begin inline asm
	shfl.sync.down.b32 %r225, %r226, %r242, %r177, %r244;
	// end inline asm
	// begin inline asm
	shfl.sync.down.b32 %r230, %r231, %r242, %r177, %r244;
	// end inline asm
	mov.b64 	%rd304, {%r225, %r230};
	mov.b64 	%fd107, %rd304;
	mov.b64 	{%r236, %r241}, %rd352;
	// begin inline asm
	shfl.sync.down.b32 %r235, %r236, %r242, %r177, %r244;
	// end inline asm
	// begin inline asm
	shfl.sync.down.b32 %r240, %r241, %r242, %r177, %r244;
	// end inline asm
	mov.b64 	%rd71, {%r235, %r240};
	add.s32 	%r245, %r158, 8;
	setp.gt.s32 	%p140, %r245, %r177;
	mov.u64 	%rd353, %rd352;
	mov.f64 	%fd317, %fd316;
	@%p140 bra 	$L__BB6_86;
	abs.f64 	%fd108, %fd316;
	abs.f64 	%fd109, %fd107;
	setp.lt.f64 	%p141, %fd108, %fd109;
	mov.u64 	%rd353, %rd71;
	mov.f64 	%fd317, %fd107;
	@%p141 bra 	$L__BB6_86;
	setp.lt.f64 	%p142, %fd109, %fd108;
	mov.u64 	%rd353, %rd352;
	mov.f64 	%fd317, %fd316;
	@%p142 bra 	$L__BB6_86;
	setp.lt.s64 	%p143, %rd352, %rd71;
	min.s64 	%rd353, %rd352, %rd71;
	selp.f64 	%fd317, %fd316, %fd107, %p143;
$L__BB6_86:
	mov.b64 	%rd305, %fd317;
	mov.b64 	{%r247, %r252}, %rd305;
	mov.b32 	%r263, 16;
	mov.b32 	%r265, -1;
	// begin inline asm
	shfl.sync.down.b32 %r246, %r247, %r263, %r177, %r265;
	// end inline asm
	// begin inline asm
	shfl.sync.down.b32 %r251, %r252, %r263, %r177, %r265;
	// end inline asm
	mov.b64 	%rd306, {%r246, %r251};
	mov.b64 	%fd112, %rd306;
	mov.b64 	{%r257, %r262}, %rd353;
	// begin inline asm
	shfl.sync.down.b32 %r256, %r257, %r263, %r177, %r265;
	// end inline asm
	// begin inline asm
	shfl.sync.down.b32 %r261, %r262, %r263, %r177, %r265;
	// end inline asm
	mov.b64 	%rd74, {%r256, %r261};
	add.s32 	%r266, %r158, 16;
	setp.gt.s32 	%p144, %r266, %r177;
	mov.u64 	%rd394, %rd353;
	mov.f64 	%fd357, %fd317;
	@%p144 bra 	$L__BB6_90;
	abs.f64 	%fd113, %fd317;
	abs.f64 	%fd114, %fd112;
	setp.lt.f64 	%p145, %fd113, %fd114;
	mov.u64 	%rd394, %rd74;
	mov.f64 	%fd357, %fd112;
	@%p145 bra 	$L__BB6_90;
	setp.lt.f64 	%p146, %fd114, %fd113;
	mov.u64 	%rd394, %rd353;
	mov.f64 	%fd357, %fd317;
	@%p146 bra 	$L__BB6_90;
	setp.lt.s64 	%p147, %rd353, %rd74;
	min.s64 	%rd394, %rd353, %rd74;
	selp.f64 	%fd357, %fd317, %fd112, %p147;
$L__BB6_90:
	setp.ne.s32 	%p148, %r158, 0;
	@%p148 bra 	$L__BB6_92;
	shr.u32 	%r267, %r1, 1;
	and.b32  	%r268, %r267, 496;
	mov.u32 	%r269, _ZN6thrust24THRUST_300001_SM_1000_NS8cuda_cub4core6detail5shmemE;
	add.s32 	%r270, %r269, %r268;
	st.shared.f64 	[%r270+8], %fd357;
	st.shared.u64 	[%r270+16], %rd394;
$L__BB6_92:
	bar.sync 	0;
	setp.ne.s32 	%p149, %r1, 0;
	@%p149 bra 	$L__BB6_209;
	setp.lt.s32 	%p150, %r37, 33;
	mov.f64 	%fd319, %fd357;
	mov.u64 	%rd355, %rd394;
	@%p150 bra 	$L__BB6_97;
	ld.shared.f64 	%fd117, [_ZN6thrust24THRUST_300001_SM_1000_NS8cuda_cub4core6detail5shmemE+24];
	ld.shared.u64 	%rd77, [_ZN6thrust24THRUST_300001_SM_1000_NS8cuda_cub4core6detail5shmemE+32];
	abs.f64 	%fd118, %fd357;
	abs.f64 	%fd119, %fd117;
	setp.lt.f64 	%p151, %fd118, %fd119;
	mov.f64 	%fd319, %fd117;
	mov.u64 	%rd355, %rd77;
	@%p151 bra 	$L__BB6_97;
	setp.lt.f64 	%p152, %fd119, %fd118;
	mov.f64 	%fd319, %fd357;
	mov.u64 	%rd355, %rd394;
	@%p152 bra 	$L__BB6_97;
	setp.lt.s64 	%p153, %rd394, %rd77;
	min.s64 	%rd355, %rd394, %rd77;
	selp.f64 	%fd319, %fd357, %fd117, %p153;
$L__BB6_97:
	setp.lt.s32 	%p154, %r37, 65;
	mov.f64 	%fd320, %fd319;
	mov.u64 	%rd356, %rd355;
	@%p154 bra 	$L__BB6_101;
	ld.shared.f64 	%fd122, [_ZN6thrust24THRUST_300001_SM_1000_NS8cuda_cub4core6detail5shmemE+40];
	ld.shared.u64 	%rd80, [_ZN6thrust24THRUST_300001_SM_1000_NS8cuda_cub4core6detail5shmemE+48];
	abs.f64 	%fd123, %fd319;
	abs.f64 	%fd124, %fd122;
	setp.lt.f64 	%p155, %fd123, %fd124;
	mov.f64 	%fd320, %fd122;
	mov.u64 	%rd356, %rd80;
	@%p155 bra 	$L__BB6_101;
	setp.lt.f64 	%p156, %fd124, %fd123;
	mov.f64 	%fd320, %fd319;
	mov.u64 	%rd356, %rd355;
	@%p156 bra 	$L__BB6_101;
	setp.lt.s64 	%p157, %rd355, %rd80;
	min.s64 	%rd356, %rd355, %rd80;
	selp.f64 	%fd320, %fd319, %fd122, %p157;
$L__BB6_101:
	setp.lt.s32 	%p158, %r37, 97;
	mov.f64 	%fd321, %fd320;
	mov.u64 	%rd357, %rd356;
	@%p158 bra 	$L__BB6_105;
	ld.shared.f64 	%fd127, [_ZN6thrust24THRUST_300001_SM_1000_NS8cuda_cub4core6detail5shmemE+56];
	ld.shared.u64 	%rd83, [_ZN6thrust24THRUST_300001_SM_1000_NS8cuda_cub4core6detail5shmemE+64];
	abs.f64 	%fd128, %fd320;
	abs.f64 	%fd129, %fd127;
	setp.lt.f64 	%p159, %fd128, %fd129;
	mov.f64 	%fd321, %fd127;
	mov.u64 	%rd357, %rd83;
	@%p159 bra 	$L__BB6_105;
	setp.lt.f64 	%p160, %fd129, %fd128;
	mov.f64 	%fd321, %fd320;
	mov.u64 	%rd357, %rd356;
	@%p160 bra 	$L__BB6_105;
	setp.lt.s64 	%p161, %rd356, %rd83;
	min.s64 	%rd357, %rd356, %rd83;
	selp.f64 	%fd321, %fd320, %fd127, %p161;
$L__BB6_105:
	setp.lt.s32 	%p162, %r37, 129;
	mov.f64 	%fd322, %fd321;
	mov.u64 	%rd358, %rd357;
	@%p162 bra 	$L__BB6_109;
	ld.shared.f64 	%fd132, [_ZN6thrust24THRUST_300001_SM_1000_NS8cuda_cub4core6detail5shmemE+72];
	ld.shared.u64 	%rd86, [_ZN6thrust24THRUST_300001_SM_1000_NS8cuda_cub4core6detail5shmemE+80];
	abs.f64 	%fd133, %fd321;
	abs.f64 	%fd134, %fd132;
	setp.lt.f64 	%p163, %fd133, %fd134;
	mov.f64 	%fd322, %fd132;
	mov.u64 	%rd358, %rd86;
	@%p163 bra 	$L__BB6_109;
	setp.lt.f64 	%p164, %fd134, %fd133;
	mov.f64 	%fd322, %fd321;
	mov.u64 	%rd358, %rd357;
	@%p164 bra 	$L__BB6_109;
	setp.lt.s64 	%p165, %rd357, %rd86;
	min.s64 	%rd358, %rd357, %rd86;
	selp.f64 	%fd322, %fd321, %fd132, %p165;
$L__BB6_109:
	setp.lt.s32 	%p166, %r37, 161;
	mov.f64 	%fd323, %fd322;
	mov.u64 	%rd359, %rd358;
	@%p166 bra 	$L__BB6_113;
	ld.shared.f64 	%fd137, [_ZN6thrust24THRUST_300001_SM_1000_NS8cuda_cub4core6detail5shmemE+88];
	ld.shared.u64 	%rd89, [_ZN6thrust24THRUST_300001_SM_1000_NS8cuda_cub4core6detail5shmemE+96];
	abs.f64 	%fd138, %fd322;
	abs.f64 	%fd139, %fd137;
	setp.lt.f64 	%p167, %fd138, %fd139;
	mov.f64 	%fd323, %fd137;
	mov.u64 	%rd359, %rd89;
	@%p167 bra 	$L__BB6_113;
	setp.lt.f64 	%p168, %fd139, %fd138;
	mov.f64 	%fd323, %fd322;
	mov.u64 	%rd359, %rd358;
	@%p168 bra 	$L__BB6_113;
	setp.lt.s64 	%p169, %rd358, %rd89;
	min.s64 	%rd359, %rd358, %rd89;
	selp.f64 	%fd323, %fd322, %fd137, %p169;
$L__BB6_113:
	setp.lt.s32 	%p170, %r37, 193;
	mov.f64 	%fd324, %fd323;
	mov.u64 	%rd360, %rd359;
	@%p170 bra 	$L__BB6_117;
	ld.shared.f64 	%fd142, [_ZN6thrust24THRUST_300001_SM_1000_NS8cuda_cub4core6detail5shmemE+104];
	ld.shared.u64 	%rd92, [_ZN6thrust24THRUST_300001_SM_1000_NS8cuda_cub4core6detail5shmemE+112];
	abs.f64 	%fd143, %fd323;
	abs.f64 	%fd144, %fd142;
	setp.lt.f64 	%p171, %fd143, %fd144;
	mov.f64 	%fd324, %fd142;
	mov.u64 	%rd360, %rd92;
	@%p171 bra 	$L__BB6_117;
	setp.lt.f64 	%p172, %fd144, %fd143;
	mov.f64 	%fd324, %fd323;
	mov.u64 	%rd360, %rd359;
	@%p172 bra 	$L__BB6_117;
	setp.lt.s64 	%p173, %rd359, %rd92;
	min.s64 	%rd360, %rd359, %rd92;
	selp.f64 	%fd324, %fd323, %fd142, %p173;
$L__BB6_117:
	setp.lt.s32 	%p174, %r37, 225;
	mov.u64 	%rd394, %rd360;
	mov.f64 	%fd357, %fd324;
	@%p174 bra 	$L__BB6_209;
	ld.shared.f64 	%fd147, [_ZN6thrust24THRUST_300001_SM_1000_NS8cuda_cub4core6detail5shmemE+120];
	ld.shared.u64 	%rd95, [_ZN6thrust24THRUST_300001_SM_1000_NS8cuda_cub4core6detail5shmemE+128];
	abs.f64 	%fd148, %fd324;
	abs.f64 	%fd149, %fd147;
	setp.lt.f64 	%p175, %fd148, %fd149;
	mov.u64 	%rd394, %rd95;
	mov.f64 	%fd357, %fd147;
	@%p175 bra 	$L__BB6_209;
	setp.lt.f64 	%p176, %fd149, %fd148;
	mov.u64 	%rd394, %rd360;
	mov.f64 	%fd357, %fd324;
	@%p176 bra 	$L__BB6_209;
	setp.lt.s64 	%p177, %rd360, %rd95;
	min.s64 	%rd394, %rd360, %rd95;
	selp.f64 	%fd357, %fd324, %fd147, %p177;
	bra.uni 	$L__BB6_209;
$L__BB6_121:
	ld.param.u64 	%rd318, [_ZN6thrust24THRUST_300001_SM_1000_NS8cuda_cub4core6detail13_kernel_agentINS1_8__reduce11ReduceAgentIPN4cuda3std3__45tupleIJdlEEESC_SB_iNS1_9__extrema9arg_max_fIdl10ComparatorEEEEJSC_SC_iSG_EEEvDpT0__param_0];
	mov.u32 	%r16, %tid.x;
	mul.wide.u32 	%rd208, %r16, 16;
	add.s64 	%rd189, %rd318, %rd208;
	// begin inline asm
	ld.global.nc.u64 %rd188, [%rd189];
	// end inline asm
	add.s64 	%rd191, %rd189, 8;
	// begin inline asm
	ld.global.nc.u64 %rd190, [%rd191];
	// end inline asm
	mov.b64 	%fd151, %rd188;
	add.s64 	%rd193, %rd189, 4096;
	// begin inline asm
	ld.global.nc.u64 %rd192, [%rd193];
	// end inline asm
	add.s64 	%rd195, %rd189, 4104;
	// begin inline asm
	ld.global.nc.u64 %rd361, [%rd195];
	// end inline asm
	mov.b64 	%fd325, %rd192;
	add.s64 	%rd197, %rd189, 8192;
	// begin inline asm
	ld.global.nc.u64 %rd196, [%rd197];
	// end inline asm
	add.s64 	%rd199, %rd189, 8200;
	// begin inline asm
	ld.global.nc.u64 %rd362, [%rd199];
	// end inline asm
	mov.b64 	%fd326, %rd196;
	add.s64 	%rd201, %rd189, 12288;
	// begin inline asm
	ld.global.nc.u64 %rd200, [%rd201];
	// end inline asm
	add.s64 	%rd203, %rd189, 12296;
	// begin inline asm
	ld.global.nc.u64 %rd363, [%rd203];
	// end inline asm
	mov.b64 	%fd327, %rd200;
	add.s64 	%rd205, %rd189, 16384;
	// begin inline asm
	ld.global.nc.u64 %rd204, [%rd205];
	// end inline asm
	add.s64 	%rd207, %rd189, 16392;
	// begin inline asm
	ld.global.nc.u64 %rd381, [%rd207];
	// end inline asm
	mov.b64 	%fd344, %rd204;
	abs.f64 	%fd156, %fd151;
	abs.f64 	%fd157, %fd325;
	setp.lt.f64 	%p3, %fd156, %fd157;
	@%p3 bra 	$L__BB6_123;
	setp.lt.f64 	%p4, %fd157, %fd156;
	setp.lt.s64 	%p5, %rd190, %rd361;
	or.pred  	%p6, %p4, %p5;
	selp.b64 	%rd361, %rd190, %rd361, %p6;
	selp.f64 	%fd325, %fd151, %fd325, %p6;
$L__BB6_123:
	abs.f64 	%fd160, %fd325;
	abs.f64 	%fd161, %fd326;
	setp.lt.f64 	%p7, %fd160, %fd161;
	@%p7 bra 	$L__BB6_125;
	setp.lt.f64 	%p8, %fd161, %fd160;
	setp.lt.s64 	%p9, %rd361, %rd362;
	or.pred  	%p10, %p8, %p9;
	selp.b64 	%rd362, %rd361, %rd362, %p10;
	selp.f64 	%fd326, %fd325, %fd326, %p10;
$L__BB6_125:
	abs.f64 	%fd164, %fd326;
	abs.f64 	%fd165, %fd327;
	setp.lt.f64 	%p11, %fd164, %fd165;
	@%p11 bra 	$L__BB6_127;
	setp.lt.f64 	%p12, %fd165, %fd164;
	setp.lt.s64 	%p13, %rd362, %rd363;
	or.pred  	%p14, %p12, %p13;
	selp.b64 	%rd363, %rd362, %rd363, %p14;
	selp.f64 	%fd327, %fd326, %fd327, %p14;
$L__BB6_127:
	abs.f64 	%fd168, %fd327;
	abs.f64 	%fd169, %fd344;
	setp.lt.f64 	%p15, %fd168, %fd169;
	@%p15 bra 	$L__BB6_129;
	setp.lt.f64 	%p16, %fd169, %fd168;
	setp.lt.s64 	%p17, %rd363, %rd381;
	or.pred  	%p18, %p16, %p17;
	selp.b64 	%rd381, %rd363, %rd381, %p18;
	selp.f64 	%fd344, %fd327, %fd344, %p18;
$L__BB6_129:
	setp.lt.u32 	%p19, %r37, 2560;
	mov.b32 	%r383, 1280;
	@%p19 bra 	$L__BB6_142;
	mov.b32 	%r382, 1280;
	mov.f64 	%fd329, %fd344;
	mov.u64 	%rd365, %rd381;
$L__BB6_131:
	ld.param.u64 	%rd319, [_ZN6thrust24THRUST_300001_SM_1000_NS8cuda_cub4core6detail13_kernel_agentINS1_8__reduce11ReduceAgentIPN4cuda3std3__45tupleIJdlEEESC_SB_iNS1_9__extrema9arg_max_fIdl10ComparatorEEEEJSC_SC_iSG_EEEvDpT0__param_0];
	add.s32 	%r40, %r382, %r16;
	mul.wide.u32 	%rd229, %r40, 16;
	add.s64 	%rd210, %rd319, %rd229;
	// begin inline asm
	ld.global.nc.u64 %rd209, [%rd210];
	// end inline asm
	add.s64 	%rd212, %rd210, 8;
	// begin inline asm
	ld.global.nc.u64 %rd366, [%rd212];
	// end inline asm
	mov.b64 	%fd330, %rd209;
	add.s64 	%rd214, %rd210, 4096;
	// begin inline asm
	ld.global.nc.u64 %rd213, [%rd214];
	// end inline asm
	add.s64 	%rd216, %rd210, 4104;
	// begin inline asm
	ld.global.nc.u64 %rd367, [%rd216];
	// end inline asm
	mov.b64 	%fd331, %rd213;
	add.s64 	%rd218, %rd210, 8192;
	// begin inline asm
	ld.global.nc.u64 %rd217, [%rd218];
	// end inline asm
	add.s64 	%rd220, %rd210, 8200;
	// begin inline asm
	ld.global.nc.u64 %rd368, [%rd220];
	// end inline asm
	mov.b64 	%fd332, %rd217;
	add.s64 	%rd222, %rd210, 12288;
	// begin inline asm
	ld.global.nc.u64 %rd221, [%rd222];
	// end inline asm
	add.s64 	%rd224, %rd210, 12296;
	// begin inline asm
	ld.global.nc.u64 %rd369, [%rd224];
	// end inline asm
	mov.b64 	%fd333, %rd221;
	add.s64 	%rd226, %rd210, 16384;
	// begin inline asm
	ld.global.nc.u64 %rd225, [%rd226];
	// end inline asm
	add.s64 	%rd228, %rd210, 16392;
	// begin inline asm
	ld.global.nc.u64 %rd381, [%rd228];
	// end inline asm
	mov.b64 	%fd344, %rd225;
	abs.f64 	%fd178, %fd329;
	abs.f64 	%fd179, %fd330;
	setp.lt.f64 	%p20, %fd178, %fd179;
	@%p20 bra 	$L__BB6_133;
	setp.lt.f64 	%p21, %fd179, %fd178;
	setp.lt.s64 	%p22, %rd365, %rd366;
	or.pred  	%p23, %p21, %p22;
	selp.b64 	%rd366, %rd365, %rd366, %p23;
	selp.f64 	%fd330, %fd329, %fd330, %p23;
$L__BB6_133:
	abs.f64 	%fd182, %fd330;
	abs.f64 	%fd183, %fd331;
	setp.lt.f64 	%p24, %fd182, %fd183;
	@%p24 bra 	$L__BB6_135;
	setp.lt.f64 	%p25, %fd183, %fd182;
	setp.lt.s64 	%p26, %rd366, %rd367;
	or.pred  	%p27, %p25, %p26;
	selp.b64 	%rd367, %rd366, %rd367, %p27;
	selp.f64 	%fd331, %fd330, %fd331, %p27;
$L__BB6_135:
	abs.f64 	%fd186, %fd331;
	abs.f64 	%fd187, %fd332;
	setp.lt.f64 	%p28, %fd186, %fd187;
	@%p28 bra 	$L__BB6_137;
	setp.lt.f64 	%p29, %fd187, %fd186;
	setp.lt.s64 	%p30, %rd367, %rd368;
	or.pred  	%p31, %p29, %p30;
	selp.b64 	%rd368, %rd367, %rd368, %p31;
	selp.f64 	%fd332, %fd331, %fd332, %p31;
$L__BB6_137:
	abs.f64 	%fd190, %fd332;
	abs.f64 	%fd191, %fd333;
	setp.lt.f64 	%p32, %fd190, %fd191;
	@%p32 bra 	$L__BB6_139;
	setp.lt.f64 	%p33, %fd191, %fd190;
	setp.lt.s64 	%p34, %rd368, %rd369;
	or.pred  	%p35, %p33, %p34;
	selp.b64 	%rd369, %rd368, %rd369, %p35;
	selp.f64 	%fd333, %fd332, %fd333, %p35;
$L__BB6_139:
	abs.f64 	%fd194, %fd333;
	abs.f64 	%fd195, %fd344;
	setp.lt.f64 	%p36, %fd194, %fd195;
	@%p36 bra 	$L__BB6_141;
	setp.lt.f64 	%p37, %fd195, %fd194;
	setp.lt.s64 	%p38, %rd369, %rd381;
	or.pred  	%p39, %p37, %p38;
	selp.b64 	%rd381, %rd369, %rd381, %p39;
	selp.f64 	%fd344, %fd333, %fd344, %p39;
$L__BB6_141:
	add.s32 	%r383, %r382, 1280;
	add.s32 	%r41, %r382, 2560;
	setp.le.s32 	%p40, %r41, %r37;
	mov.u32 	%r382, %r383;
	mov.f64 	%fd329, %fd344;
	mov.u64 	%rd365, %rd381;
	@%p40 bra 	$L__BB6_131;
$L__BB6_142:
	setp.le.s32 	%p41, %r37, %r383;
	@%p41 bra 	$L__BB6_165;
	sub.s32 	%r20, %r37, %r383;
	setp.ge.s32 	%p42, %r16, %r20;
	@%p42 bra 	$L__BB6_165;
	not.b32 	%r42, %r16;
	add.s32 	%r43, %r37, %r42;
	sub.s32 	%r21, %r43, %r383;
	and.b32  	%r44, %r21, 768;
	setp.eq.s32 	%p43, %r44, 768;
	mov.u32 	%r387, %r16;
	@%p43 bra 	$L__BB6_150;
	add.s32 	%r385, %r16, %r383;
	shr.u32 	%r45, %r21, 8;
	add.s32 	%r46, %r45, 1;
	and.b32  	%r47, %r46, 3;
	neg.s32 	%r384, %r47;
	mov.u32 	%r387, %r16;
$L__BB6_146:
	.pragma "nounroll";
	mov.u64 	%rd127, %rd381;
	mov.f64 	%fd199, %fd344;
	ld.param.u64 	%rd320, [_ZN6thrust24THRUST_300001_SM_1000_NS8cuda_cub4core6detail13_kernel_agentINS1_8__reduce11ReduceAgentIPN4cuda3std3__45tupleIJdlEEESC_SB_iNS1_9__extrema9arg_max_fIdl10ComparatorEEEEJSC_SC_iSG_EEEvDpT0__param_0];
	mul.wide.u32 	%rd235, %r385, 16;
	add.s64 	%rd232, %rd320, %rd235;
	// begin inline asm
	ld.global.nc.u64 %rd231, [%rd232];
	// end inline asm
	add.s64 	%rd234, %rd232, 8;
	// begin inline asm
	ld.global.nc.u64 %rd233, [%rd234];
	// end inline asm
	mov.b64 	%fd200, %rd231;
	abs.f64 	%fd201, %fd199;
	abs.f64 	%fd202, %fd200;
	setp.lt.f64 	%p44, %fd201, %fd202;
	mov.f64 	%fd344, %fd200;
	mov.u64 	%rd381, %rd233;
	@%p44 bra 	$L__BB6_149;
	setp.lt.f64 	%p45, %fd202, %fd201;
	mov.f64 	%fd344, %fd199;
	mov.u64 	%rd381, %rd127;
	@%p45 bra 	$L__BB6_149;
	setp.lt.s64 	%p46, %rd127, %rd233;
	selp.f64 	%fd344, %fd199, %fd200, %p46;
	min.s64 	%rd381, %rd127, %rd233;
$L__BB6_149:
	add.s32 	%r387, %r387, 256;
	add.s32 	%r385, %r385, 256;
	add.s32 	%r384, %r384, 1;
	setp.ne.s32 	%p47, %r384, 0;
	@%p47 bra 	$L__BB6_146;
$L__BB6_150:
	setp.lt.u32 	%p48, %r21, 768;
	@%p48 bra 	$L__BB6_165;
	ld.param.u64 	%rd321, [_ZN6thrust24THRUST_300001_SM_1000_NS8cuda_cub4core6detail13_kernel_agentINS1_8__reduce11ReduceAgentIPN4cuda3std3__45tupleIJdlEEESC_SB_iNS1_9__extrema9arg_max_fIdl10ComparatorEEEEJSC_SC_iSG_EEEvDpT0__param_0];
	cvt.u64.u32 	%rd236, %r387;
	cvt.u64.u32 	%rd237, %r383;
	add.s64 	%rd238, %rd236, %rd237;
	shl.b64 	%rd239, %rd238, 4;
	add.s64 	%rd240, %rd239, %rd321;
	add.s64 	%rd376, %rd240, 12296;
	add.s32 	%r388, %r387, %r383;
$L__BB6_152:
	ld.param.u64 	%rd322, [_ZN6thrust24THRUST_300001_SM_1000_NS8cuda_cub4core6detail13_kernel_agentINS1_8__reduce11ReduceAgentIPN4cuda3std3__45tupleIJdlEEESC_SB_iNS1_9__extrema9arg_max_fIdl10ComparatorEEEEJSC_SC_iSG_EEEvDpT0__param_0];
	mul.wide.u32 	%rd245, %r388, 16;
	add.s64 	%rd242, %rd322, %rd245;
	// begin inline asm
	ld.global.nc.u64 %rd241, [%rd242];
	// end inline asm
	add.s64 	%rd244, %rd242, 8;
	// begin inline asm
	ld.global.nc.u64 %rd243, [%rd244];
	// end inline asm
	mov.b64 	%fd208, %rd241;
	abs.f64 	%fd209, %fd344;
	abs.f64 	%fd210, %fd208;
	setp.lt.f64 	%p49, %fd209, %fd210;
	mov.f64 	%fd341, %fd208;
	mov.u64 	%rd378, %rd243;
	@%p49 bra 	$L__BB6_155;
	setp.lt.f64 	%p50, %fd210, %fd209;
	mov.f64 	%fd341, %fd344;
	mov.u64 	%rd378, %rd381;
	@%p50 bra 	$L__BB6_155;
	setp.lt.s64 	%p51, %rd381, %rd243;
	selp.f64 	%fd341, %fd344, %fd208, %p51;
	min.s64 	%rd378, %rd381, %rd243;
$L__BB6_155:
	add.s64 	%rd247, %rd376, -8200;
	// begin inline asm
	ld.global.nc.u64 %rd246, [%rd247];
	// end inline asm
	add.s64 	%rd249, %rd376, -8192;
	// begin inline asm
	ld.global.nc.u64 %rd248, [%rd249];
	// end inline asm
	mov.b64 	%fd213, %rd246;
	abs.f64 	%fd214, %fd341;
	abs.f64 	%fd215, %fd213;
	setp.lt.f64 	%p52, %fd214, %fd215;
	mov.f64 	%fd342, %fd213;
	mov.u64 	%rd379, %rd248;
	@%p52 bra 	$L__BB6_158;
	setp.lt.f64 	%p53, %fd215, %fd214;
	mov.f64 	%fd342, %fd341;
	mov.u64 	%rd379, %rd378;
	@%p53 bra 	$L__BB6_158;
	setp.lt.s64 	%p54, %rd378, %rd248;
	selp.f64 	%fd342, %fd341, %fd213, %p54;
	min.s64 	%rd379, %rd378, %rd248;
$L__BB6_158:
	add.s64 	%rd251, %rd376, -4104;
	// begin inline asm
	ld.global.nc.u64 %rd250, [%rd251];
	// end inline asm
	add.s64 	%rd253, %rd376, -4096;
	// begin inline asm
	ld.global.nc.u64 %rd252, [%rd253];
	// end inline asm
	mov.b64 	%fd218, %rd250;
	abs.f64 	%fd219, %fd342;
	abs.f64 	%fd220, %fd218;
	setp.lt.f64 	%p55, %fd219, %fd220;
	mov.f64 	%fd343, %fd218;
	mov.u64 	%rd380, %rd252;
	@%p55 bra 	$L__BB6_161;
	setp.lt.f64 	%p56, %fd220, %fd219;
	mov.f64 	%fd343, %fd342;
	mov.u64 	%rd380, %rd379;
	@%p56 bra 	$L__BB6_161;
	setp.lt.s64 	%p57, %rd379, %rd252;
	selp.f64 	%fd343, %fd342, %fd218, %p57;
	min.s64 	%rd380, %rd379, %rd252;
$L__BB6_161:
	add.s64 	%rd255, %rd376, -8;
	// begin inline asm
	ld.global.nc.u64 %rd254, [%rd255];
	// end inline asm
	// begin inline asm
	ld.global.nc.u64 %rd256, [%rd376];
	// end inline asm
	mov.b64 	%fd223, %rd254;
	abs.f64 	%fd224, %fd343;
	abs.f64 	%fd225, %fd223;
	setp.lt.f64 	%p58, %fd224, %fd225;
	mov.f64 	%fd344, %fd223;
	mov.u64 	%rd381, %rd256;
	@%p58 bra 	$L__BB6_164;
	setp.lt.f64 	%p59, %fd225, %fd224;
	mov.f64 	%fd344, %fd343;
	mov.u64 	%rd381, %rd380;
	@%p59 bra 	$L__BB6_164;
	setp.lt.s64 	%p60, %rd380, %rd256;
	selp.f64 	%fd344, %fd343, %fd223, %p60;
	min.s64 	%rd381, %rd380, %rd256;
$L__BB6_164:
	add.s32 	%r387, %r387, 1024;
	add.s64 	%rd376, %rd376, 16384;
	add.s32 	%r388, %r388, 1024;
	setp.lt.s32 	%p61, %r387, %r20;
	@%p61 bra 	$L__BB6_152;
$L__BB6_165:
	// begin inline asm
	mov.u32 %r48, %laneid;
	// end inline asm
	mov.b64 	%rd258, %fd344;
	mov.b64 	{%r50, %r55}, %rd258;
	mov.b32 	%r66, 1;
	mov.b32 	%r67, 31;
	mov.b32 	%r68, -1;
	// begin inline asm
	shfl.sync.down.b32 %r49, %r50, %r66, %r67, %r68;
	// end inline asm
	// begin inline asm
	shfl.sync.down.b32 %r54, %r55, %r66, %r67, %r68;
	// end inline asm
	mov.b64 	%rd259, {%r49, %r54};
	mov.b64 	%fd229, %rd259;
	mov.b64 	{%r60, %r65}, %rd381;
	// begin inline asm
	shfl.sync.down.b32 %r59, %r60, %r66, %r67, %r68;
	// end inline asm
	// begin inline asm
	shfl.sync.down.b32 %r64, %r65, %r66, %r67, %r68;
	// end inline asm
	mov.b64 	%rd150, {%r59, %r64};
	setp.gt.s32 	%p62, %r48, 30;
	mov.f64 	%fd346, %fd344;
	mov.u64 	%rd383, %rd381;
	@%p62 bra 	$L__BB6_169;
	abs.f64 	%fd230, %fd344;
	abs.f64 	%fd231, %fd229;
	setp.lt.f64 	%p63, %fd230, %fd231;
	mov.f64 	%fd346, %fd229;
	mov.u64 	%rd383, %rd150;
	@%p63 bra 	$L__BB6_169;
	setp.lt.f64 	%p64, %fd231, %fd230;
	mov.f64 	%fd346, %fd344;
	mov.u64 	%rd383, %rd381;
	@%p64 bra 	$L__BB6_169;
	setp.lt.s64 	%p65, %rd381, %rd150;
	selp.f64 	%fd346, %fd344, %fd229, %p65;
	min.s64 	%rd383, %rd381, %rd150;
$L__BB6_169:
	mov.b64 	%rd260, %fd346;
	mov.b64 	{%r70, %r75}, %rd260;
	mov.b32 	%r86, 2;
	mov.b32 	%r87, 31;
	mov.b32 	%r88, -1;
	// begin inline asm
	shfl.sync.down.b32 %r69, %r70, %r86, %r87, %r88;
	// end inline asm
	// begin inline asm
	shfl.sync.down.b32 %r74, %r75, %r86, %r87, %r88;
	// end inline asm
	mov.b64 	%rd261, {%r69, %r74};
	mov.b64 	%fd234, %rd261;
	mov.b64 	{%r80, %r85}, %rd383;
	// begin inline asm
	shfl.sync.down.b32 %r79, %r80, %r86, %r87, %r88;
	// end inline asm
	// begin inline asm
	shfl.sync.down.b32 %r84, %r85, %r86, %r87, %r88;
	// end inline asm
	mov.b64 	%rd153, {%r79, %r84};
	setp.gt.s32 	%p66, %r48, 29;
	mov.f64 	%fd347, %fd346;
	mov.u64 	%rd384, %rd383;
	@%p66 bra 	$L__BB6_173;
	abs.f64 	%fd235, %fd346;
	abs.f64 	%fd236, %fd234;
	setp.lt.f64 	%p67, %fd235, %fd236;
	mov.f64 	%fd347, %fd234;
	mov.u64 	%rd384, %rd153;
	@%p67 bra 	$L__BB6_173;
	setp.lt.f64 	%p68, %fd236, %fd235;
	mov.f64 	%fd347, %fd346;
	mov.u64 	%rd384, %rd383;
	@%p68 bra 	$L__BB6_173;
	setp.lt.s64 	%p69, %rd383, %rd153;
	selp.f64 	%fd347, %fd346, %fd234, %p69;
	min.s64 	%rd384, %rd383, %rd153;
$L__BB6_173:
	mov.b64 	%rd262, %fd347;
	mov.b64 	{%r90, %r95}, %rd262;
	mov.b32 	%r106, 4;
	mov.b32 	%r107, 31;
	mov.b32 	%r108, -1;
	// begin inline asm
	shfl.sync.down.b32 %r89, %r90, %r106, %r107, %r108;
	// end inline asm
	// begin inline asm
	shfl.sync.down.b32 %r94, %r95, %r106, %r107, %r108;
	// end inline asm
	mov.b64 	%rd263, {%r89, %r94};
	mov.b64 	%fd239, %rd263;
	mov.b64 	{%r100, %r105}, %rd384;
	// begin inline asm
	shfl.sync.down.b32 %r99, %r100, %r106, %r107, %r108;
	// end inline asm
	// begin inline asm
	shfl.sync.down.b32 %r104, %r105, %r106, %r107, %r108;
	// end inline asm
	mov.b64 	%rd156, {%r99, %r104};
	setp.gt.s32 	%p70, %r48, 27;
	mov.f64 	%fd348, %fd347;
	mov.u64 	%rd385, %rd384;
	@%p70 bra 	$L__BB6_177;
	abs.f64 	%fd240, %fd347;
	abs.f64 	%fd241, %fd239;
	setp.lt.f64 	%p71, %fd240, %fd241;
	mov.f64 	%fd348, %fd239;
	mov.u64 	%rd385, %rd156;
	@%p71 bra 	$L__BB6_177;
	setp.lt.f64 	%p72, %fd241, %fd240;
	mov.f64 	%fd348, %fd347;
	mov.u64 	%rd385, %rd384;
	@%p72 bra 	$L__BB6_177;
	setp.lt.s64 	%p73, %rd384, %rd156;
	selp.f64 	%fd348, %fd347, %fd239, %p73;
	min.s64 	%rd385, %rd384, %rd156;
$L__BB6_177:
	mov.b64 	%rd264, %fd348;
	mov.b64 	{%r110, %r115}, %rd264;
	mov.b32 	%r126, 8;
	mov.b32 	%r127, 31;
	mov.b32 	%r128, -1;
	// begin inline asm
	shfl.sync.down.b32 %r109, %r110, %r126, %r127, %r128;
	// end inline asm
	// begin inline asm
	shfl.sync.down.b32 %r114, %r115, %r126, %r127, %r128;
	// end inline asm
	mov.b64 	%rd265, {%r109, %r114};
	mov.b64 	%fd244, %rd265;
	mov.b64 	{%r120, %r125}, %rd385;
	// begin inline asm
	shfl.sync.down.b32 %r119, %r120, %r126, %r127, %r128;
	// end inline asm
	// begin inline asm
	shfl.sync.down.b32 %r124, %r125, %r126, %r127, %r128;
	// end inline asm
	mov.b64 	%rd159, {%r119, %r124};
	setp.gt.s32 	%p74, %r48, 23;
	mov.f64 	%fd349, %fd348;
	mov.u64 	%rd386, %rd385;
	@%p74 bra 	$L__BB6_181;
	abs.f64 	%fd245, %fd348;
	abs.f64 	%fd246, %fd244;
	setp.lt.f64 	%p75, %fd245, %fd246;
	mov.f64 	%fd349, %fd244;
	mov.u64 	%rd386, %rd159;
	@%p75 bra 	$L__BB6_181;
	setp.lt.f64 	%p76, %fd246, %fd245;
	mov.f64 	%fd349, %fd348;
	mov.u64 	%rd386, %rd385;
	@%p76 bra 	$L__BB6_181;
	setp.lt.s64 	%p77, %rd385, %rd159;
	selp.f64 	%fd349, %fd348, %fd244, %p77;
	min.s64 	%rd386, %rd385, %rd159;
$L__BB6_181:
	mov.b64 	%rd266, %fd349;
	mov.b64 	{%r130, %r135}, %rd266;
	mov.b32 	%r146, 16;
	mov.b32 	%r147, 31;
	mov.b32 	%r148, -1;
	// begin inline asm
	shfl.sync.down.b32 %r129, %r130, %r146, %r147, %r148;
	// end inline asm
	// begin inline asm
	shfl.sync.down.b32 %r134, %r135, %r146, %r147, %r148;
	// end inline asm
	mov.b64 	%rd267, {%r129, %r134};
	mov.b64 	%fd249, %rd267;
	mov.b64 	{%r140, %r145}, %rd386;
	// begin inline asm
	shfl.sync.down.b32 %r139, %r140, %r146, %r147, %r148;
	// end inline asm
	// begin inline asm
	shfl.sync.down.b32 %r144, %r145, %r146, %r147, %r148;
	// end inline asm
	mov.b64 	%rd162, {%r139, %r144};
	setp.gt.s32 	%p78, %r48, 15;
	mov.f64 	%fd357, %fd349;
	mov.u64 	%rd394, %rd386;
	@%p78 bra 	$L__BB6_185;
	abs.f64 	%fd250, %fd349;
	abs.f64 	%fd251, %fd249;
	setp.lt.f64 	%p79, %fd250, %fd251;
	mov.f64 	%fd357, %fd249;
	mov.u64 	%rd394, %rd162;
	@%p79 bra 	$L__BB6_185;
	setp.lt.f64 	%p80, %fd251, %fd250;
	mov.f64 	%fd357, %fd349;
	mov.u64 	%rd394, %rd386;
	@%p80 bra 	$L__BB6_185;
	setp.lt.s64 	%p81, %rd386, %rd162;
	selp.f64 	%fd357, %fd349, %fd249, %p81;
	min.s64 	%rd394, %rd386, %rd162;
$L__BB6_185:
	setp.ne.s32 	%p82, %r48, 0;
	@%p82 bra 	$L__BB6_187;
	shr.u32 	%r149, %r16, 1;
	and.b32  	%r150, %r149, 496;
	mov.u32 	%r151, _ZN6thrust24THRUST_300001_SM_1000_NS8cuda_cub4core6detail5shmemE;
	add.s32 	%r152, %r151, %r150;
	st.shared.f64 	[%r152+8], %fd357;
	st.shared.u64 	[%r152+16], %rd394;
$L__BB6_187:
	bar.sync 	0;
	setp.ne.s32 	%p83, %r16, 0;
	@%p83 bra 	$L__BB6_209;
	ld.shared.f64 	%fd254, [_ZN6thrust24THRUST_300001_SM_1000_NS8cuda_cub4core6detail5shmemE+24];
	ld.shared.u64 	%rd165, [_ZN6thrust24THRUST_300001_SM_1000_NS8cuda_cub4core6detail5shmemE+32];
	abs.f64 	%fd255, %fd357;
	abs.f64 	%fd256, %fd254;
	setp.lt.f64 	%p84, %fd255, %fd256;
	mov.f64 	%fd351, %fd254;
	mov.u64 	%rd388, %rd165;
	@%p84 bra 	$L__BB6_191;
	setp.lt.f64 	%p85, %fd256, %fd255;
	mov.f64 	%fd351, %fd357;
	mov.u64 	%rd388, %rd394;
	@%p85 bra 	$L__BB6_191;
	setp.lt.s64 	%p86, %rd394, %rd165;
	selp.f64 	%fd351, %fd357, %fd254, %p86;
	min.s64 	%rd388, %rd394, %rd165;
$L__BB6_191:
	ld.shared.f64 	%fd259, [_ZN6thrust24THRUST_300001_SM_1000_NS8cuda_cub4core6detail5shmemE+40];
	ld.shared.u64 	%rd168, [_ZN6thrust24THRUST_300001_SM_1000_NS8cuda_cub4core6detail5shmemE+48];
	abs.f64 	%fd260, %fd351;
	abs.f64 	%fd261, %fd259;
	setp.lt.f64 	%p87, %fd260, %fd261;
	mov.f64 	%fd352, %fd259;
	mov.u64 	%rd389, %rd168;
	@%p87 bra 	$L__BB6_194;
	setp.lt.f64 	%p88, %fd261, %fd260;
	mov.f64 	%fd352, %fd351;
	mov.u64 	%rd389, %rd388;
	@%p88 bra 	$L__BB6_194;
	setp.lt.s64 	%p89, %rd388, %rd168;
	selp.f64 	%fd352, %fd351, %fd259, %p89;
	min.s64 	%rd389, %rd388, %rd168;
$L__BB6_194:
	ld.shared.f64 	%fd264, [_ZN6thrust24THRUST_300001_SM_1000_NS8cuda_cub4core6detail5shmemE+56];
	ld.shared.u64 	%rd171, [_ZN6thrust24THRUST_300001_SM_1000_NS8cuda_cub4core6detail5shmemE+64];
	abs.f64 	%fd265, %fd352;
	abs.f64 	%fd266, %fd264;
	setp.lt.f64 	%p90, %fd265, %fd266;
	mov.f64 	%fd353, %fd264;
	mov.u64 	%rd390, %rd171;
	@%p90 bra 	$L__BB6_197;
	setp.lt.f64 	%p91, %fd266, %fd265;
	mov.f64 	%fd353, %fd352;
	mov.u64 	%rd390, %rd389;
	@%p91 bra 	$L__BB6_197;
	setp.lt.s64 	%p92, %rd389, %rd171;
	selp.f64 	%fd353, %fd352, %fd264, %p92;
	min.s64 	%rd390, %rd389, %rd171;
$L__BB6_197:
	ld.shared.f64 	%fd269, [_ZN6thrust24THRUST_300001_SM_1000_NS8cuda_cub4core6detail5shmemE+72];
	ld.shared.u64 	%rd174, [_ZN6thrust24THRUST_300001_SM_1000_NS8cuda_cub4core6detail5shmemE+80];
	abs.f64 	%fd270, %fd353;
	abs.f64 	%fd271, %fd269;
	setp.lt.f64 	%p93, %fd270, %fd271;
	mov.f64 	%fd354, %fd269;
	mov.u64 	%rd391, %rd174;
	@%p93 bra 	$L__BB6_200;
	setp.lt.f64 	%p94, %fd271, %fd270;
	mov.f64 	%fd354, %fd353;
	mov.u64 	%rd391, %rd390;
	@%p94 bra 	$L__BB6_200;
	setp.lt.s64 	%p95, %rd390, %rd174;
	selp.f64 	%fd354, %fd353, %fd269, %p95;
	min.s64 	%rd391, %rd390, %rd174;
$L__BB6_200:
	ld.shared.f64 	%fd274, [_ZN6thrust24THRUST_300001_SM_1000_NS8cuda_cub4core6detail5shmemE+88];
	ld.shared.u64 	%rd177, [_ZN6thrust24THRUST_300001_SM_1000_NS8cuda_cub4core6detail5shmemE+96];
	abs.f64 	%fd275, %fd354;
	abs.f64 	%fd276, %fd274;
	setp.lt.f64 	%p96, %fd275, %fd276;
	mov.f64 	%fd355, %fd274;
	mov.u64 	%rd392, %rd177;
	@%p96 bra 	$L__BB6_203;
	setp.lt.f64 	%p97, %fd276, %fd275;
	mov.f64 	%fd355, %fd354;
	mov.u64 	%rd392, %rd391;
	@%p97 bra 	$L__BB6_203;
	setp.lt.s64 	%p98, %rd391, %rd177;
	selp.f64 	%fd355, %fd354, %fd274, %p98;
	min.s64 	%rd392, %rd391, %rd177;
$L__BB6_203:
	ld.shared.f64 	%fd279, [_ZN6thrust24THRUST_300001_SM_1000_NS8cuda_cub4core6detail5shmemE+104];
	ld.shared.u64 	%rd180, [_ZN6thrust24THRUST_300001_SM_1000_NS8cuda_cub4core6detail5shmemE+112];
	abs.f64 	%fd280, %fd355;
	abs.f64 	%fd281, %fd279;
	setp.lt.f64 	%p99, %fd280, %fd281;
	mov.f64 	%fd356, %fd279;
	mov.u64 	%rd393, %rd180;
	@%p99 bra 	$L__BB6_206;
	setp.lt.f64 	%p100, %fd281, %fd280;
	mov.f64 	%fd356, %fd355;
	mov.u64 	%rd393, %rd392;
	@%p100 bra 	$L__BB6_206;
	setp.lt.s64 	%p101, %rd392, %rd180;
	selp.f64 	%fd356, %fd355, %fd279, %p101;
	min.s64 	%rd393, %rd392, %rd180;
$L__BB6_206:
	ld.shared.f64 	%fd284, [_ZN6thrust24THRUST_300001_SM_1000_NS8cuda_cub4core6detail5shmemE+120];
	ld.shared.u64 	%rd183, [_ZN6thrust24THRUST_300001_SM_1000_NS8cuda_cub4core6detail5shmemE+128];
	abs.f64 	%fd285, %fd356;
	abs.f64 	%fd286, %fd284;
	setp.lt.f64 	%p102, %fd285, %fd286;
	mov.u64 	%rd394, %rd183;
	mov.f64 	%fd357, %fd284;
	@%p102 bra 	$L__BB6_209;
	setp.lt.f64 	%p103, %fd286, %fd285;
	mov.u64 	%rd394, %rd393;
	mov.f64 	%fd357, %fd356;
	@%p103 bra 	$L__BB6_209;
	setp.lt.s64 	%p104, %rd393, %rd183;
	selp.f64 	%fd357, %fd356, %fd284, %p104;
	min.s64 	%rd394, %rd393, %rd183;
$L__BB6_209:
	mov.u32 	%r376, %tid.x;
	setp.ne.s32 	%p221, %r376, 0;
	@%p221 bra 	$L__BB6_211;
	ld.param.u64 	%rd326, [_ZN6thrust24THRUST_300001_SM_1000_NS8cuda_cub4core6detail13_kernel_agentINS1_8__reduce11ReduceAgentIPN4cuda3std3__45tupleIJdlEEESC_SB_iNS1_9__extrema9arg_max_fIdl10ComparatorEEEEJSC_SC_iSG_EEEvDpT0__param_1];
	cvta.to.global.u64 	%rd317, %rd326;
	st.global.f64 	[%rd317], %fd357;
	st.global.u64 	[%rd317+8], %rd394;
$L__BB6_211:
	ret;

}
	// .globl	_ZN6thrust24THRUST_300001_SM_1000_NS8cuda_cub4core6detail13_kernel_agentINS1_8__reduce11ReduceAgentINS0_12zip_iteratorIN4cuda3std3__45tupleIJNS0_10device_ptrIdEENS0_17counting_iteratorIlNS0_11use_defaultESF_SF_EEEEEEEPNSB_IJdlEEESJ_lNS1_9__extrema9arg_max_fIdl10ComparatorEEEEJSI_SK_lSO_EEEvDpT0_
.visible .entry _ZN6thrust24THRUST_300001_SM_1000_NS8cuda_cub4core6detail13_kernel_agentINS1_8__reduce11ReduceAgentINS0_12zip_iteratorIN4cuda3std3__45tupleIJNS0_10device_ptrIdEENS0_17counting_iteratorIlNS0_11use_defaultESF_SF_EEEEEEEPNSB_IJdlEEESJ_lNS1_9__extrema9arg_max_fIdl10ComparatorEEEEJSI_SK_lSO_EEEvDpT0_(
	.param .align 8 .b8 _ZN6thrust24THRUST_300001_SM_1000_NS8cuda_cub4core6detail13_kernel_agentINS1_8__reduce11ReduceAgentINS0_12zip_iteratorIN4cuda3std3__45tupleIJNS0_10device_ptrIdEENS0_17counting_iteratorIlNS0_11use_defaultESF_SF_EEEEEEEPNSB_IJdlEEESJ_lNS1_9__extrema9arg_max_fIdl10ComparatorEEEEJSI_SK_lSO_EEEvDpT0__param_0[16],
	.param .u64 .ptr .align 1 _ZN6thrust24THRUST_300001_SM_1000_NS8cuda_cub4core6detail13_kernel_agentINS1_8__reduce11ReduceAgentINS0_12zip_iteratorIN4cuda3std3__45tupleIJNS0_10device_ptrIdEENS0_17counting_iteratorIlNS0_11use_defaultESF_SF_EEEEEEEPNSB_IJdlEEESJ_lNS1_9__extrema9arg_max_fIdl10ComparatorEEEEJSI_SK_lSO_EEEvDpT0__param_1,
	.param .u64 _ZN6thrust24THRUST_300001_SM_1000_NS8cuda_cub4core6detail13_kernel_agentINS1_8__reduce11ReduceAgentINS0_12zip_iteratorIN4cuda3std3__45tupleIJNS0_10device_ptrIdEENS0_17counting_iteratorIlNS0_11use_defaultESF_SF_EEEEEEEPNSB_IJdlEEESJ_lNS1_9__extrema9arg_max_fIdl10ComparatorEEEEJSI_SK_lSO_EEEvDpT0__param_2,
	.param .align 1 .b8 _ZN6thrust24THRUST_300001_SM_1000_NS8cuda_cub4core6detail13_kernel_agentINS1_8__reduce11ReduceAgentINS0_12zip_iteratorIN4cuda3std3__45tupleIJNS0_10device_ptrIdEENS0_17counting_iteratorIlNS0_11use_defaultESF_SF_EEEEEEEPNSB_IJdlEEESJ_lNS1_9__extrema9arg_max_fIdl10ComparatorEEEEJSI_SK_lSO_EEEvDpT0__param_3[1]
)
.maxntid 256
{
	.reg .pred 	%p<213>;
	.reg .b32 	%r<391>;
	.reg .b64 	%rd<341>;
	.reg .b64 	%fd<352>;

	ld.param.u64 	%rd192, [_ZN6thrust24THRUST_300001_SM_1000_NS8cuda_cub4core6detail13_kernel_agentINS1_8__reduce11ReduceAgentINS0_12zip_iteratorIN4cuda3std3__45tupleIJNS0_10device_ptrIdEENS0_17counting_iteratorIlNS0_11use_defaultESF_SF_EEEEEEEPNSB_IJdlEEESJ_lNS1_9__extrema9arg_max_fIdl10ComparatorEEEEJSI_SK_lSO_EEEvDpT0__param_0+8];
	ld.param.u64 	%rd191, [_ZN6thrust24THRUST_300001_SM_1000_NS8cuda_cub4core6detail13_kernel_agentINS1_8__reduce11ReduceAgentINS0_12zip_iteratorIN4cuda3std3__45tupleIJNS0_10device_ptrIdEENS0_17counting_iteratorIlNS0_11use_defaultESF_SF_EEEEEEEPNSB_IJdlEEESJ_lNS1_9__extrema9arg_max_fIdl10ComparatorEEEEJSI_SK_lSO_EEEvDpT0__param_0];
	ld.param.u64 	%rd194, [_ZN6thrust24THRUST_300001_SM_1000_NS8cuda_cub4core6detail13_kernel_agentINS1_8__reduce11ReduceAgentINS0_12zip_iteratorIN4cuda3std3__45tupleIJNS0_10device_ptrIdEENS0_17counting_iteratorIlNS0_11use_defaultESF_SF_EEEEEEEPNSB_IJdlEEESJ_lNS1_9__extrema9arg_max_fIdl10ComparatorEEEEJSI_SK_lSO_EEEvDpT0__param_2];
	setp.eq.s64 	%p1, %rd194, 0;
	@%p1 bra 	$L__BB7_206;
	cvta.to.global.u64 	%rd1, %rd191;
	setp.gt.s64 	%p2, %rd194, 1279;
	@%p2 bra 	$L__BB7_122;
	cvt.u32.u64 	%r1, %rd194;
	mov.u32 	%r2, %tid.x;
	setp.ge.s32 	%p96, %r2, %r1;
	mov.f64 	%fd298, 0d0000000000000000;
	mov.b64 	%rd283, 0;
	mov.u32 	%r385, %r2;
	@%p96 bra 	$L__BB7_4;
	cvt.u64.u32 	%rd239, %r2;
	mul.wide.u32 	%rd240, %r2, 8;
	add.s64 	%rd241, %rd1, %rd240;
	add.s64 	%rd283, %rd192, %rd239;
	ld.global.f64 	%fd298, [%rd241];
	add.s32 	%r385, %r2, 256;
$L__BB7_4:
	setp.ge.s32 	%p97, %r385, %r1;
	@%p97 bra 	$L__BB7_26;
	not.b32 	%r154, %r385;
	add.s32 	%r5, %r154, %r1;
	and.b32  	%r155, %r5, 768;
	setp.eq.s32 	%p98, %r155, 768;
	@%p98 bra 	$L__BB7_11;
	cvt.u64.u32 	%rd243, %r385;
	add.s64 	%rd274, %rd192, %rd243;
	mul.wide.u32 	%rd244, %r385, 8;
	add.s64 	%rd273, %rd1, %rd244;
	shr.u32 	%r156, %r5, 8;
	add.s32 	%r157, %r156, 1;
	and.b32  	%r158, %r157, 3;
	neg.s32 	%r383, %r158;
$L__BB7_7:
	.pragma "nounroll";
	mov.u64 	%rd9, %rd283;
	mov.f64 	%fd3, %fd298;
	ld.global.f64 	%fd4, [%rd273];
	abs.f64 	%fd5, %fd3;
	abs.f64 	%fd6, %fd4;
	setp.lt.f64 	%p99, %fd5, %fd6;
	mov.u64 	%rd283, %rd274;
	mov.f64 	%fd298, %fd4;
	@%p99 bra 	$L__BB7_10;
	setp.lt.f64 	%p100, %fd6, %fd5;
	mov.u64 	%rd283, %rd9;
	mov.f64 	%fd298, %fd3;
	@%p100 bra 	$L__BB7_10;
	setp.lt.s64 	%p101, %rd9, %rd274;
	min.s64 	%rd283, %rd9, %rd274;
	selp.f64 	%fd298, %fd3, %fd4, %p101;
$L__BB7_10:
	add.s32 	%r385, %r385, 256;
	add.s64 	%rd274, %rd274, 256;
	add.s64 	%rd273, %rd273, 2048;
	add.s32 	%r383, %r383, 1;
	setp.ne.s32 	%p102, %r383, 0;
	@%p102 bra 	$L__BB7_7;
$L__BB7_11:
	setp.lt.u32 	%p103, %r5, 768;
	@%p103 bra 	$L__BB7_26;
	add.s32 	%r386, %r385, 512;
$L__BB7_13:
	mov.u32 	%r13, %r386;
	add.s32 	%r159, %r13, -512;
	cvt.s64.s32 	%rd245, %r159;
	mul.wide.s32 	%rd246, %r159, 8;
	add.s64 	%rd17, %rd1, %rd246;
	add.s64 	%rd18, %rd192, %rd245;
	ld.global.f64 	%fd12, [%rd17];
	abs.f64 	%fd13, %fd298;
	abs.f64 	%fd14, %fd12;
	setp.lt.f64 	%p104, %fd13, %fd14;
	mov.u64 	%rd280, %rd18;
	mov.f64 	%fd295, %fd12;
	@%p104 bra 	$L__BB7_16;
	setp.lt.f64 	%p105, %fd14, %fd13;
	mov.u64 	%rd280, %rd283;
	mov.f64 	%fd295, %fd298;
	@%p105 bra 	$L__BB7_16;
	setp.lt.s64 	%p106, %rd283, %rd18;
	min.s64 	%rd280, %rd283, %rd18;
	selp.f64 	%fd295, %fd298, %fd12, %p106;
$L__BB7_16:
	add.s32 	%r160, %r13, -256;
	cvt.s64.s32 	%rd247, %r160;
	add.s64 	%rd21, %rd192, %rd247;
	ld.global.f64 	%fd17, [%rd17+2048];
	abs.f64 	%fd18, %fd295;
	abs.f64 	%fd19, %fd17;
	setp.lt.f64 	%p107, %fd18, %fd19;
	mov.u64 	%rd281, %rd21;
	mov.f64 	%fd296, %fd17;
	@%p107 bra 	$L__BB7_19;
	setp.lt.f64 	%p108, %fd19, %fd18;
	mov.u64 	%rd281, %rd280;
	mov.f64 	%fd296, %fd295;
	@%p108 bra 	$L__BB7_19;
	setp.lt.s64 	%p109, %rd280, %rd21;
	min.s64 	%rd281, %rd280, %rd21;
	selp.f64 	%fd296, %fd295, %fd17, %p109;
$L__BB7_19:
	cvt.s64.s32 	%rd248, %r13;
	add.s64 	%rd24, %rd192, %rd248;
	ld.global.f64 	%fd22, [%rd17+4096];
	abs.f64 	%fd23, %fd296;
	abs.f64 	%fd24, %fd22;
	setp.lt.f64 	%p110, %fd23, %fd24;
	mov.u64 	%rd282, %rd24;
	mov.f64 	%fd297, %fd22;
	@%p110 bra 	$L__BB7_22;
	setp.lt.f64 	%p111, %fd24, %fd23;
	mov.u64 	%rd282, %rd281;
	mov.f64 	%fd297, %fd296;
	@%p111 bra 	$L__BB7_22;
	setp.lt.s64 	%p112, %rd281, %rd24;
	min.s64 	%rd282, %rd281, %rd24;
	selp.f64 	%fd297, %fd296, %fd22, %p112;
$L__BB7_22:
	add.s32 	%r161, %r13, 256;
	cvt.s64.s32 	%rd249, %r161;
	add.s64 	%rd27, %rd192, %rd249;
	ld.global.f64 	%fd27, [%rd17+6144];
	abs.f64 	%fd28, %fd297;
	abs.f64 	%fd29, %fd27;
	setp.lt.f64 	%p113, %fd28, %fd29;
	mov.u64 	%rd283, %rd27;
	mov.f64 	%fd298, %fd27;
	@%p113 bra 	$L__BB7_25;
	setp.lt.f64 	%p114, %fd29, %fd28;
	mov.u64 	%rd283, %rd282;
	mov.f64 	%fd298, %fd297;
	@%p114 bra 	$L__BB7_25;
	setp.lt.s64 	%p115, %rd282, %rd27;
	min.s64 	%rd283, %rd282, %rd27;
	selp.f64 	%fd298, %fd297, %fd27, %p115;
$L__BB7_25:
	add.s32 	%r386, %r13, 1024;
	add.s32 	%r162, %r13, 512;
	setp.lt.s32 	%p116, %r162, %r1;
	@%p116 bra 	$L__BB7_13;
$L__BB7_26:
	setp.lt.s32 	%p117, %r1, 256;
	@%p117 bra 	$L__BB7_71;
	// begin inline asm
	mov.u32 %r276, %laneid;
	// end inline asm
	mov.b64 	%rd260, %fd298;
	mov.b64 	{%r278, %r283}, %rd260;
	mov.b32 	%r294, 1;
	mov.b32 	%r295, 31;
	mov.b32 	%r296, -1;
	// begin inline asm
	shfl.sync.down.b32 %r277, %r278, %r294, %r295, %r296;
	// end inline asm
	// begin inline asm
	shfl.sync.down.b32 %r282, %r283, %r294, %r295, %r296;
	// end inline asm
	mov.b64 	%rd261, {%r277, %r282};
	mov.b64 	%fd33, %rd261;
	mov.b64 	{%r288, %r293}, %rd283;
	// begin inline asm
	shfl.sync.down.b32 %r287, %r288, %r294, %r295, %r296;
	// end inline asm
	// begin inline asm
	shfl.sync.down.b32 %r292, %r293, %r294, %r295, %r296;
	// end inline asm
	mov.b64 	%rd31, {%r287, %r292};
	setp.gt.s32 	%p169, %r276, 30;
	mov.u64 	%rd285, %rd283;
	mov.f64 	%fd300, %fd298;
	@%p169 bra 	$L__BB7_31;
	abs.f64 	%fd34, %fd298;
	abs.f64 	%fd35, %fd33;
	setp.lt.f64 	%p170, %fd34, %fd35;
	mov.u64 	%rd285, %rd31;
	mov.f64 	%fd300, %fd33;
	@%p170 bra 	$L__BB7_31;
	setp.lt.f64 	%p171, %fd35, %fd34;
	mov.u64 	%rd285, %rd283;
	mov.f64 	%fd300, %fd298;
	@%p171 bra 	$L__BB7_31;
	setp.lt.s64 	%p172, %rd283, %rd31;
	min.s64 	%rd285, %rd283, %rd31;
	selp.f64 	%fd300, %fd298, %fd33, %p172;
$L__BB7_31:
	mov.b64 	%rd262, %fd300;
	mov.b64 	{%r298, %r303}, %rd262;
	mov.b32 	%r314, 2;
	mov.b32 	%r315, 31;
	mov.b32 	%r316, -1;
	// begin inline asm
	shfl.sync.down.b32 %r297, %r298, %r314, %r315, %r316;
	// end inline asm
	// begin inline asm
	shfl.sync.down.b32 %r302, %r303, %r314, %r315, %r316;
	// end inline asm
	mov.b64 	%rd263, {%r297, %r302};
	mov.b64 	%fd38, %rd263;
	mov.b64 	{%r308, %r313}, %rd285;
	// begin inline asm
	shfl.sync.down.b32 %r307, %r308, %r314, %r315, %r316;
	// end inline asm
	// begin inline asm
	shfl.sync.down.b32 %r312, %r313, %r314, %r315, %r316;
	// end inline asm
	mov.b64 	%rd34, {%r307, %r312};
	setp.gt.s32 	%p173, %r276, 29;
	mov.u64 	%rd286, %rd285;
	mov.f64 	%fd301, %fd300;
	@%p173 bra 	$L__BB7_35;
	abs.f64 	%fd39, %fd300;
	abs.f64 	%fd40, %fd38;
	setp.lt.f64 	%p174, %fd39, %fd40;
	mov.u64 	%rd286, %rd34;
	mov.f64 	%fd301, %fd38;
	@%p174 bra 	$L__BB7_35;
	setp.lt.f64 	%p175, %fd40, %fd39;
	mov.u64 	%rd286, %rd285;
	mov.f64 	%fd301, %fd300;
	@%p175 bra 	$L__BB7_35;
	setp.lt.s64 	%p176, %rd285, %rd34;
	min.s64 	%rd286, %rd285, %rd34;
	selp.f64 	%fd301, %fd300, %fd38, %p176;
$L__BB7_35:
	mov.b64 	%rd264, %fd301;
	mov.b64 	{%r318, %r323}, %rd264;
	mov.b32 	%r334, 4;
	mov.b32 	%r335, 31;
	mov.b32 	%r336, -1;
	// begin inline asm
	shfl.sync.down.b32 %r317, %r318, %r334, %r335, %r336;
	// end inline asm
	// begin inline asm
	shfl.sync.down.b32 %r322, %r323, %r334, %r335, %r336;
	// end inline asm
	mov.b64 	%rd265, {%r317, %r322};
	mov.b64 	%fd43, %rd265;
	mov.b64 	{%r328, %r333}, %rd286;
	// begin inline asm
	shfl.sync.down.b32 %r327, %r328, %r334, %r335, %r336;
	// end inline asm
	// begin inline asm
	shfl.sync.down.b32 %r332, %r333, %r334, %r335, %r336;
	// end inline asm
	mov.b64 	%rd37, {%r327, %r332};
	setp.gt.s32 	%p177, %r276, 27;
	mov.u64 	%rd287, %rd286;
	mov.f64 	%fd302, %fd301;
	@%p177 bra 	$L__BB7_39;
	abs.f64 	%fd44, %fd301;
	abs.f64 	%fd45, %fd43;
	setp.lt.f64 	%p178, %fd44, %fd45;
	mov.u64 	%rd287, %rd37;
	mov.f64 	%fd302, %fd43;
	@%p178 bra 	$L__BB7_39;
	setp.lt.f64 	%p179, %fd45, %fd44;
	mov.u64 	%rd287, %rd286;
	mov.f64 	%fd302, %fd301;
	@%p179 bra 	$L__BB7_39;
	setp.lt.s64 	%p180, %rd286, %rd37;
	min.s64 	%rd287, %rd286, %rd37;
	selp.f64 	%fd302, %fd301, %fd43, %p180;
$L__BB7_39:
	mov.b64 	%rd266, %fd302;
	mov.b64 	{%r338, %r343}, %rd266;
	mov.b32 	%r354, 8;
	mov.b32 	%r355, 31;
	mov.b32 	%r356, -1;
	// begin inline asm
	shfl.sync.down.b32 %r337, %r338, %r354, %r355, %r356;
	// end inline asm
	// begin inline asm
	shfl.sync.down.b32 %r342, %r343, %r354, %r355, %r356;
	// end inline asm
	mov.b64 	%rd267, {%r337, %r342};
	mov.b64 	%fd48, %rd267;
	mov.b64 	{%r348, %r353}, %rd287;
	// begin inline asm
	shfl.sync.down.b32 %r347, %r348, %r354, %r355, %r356;
	// end inline asm
	// begin inline asm
	shfl.sync.down.b32 %r352, %r353, %r354, %r355, %r356;
	// end inline asm
	mov.b64 	%rd40, {%r347, %r352};
	setp.gt.s32 	%p181, %r276, 23;
	mov.u64 	%rd288, %rd287;
	mov.f64 	%fd303, %fd302;
	@%p181 bra 	$L__BB7_43;
	abs.f64 	%fd49, %fd302;
	abs.f64 	%fd50, %fd48;
	setp.lt.f64 	%p182, %fd49, %fd50;
	mov.u64 	%rd288, %rd40;
	mov.f64 	%fd303, %fd48;
	@%p182 bra 	$L__BB7_43;
	setp.lt.f64 	%p183, %fd50, %fd49;
	mov.u64 	%rd288, %rd287;
	mov.f64 	%fd303, %fd302;
	@%p183 bra 	$L__BB7_43;
	setp.lt.s64 	%p184, %rd287, %rd40;
	min.s64 	%rd288, %rd287, %rd40;
	selp.f64 	%fd303, %fd302, %fd48, %p184;
$L__BB7_43:
	mov.b64 	%rd268, %fd303;
	mov.b64 	{%r358, %r363}, %rd268;
	mov.b32 	%r374, 16;
	mov.b32 	%r375, 31;
	mov.b32 	%r376, -1;
	// begin inline asm
	shfl.sync.down.b32 %r357, %r358, %r374, %r375, %r376;
	// end inline asm
	// begin inline asm
	shfl.sync.down.b32 %r362, %r363, %r374, %r375, %r376;
	// end inline asm
	mov.b64 	%rd269, {%r357, %r362};
	mov.b64 	%fd53, %rd269;
	mov.b64 	{%r368, %r373}, %rd288;
	// begin inline asm
	shfl.sync.down.b32 %r367, %r368, %r374, %r375, %r376;
	// end inline asm
	// begin inline asm
	shfl.sync.down.b32 %r372, %r373, %r374, %r375, %r376;
	// end inline asm
	mov.b64 	%rd43, {%r367, %r372};
	setp.gt.s32 	%p185, %r276, 15;
	mov.u64 	%rd340, %rd288;
	mov.f64 	%fd351, %fd303;
	@%p185 bra 	$L__BB7_47;
	abs.f64 	%fd54, %fd303;
	abs.f64 	%fd55, %fd53;
	setp.lt.f64 	%p186, %fd54, %fd55;
	mov.u64 	%rd340, %rd43;
	mov.f64 	%fd351, %fd53;
	@%p186 bra 	$L__BB7_47;
	setp.lt.f64 	%p187, %fd55, %fd54;
	mov.u64 	%rd340, %rd288;
	mov.f64 	%fd351, %fd303;
	@%p187 bra 	$L__BB7_47;
	setp.lt.s64 	%p188, %rd288, %rd43;
	min.s64 	%rd340, %rd288, %rd43;
	selp.f64 	%fd351, %fd303, %fd53, %p188;
$L__BB7_47:
	setp.ne.s32 	%p189, %r276, 0;
	@%p189 bra 	$L__BB7_49;
	shr.u32 	%r377, %r2, 1;
	and.b32  	%r378, %r377, 496;
	mov.u32 	%r379, _ZN6thrust24THRUST_300001_SM_1000_NS8cuda_cub4core6detail5shmemE;
	add.s32 	%r380, %r379, %r378;
	st.shared.f64 	[%r380+8], %fd351;
	st.shared.u64 	[%r380+16], %rd340;
$L__BB7_49:
	bar.sync 	0;
	setp.ne.s32 	%p190, %r2, 0;
	@%p190 bra 	$L__BB7_204;
	ld.shared.f64 	%fd58, [_ZN6thrust24THRUST_300001_SM_1000_NS8cuda_cub4core6detail5shmemE+24];
	ld.shared.u64 	%rd46, [_ZN6thrust24THRUST_300001_SM_1000_NS8cuda_cub4core6detail5shmemE+32];
	abs.f64 	%fd59, %fd351;
	abs.f64 	%fd60, %fd58;
	setp.lt.f64 	%p191, %fd59, %fd60;
	mov.u64 	%rd290, %rd46;
	mov.f64 	%fd305, %fd58;
	@%p191 bra 	$L__BB7_53;
	setp.lt.f64 	%p192, %fd60, %fd59;
	mov.u64 	%rd290, %rd340;
	mov.f64 	%fd305, %fd351;
	@%p192 bra 	$L__BB7_53;
	setp.lt.s64 	%p193, %rd340, %rd46;
	min.s64 	%rd290, %rd340, %rd46;
	selp.f64 	%fd305, %fd351, %fd58, %p193;
$L__BB7_53:
	ld.shared.f64 	%fd63, [_ZN6thrust24THRUST_300001_SM_1000_NS8cuda_cub4core6detail5shmemE+40];
	ld.shared.u64 	%rd49, [_ZN6thrust24THRUST_300001_SM_1000_NS8cuda_cub4core6detail5shmemE+48];
	abs.f64 	%fd64, %fd305;
	abs.f64 	%fd65, %fd63;
	setp.lt.f64 	%p194, %fd64, %fd65;
	mov.u64 	%rd291, %rd49;
	mov.f64 	%fd306, %fd63;
	@%p194 bra 	$L__BB7_56;
	setp.lt.f64 	%p195, %fd65, %fd64;
	mov.u64 	%rd291, %rd290;
	mov.f64 	%fd306, %fd305;
	@%p195 bra 	$L__BB7_56;
	setp.lt.s64 	%p196, %rd290, %rd49;
	min.s64 	%rd291, %rd290, %rd49;
	selp.f64 	%fd306, %fd305, %fd63, %p196;
$L__BB7_56:
	ld.shared.f64 	%fd68, [_ZN6thrust24THRUST_300001_SM_1000_NS8cuda_cub4core6detail5shmemE+56];
	ld.shared.u64 	%rd52, [_ZN6thrust24THRUST_300001_SM_1000_NS8cuda_cub4core6detail5shmemE+64];
	abs.f64 	%fd69, %fd306;
	abs.f64 	%fd70, %fd68;
	setp.lt.f64 	%p197, %fd69, %fd70;
	mov.u64 	%rd292, %rd52;
	mov.f64 	%fd307, %fd68;
	@%p197 bra 	$L__BB7_59;
	setp.lt.f64 	%p198, %fd70, %fd69;
	mov.u64 	%rd292, %rd291;
	mov.f64 	%fd307, %fd306;
	@%p198 bra 	$L__BB7_59;
	setp.lt.s64 	%p199, %rd291, %rd52;
	min.s64 	%rd292, %rd291, %rd52;
	selp.f64 	%fd307, %fd306, %fd68, %p199;
$L__BB7_59:
	ld.shared.f64 	%fd73, [_ZN6thrust24THRUST_300001_SM_1000_NS8cuda_cub4core6detail5shmemE+72];
	ld.shared.u64 	%rd55, [_ZN6thrust24THRUST_300001_SM_1000_NS8cuda_cub4core6detail5shmemE+80];
	abs.f64 	%fd74, %fd307;
	abs.f64 	%fd75, %fd73;
	setp.lt.f64 	%p200, %fd74, %fd75;
	mov.u64 	%rd293, %rd55;
	mov.f64 	%fd308, %fd73;
	@%p200 bra 	$L__BB7_62;
	setp.lt.f64 	%p201, %fd75, %fd74;
	mov.u64 	%rd293, %rd292;
	mov.f64 	%fd308, %fd307;
	@%p201 bra 	$L__BB7_62;
	setp.lt.s64 	%p202, %rd292, %rd55;
	min.s64 	%rd293, %rd292, %rd55;
	selp.f64 	%fd308, %fd307, %fd73, %p202;
$L__BB7_62:
	ld.shared.f64 	%fd78, [_ZN6thrust24THRUST_300001_SM_1000_NS8cuda_cub4core6detail5shmemE+88];
	ld.shared.u64 	%rd58, [_ZN6thrust24THRUST_300001_SM_1000_NS8cuda_cub4core6detail5shmemE+96];
	abs.f64 	%fd79, %fd308;
	abs.f64 	%fd80, %fd78;
	setp.lt.f64 	%p203, %fd79, %fd80;
	mov.u64 	%rd294, %rd58;
	mov.f64 	%fd309, %fd78;
	@%p203 bra 	$L__BB7_65;
	setp.lt.f64 	%p204, %fd80, %fd79;
	mov.u64 	%rd294, %rd293;
	mov.f64 	%fd309, %fd308;
	@%p204 bra 	$L__BB7_65;
	setp.lt.s64 	%p205, %rd293, %rd58;
	min.s64 	%rd294, %rd293, %rd58;
	selp.f64 	%fd309, %fd308, %fd78, %p205;
$L__BB7_65:
	ld.shared.f64 	%fd83, [_ZN6thrust24THRUST_300001_SM_1000_NS8cuda_cub4core6detail5shmemE+104];
	ld.shared.u64 	%rd61, [_ZN6thrust24THRUST_300001_SM_1000_NS8cuda_cub4core6detail5shmemE+112];
	abs.f64 	%fd84, %fd309;
	abs.f64 	%fd85, %fd83;
	setp.lt.f64 	%p206, %fd84, %fd85;
	mov.u64 	%rd295, %rd61;
	mov.f64 	%fd310, %fd83;
	@%p206 bra 	$L__BB7_68;
	setp.lt.f64 	%p207, %fd85, %fd84;
	mov.u64 	%rd295, %rd294;
	mov.f64 	%fd310, %fd309;
	@%p207 bra 	$L__BB7_68;
	setp.lt.s64 	%p208, %rd294, %rd61;
	min.s64 	%rd295, %rd294, %rd61;
	selp.f64 	%fd310, %fd309, %fd83, %p208;
$L__BB7_68:
	ld.shared.f64 	%fd88, [_ZN6thrust24THRUST_300001_SM_1000_NS8cuda_cub4core6detail5shmemE+120];
	ld.shared.u64 	%rd64, [_ZN6thrust24THRUST_300001_SM_1000_NS8cuda_cub4core6detail5shmemE+128];
	abs.f64 	%fd89, %fd310;
	abs.f64 	%fd90, %fd88;
	setp.lt.f64 	%p209, %fd89, %fd90;
	mov.u64 	%rd340, %rd64;
	mov.f64 	%fd351, %fd88;
	@%p209 bra 	$L__BB7_204;
	setp.lt.f64 	%p210, %fd90, %fd89;
	mov.u64 	%rd340, %rd295;
	mov.f64 	%fd351, %fd310;
	@%p210 bra 	$L__BB7_204;
	setp.lt.s64 	%p211, %rd295, %rd64;
	min.s64 	%rd340, %rd295, %rd64;
	selp.f64 	%fd351, %fd310, %fd88, %p211;
	bra.uni 	$L__BB7_204;
$L__BB7_71:
	// begin inline asm
	mov.u32 %r163, %laneid;
	// end inline asm
	and.b32  	%r184, %r2, 992;
	add.s32 	%r185, %r184, 32;
	setp.gt.s32 	%p118, %r185, %r1;
	not.b32 	%r186, %r184;
	add.s32 	%r187, %r1, %r186;
	selp.b32 	%r182, %r187, 31, %p118;
	mov.b64 	%rd250, %fd298;
	mov.b64 	{%r165, %r170}, %rd250;
	mov.b32 	%r181, 1;
	mov.b32 	%r183, -1;
	// begin inline asm
	shfl.sync.down.b32 %r164, %r165, %r181, %r182, %r183;
	// end inline asm
	// begin inline asm
	shfl.sync.down.b32 %r169, %r170, %r181, %r182, %r183;
	// end inline asm
	mov.b64 	%rd251, {%r164, %r169};
	mov.b64 	%fd92, %rd251;
	mov.b64 	{%r175, %r180}, %rd283;
	// begin inline asm
	shfl.sync.down.b32 %r174, %r175, %r181, %r182, %r183;
	// end inline asm
	// begin inline asm
	shfl.sync.down.b32 %r179, %r180, %r181, %r182, %r183;
	// end inline asm
	mov.b64 	%rd66, {%r174, %r179};
	setp.ge.s32 	%p119, %r163, %r182;
	mov.u64 	%rd296, %rd283;
	mov.f64 	%fd311, %fd298;
	@%p119 bra 	$L__BB7_75;
	abs.f64 	%fd93, %fd298;
	abs.f64 	%fd94, %fd92;
	setp.lt.f64 	%p120, %fd93, %fd94;
	mov.u64 	%rd296, %rd66;
	mov.f64 	%fd311, %fd92;
	@%p120 bra 	$L__BB7_75;
	setp.lt.f64 	%p121, %fd94, %fd93;
	mov.u64 	%rd296, %rd283;
	mov.f64 	%fd311, %fd298;
	@%p121 bra 	$L__BB7_75;
	setp.lt.s64 	%p122, %rd283, %rd66;
	min.s64 	%rd296, %rd283, %rd66;
	selp.f64 	%fd311, %fd298, %fd92, %p122;
$L__BB7_75:
	mov.b64 	%rd252, %fd311;
	mov.b64 	{%r189, %r194}, %rd252;
	mov.b32 	%r205, 2;
	mov.b32 	%r207, -1;
	// begin inline asm
	shfl.sync.down.b32 %r188, %r189, %r205, %r182, %r207;
	// end inline asm
	// begin inline asm
	shfl.sync.down.b32 %r193, %r194, %r205, %r182, %r207;
	// end inline asm
	mov.b64 	%rd253, {%r188, %r193};
	mov.b64 	%fd97, %rd253;
	mov.b64 	{%r199, %r204}, %rd296;
	// begin inline asm
	shfl.sync.down.b32 %r198, %r199, %r205, %r182, %r207;
	// end inline asm
	// begin inline asm
	shfl.sync.down.b32 %r203, %r204, %r205, %r182, %r207;
	// end inline asm
	mov.b64 	%rd69, {%r198, %r203};
	add.s32 	%r208, %r163, 2;
	setp.gt.s32 	%p123, %r208, %r182;
	mov.u64 	%rd297, %rd296;
	mov.f64 	%fd312, %fd311;
	@%p123 bra 	$L__BB7_79;
	abs.f64 	%fd98, %fd311;
	abs.f64 	%fd99, %fd97;
	setp.lt.f64 	%p124, %fd98, %fd99;
	mov.u64 	%rd297, %rd69;
	mov.f64 	%fd312, %fd97;
	@%p124 bra 	$L__BB7_79;
	setp.lt.f64 	%p125, %fd99, %fd98;
	mov.u64 	%rd297, %rd296;
	mov.f64 	%fd312, %fd311;
	@%p125 bra 	$L__BB7_79;
	setp.lt.s64 	%p126, %rd296, %rd69;
	min.s64 	%rd297, %rd296, %rd69;
	selp.f64 	%fd312, %fd311, %fd97, %p126;
$L__BB7_79:
	mov.b64 	%rd254, %fd312;
	mov.b64 	{%r210, %r215}, %rd254;
	mov.b32 	%r226, 4;
	mov.b32 	%r228, -1;
	// begin inline asm
	shfl.sync.down.b32 %r209, %r210, %r226, %r182, %r228;
	// end inline asm
	// begin inline asm
	shfl.sync.down.b32 %r214, %r215, %r226, %r182, %r228;
	// end inline asm
	mov.b64 	%rd255, {%r209, %r214};
	mov.b64 	%fd102, %rd255;
	mov.b64 	{%r220, %r225}, %rd297;
	// begin inline asm
	shfl.sync.down.b32 %r219, %r220, %r226, %r182, %r228;
	// end inline asm
	// begin inline asm
	shfl.sync.down.b32 %r224, %r225, %r226, %r182, %r228;
	// end inline asm
	mov.b64 	%rd72, {%r219, %r224};
	add.s32 	%r229, %r163, 4;
	setp.gt.s32 	%p127, %r229, %r182;
	mov.u64 	%rd298, %rd297;
	mov.f64 	%fd313, %fd312;
	@%p127 bra 	$L__BB7_83;
	abs.f64 	%fd103, %fd312;
	abs.f64 	%fd104, %fd102;
	setp.lt.f64 	%p128, %fd103, %fd104;
	mov.u64 	%rd298, %rd72;
	mov.f64 	%fd313, %fd102;
	@%p128 bra 	$L__BB7_83;
	setp.lt.f64 	%p129, %fd104, %fd103;
	mov.u64 	%rd298, %rd297;
	mov.f64 	%fd313, %fd312;
	@%p129 bra 	$L__BB7_83;
	setp.lt.s64 	%p130, %rd297, %rd72;
	min.s64 	%rd298, %rd297, %rd72;
	selp.f64 	%fd313, %fd312, %fd102, %p130;
$L__BB7_83:
	mov.b64 	%rd256, %fd313;
	mov.b64 	{%r231, %r236}, %rd256;
	mov.b32 	%r247, 8;
	mov.b32 	%r249, -1;
	// begin inline asm
	shfl.sync.down.b32 %r230, %r231, %r247, %r182, %r249;
	// end inline asm
	// begin inline asm
	shfl.sync.down.b32 %r235, %r236, %r247, %r182, %r249;
	// end inline asm
	mov.b64 	%rd257, {%r230, %r235};
	mov.b64 	%fd107, %rd257;
	mov.b64 	{%r241, %r246}, %rd298;
	// begin inline asm
	shfl.sync.down.b32 %r240, %r241, %r247, %r182, %r249;
	// end inline asm
	// begin inline asm
	shfl.sync.down.b32 %r245, %r246, %r247, %r182, %r249;
	// end inline asm
	mov.b64 	%rd75, {%r240, %r245};
	add.s32 	%r250, %r163, 8;
	setp.gt.s32 	%p131, %r250, %r182;
	mov.u64 	%rd299, %rd298;
	mov.f64 	%fd314, %fd313;
	@%p131 bra 	$L__BB7_87;
	abs.f64 	%fd108, %fd313;
	abs.f64 	%fd109, %fd107;
	setp.lt.f64 	%p132, %fd108, %fd109;
	mov.u64 	%rd299, %rd75;
	mov.f64 	%fd314, %fd107;
	@%p132 bra 	$L__BB7_87;
	setp.lt.f64 	%p133, %fd109, %fd108;
	mov.u64 	%rd299, %rd298;
	mov.f64 	%fd314, %fd313;
	@%p133 bra 	$L__BB7_87;
	setp.lt.s64 	%p134, %rd298, %rd75;
	min.s64 	%rd299, %rd298, %rd75;
	selp.f64 	%fd314, %fd313, %fd107, %p134;
$L__BB7_87:
	mov.b64 	%rd258, %fd314;
	mov.b64 	{%r252, %r257}, %rd258;
	mov.b32 	%r268, 16;
	mov.b32 	%r270, -1;
	// begin inline asm
	shfl.sync.down.b32 %r251, %r252, %r268, %r182, %r270;
	// end inline asm
	// begin inline asm
	shfl.sync.down.b32 %r256, %r257, %r268, %r182, %r270;
	// end inline asm
	mov.b64 	%rd259, {%r251, %r256};
	mov.b64 	%fd112, %rd259;
	mov.b64 	{%r262, %r267}, %rd299;
	// begin inline asm
	shfl.sync.down.b32 %r261, %r262, %r268, %r182, %r270;
	// end inline asm
	// begin inline asm
	shfl.sync.down.b32 %r266, %r267, %r268, %r182, %r270;
	// end inline asm
	mov.b64 	%rd78, {%r261, %r266};
	add.s32 	%r271, %r163, 16;
	setp.gt.s32 	%p135, %r271, %r182;
	mov.u64 	%rd340, %rd299;
	mov.f64 	%fd351, %fd314;
	@%p135 bra 	$L__BB7_91;
	abs.f64 	%fd113, %fd314;
	abs.f64 	%fd114, %fd112;
	setp.lt.f64 	%p136, %fd113, %fd114;
	mov.u64 	%rd340, %rd78;
	mov.f64 	%fd351, %fd112;
	@%p136 bra 	$L__BB7_91;
	setp.lt.f64 	%p137, %fd114, %fd113;
	mov.u64 	%rd340, %rd299;
	mov.f64 	%fd351, %fd314;
	@%p137 bra 	$L__BB7_91;
	setp.lt.s64 	%p138, %rd299, %rd78;
	min.s64 	%rd340, %rd299, %rd78;
	selp.f64 	%fd351, %fd314, %fd112, %p138;
$L__BB7_91:
	setp.ne.s32 	%p139, %r163, 0;
	@%p139 bra 	$L__BB7_93;
	shr.u32 	%r272, %r2, 1;
	and.b32  	%r273, %r272, 496;
	mov.u32 	%r274, _ZN6thrust24THRUST_300001_SM_1000_NS8cuda_cub4core6detail5shmemE;
	add.s32 	%r275, %r274, %r273;
	st.shared.f64 	[%r275+8], %fd351;
	st.shared.u64 	[%r275+16], %rd340;
$L__BB7_93:
	bar.sync 	0;
	setp.ne.s32 	%p140, %r2, 0;
	@%p140 bra 	$L__BB7_204;
	setp.lt.s32 	%p141, %r1, 33;
	mov.f64 	%fd316, %fd351;
	mov.u64 	%rd301, %rd340;
	@%p141 bra 	$L__BB7_98;
	ld.shared.f64 	%fd117, [_ZN6thrust24THRUST_300001_SM_1000_NS8cuda_cub4core6detail5shmemE+24];
	ld.shared.u64 	%rd81, [_ZN6thrust24THRUST_300001_SM_1000_NS8cuda_cub4core6detail5shmemE+32];
	abs.f64 	%fd118, %fd351;
	abs.f64 	%fd119, %fd117;
	setp.lt.f64 	%p142, %fd118, %fd119;
	mov.f64 	%fd316, %fd117;
	mov.u64 	%rd301, %rd81;
	@%p142 bra 	$L__BB7_98;
	setp.lt.f64 	%p143, %fd119, %fd118;
	mov.f64 	%fd316, %fd351;
	mov.u64 	%rd301, %rd340;
	@%p143 bra 	$L__BB7_98;
	setp.lt.s64 	%p144, %rd340, %rd81;
	min.s64 	%rd301, %rd340, %rd81;
	selp.f64 	%fd316, %fd351, %fd117, %p144;
$L__BB7_98:
	setp.lt.s32 	%p145, %r1, 65;
	mov.f64 	%fd317, %fd316;
	mov.u64 	%rd302, %rd301;
	@%p145 bra 	$L__BB7_102;
	ld.shared.f64 	%fd122, [_ZN6thrust24THRUST_300001_SM_1000_NS8cuda_cub4core6detail5shmemE+40];
	ld.shared.u64 	%rd84, [_ZN6thrust24THRUST_300001_SM_1000_NS8cuda_cub4core6detail5shmemE+48];
	abs.f64 	%fd123, %fd316;
	abs.f64 	%fd124, %fd122;
	setp.lt.f64 	%p146, %fd123, %fd124;
	mov.f64 	%fd317, %fd122;
	mov.u64 	%rd302, %rd84;
	@%p146 bra 	$L__BB7_102;
	setp.lt.f64 	%p147, %fd124, %fd123;
	mov.f64 	%fd317, %fd316;
	mov.u64 	%rd302, %rd301;
	@%p147 bra 	$L__BB7_102;
	setp.lt.s64 	%p148, %rd301, %rd84;
	min.s64 	%rd302, %rd301, %rd84;
	selp.f64 	%fd317, %fd316, %fd122, %p148;
$L__BB7_102:
	setp.lt.s32 	%p149, %r1, 97;
	mov.f64 	%fd318, %fd317;
	mov.u64 	%rd303, %rd302;
	@%p149 bra 	$L__BB7_106;
	ld.shared.f64 	%fd127, [_ZN6thrust24THRUST_300001_SM_1000_NS8cuda_cub4core6detail5shmemE+56];
	ld.shared.u64 	%rd87, [_ZN6thrust24THRUST_300001_SM_1000_NS8cuda_cub4core6detail5shmemE+64];
	abs.f64 	%fd128, %fd317;
	abs.f64 	%fd129, %fd127;
	setp.lt.f64 	%p150, %fd128, %fd129;
	mov.f64 	%fd318, %fd127;
	mov.u64 	%rd303, %rd87;
	@%p150 bra 	$L__BB7_106;
	setp.lt.f64 	%p151, %fd129, %fd128;
	mov.f64 	%fd318, %fd317;
	mov.u64 	%rd303, %rd302;
	@%p151 bra 	$L__BB7_106;
	setp.lt.s64 	%p152, %rd302, %rd87;
	min.s64 	%rd303, %rd302, %rd87;
	selp.f64 	%fd318, %fd317, %fd127, %p152;
$L__BB7_106:
	setp.lt.s32 	%p153, %r1, 129;
	mov.f64 	%fd319, %fd318;
	mov.u64 	%rd304, %rd303;
	@%p153 bra 	$L__BB7_110;
	ld.shared.f64 	%fd132, [_ZN6thrust24THRUST_300001_SM_1000_NS8cuda_cub4core6detail5shmemE+72];
	ld.shared.u64 	%rd90, [_ZN6thrust24THRUST_300001_SM_1000_NS8cuda_cub4core6detail5shmemE+80];
	abs.f64 	%fd133, %fd318;
	abs.f64 	%fd134, %fd132;
	setp.lt.f64 	%p154, %fd133, %fd134;
	mov.f64 	%fd319, %fd132;
	mov.u64 	%rd304, %rd90;
	@%p154 bra 	$L__BB7_110;
	setp.lt.f64 	%p155, %fd134, %fd133;
	mov.f64 	%fd319, %fd318;
	mov.u64 	%rd304, %rd303;
	@%p155 bra 	$L__BB7_110;
	setp.lt.s64 	%p156, %rd303, %rd90;
	min.s64 	%rd304, %rd303, %rd90;
	selp.f64 	%fd319, %fd318, %fd132, %p156;
$L__BB7_110:
	setp.lt.s32 	%p157, %r1, 161;
	mov.f64 	%fd320, %fd319;
	mov.u64 	%rd305, %rd304;
	@%p157 bra 	$L__BB7_114;
	ld.shared.f64 	%fd137, [_ZN6thrust24THRUST_300001_SM_1000_NS8cuda_cub4core6detail5shmemE+88];
	ld.shared.u64 	%rd93, [_ZN6thrust24THRUST_300001_SM_1000_NS8cuda_cub4core6detail5shmemE+96];
	abs.f64 	%fd138, %fd319;
	abs.f64 	%fd139, %fd137;
	setp.lt.f64 	%p158, %fd138, %fd139;
	mov.f64 	%fd320, %fd137;
	mov.u64 	%rd305, %rd93;
	@%p158 bra 	$L__BB7_114;
	setp.lt.f64 	%p159, %fd139, %fd138;
	mov.f64 	%fd320, %fd319;
	mov.u64 	%rd305, %rd304;
	@%p159 bra 	$L__BB7_114;
	setp.lt.s64 	%p160, %rd304, %rd93;
	min.s64 	%rd305, %rd304, %rd93;
	selp.f64 	%fd320, %fd319, %fd137, %p160;
$L__BB7_114:
	setp.lt.s32 	%p161, %r1, 193;
	mov.f64 	%fd321, %fd320;
	mov.u64 	%rd306, %rd305;
	@%p161 bra 	$L__BB7_118;
	ld.shared.f64 	%fd142, [_ZN6thrust24THRUST_300001_SM_1000_NS8cuda_cub4core6detail5shmemE+104];
	ld.shared.u64 	%rd96, [_ZN6thrust24THRUST_300001_SM_1000_NS8cuda_cub4core6detail5shmemE+112];
	abs.f64 	%fd143, %fd320;
	abs.f64 	%fd144, %fd142;
	setp.lt.f64 	%p162, %fd143, %fd144;
	mov.f64 	%fd321, %fd142;
	mov.u64 	%rd306, %rd96;
	@%p162 bra 	$L__BB7_118;
	setp.lt.f64 	%p163, %fd144, %fd143;
	mov.f64 	%fd321, %fd320;
	mov.u64 	%rd306, %rd305;
	@%p163 bra 	$L__BB7_118;
	setp.lt.s64 	%p164, %rd305, %rd96;
	min.s64 	%rd306, %rd305, %rd96;
	selp.f64 	%fd321, %fd320, %fd142, %p164;
$L__BB7_118:
	setp.lt.s32 	%p165, %r1, 225;
	mov.u64 	%rd340, %rd306;
	mov.f64 	%fd351, %fd321;
	@%p165 bra 	$L__BB7_204;
	ld.shared.f64 	%fd147, [_ZN6thrust24THRUST_300001_SM_1000_NS8cuda_cub4core6detail5shmemE+120];
	ld.shared.u64 	%rd99, [_ZN6thrust24THRUST_300001_SM_1000_NS8cuda_cub4core6detail5shmemE+128];
	abs.f64 	%fd148, %fd321;
	abs.f64 	%fd149, %fd147;
	setp.lt.f64 	%p166, %fd148, %fd149;
	mov.u64 	%rd340, %rd99;
	mov.f64 	%fd351, %fd147;
	@%p166 bra 	$L__BB7_204;
	setp.lt.f64 	%p167, %fd149, %fd148;
	mov.u64 	%rd340, %rd306;
	mov.f64 	%fd351, %fd321;
	@%p167 bra 	$L__BB7_204;
	setp.lt.s64 	%p168, %rd306, %rd99;
	min.s64 	%rd340, %rd306, %rd99;
	selp.f64 	%fd351, %fd321, %fd147, %p168;
	bra.uni 	$L__BB7_204;
$L__BB7_122:
	mov.u32 	%r18, %tid.x;
	cvt.u64.u32 	%rd101, %r18;
	mul.wide.u32 	%rd195, %r18, 8;
	add.s64 	%rd102, %rd1, %rd195;
	ld.global.f64 	%fd274, [%rd102];
	add.s32 	%r31, %r18, 256;
	cvt.u64.u32 	%rd196, %r31;
	ld.global.f64 	%fd275, [%rd102+2048];
	add.s32 	%r32, %r18, 512;
	cvt.u64.u32 	%rd197, %r32;
	ld.global.f64 	%fd276, [%rd102+4096];
	add.s32 	%r33, %r18, 768;
	cvt.u64.u32 	%rd198, %r33;
	ld.global.f64 	%fd277, [%rd102+6144];
	or.b32  	%r34, %r18, 1024;
	cvt.u64.u32 	%rd103, %r34;
	add.s64 	%rd327, %rd192, %rd103;
	ld.global.f64 	%fd338, [%rd102+8192];
	abs.f64 	%fd278, %fd274;
	abs.f64 	%fd279, %fd275;
	setp.geu.f64 	%p3, %fd278, %fd279;
	selp.f64 	%fd280, %fd274, %fd275, %p3;
	selp.b64 	%rd199, %rd101, %rd196, %p3;
	abs.f64 	%fd281, %fd280;
	abs.f64 	%fd282, %fd276;
	setp.geu.f64 	%p4, %fd281, %fd282;
	selp.f64 	%fd283, %fd280, %fd276, %p4;
	selp.b64 	%rd200, %rd199, %rd197, %p4;
	abs.f64 	%fd284, %fd283;
	abs.f64 	%fd285, %fd277;
	setp.geu.f64 	%p5, %fd284, %fd285;
	selp.f64 	%fd152, %fd283, %fd277, %p5;
	selp.b64 	%rd105, %rd200, %rd198, %p5;
	abs.f64 	%fd153, %fd152;
	abs.f64 	%fd154, %fd338;
	setp.lt.f64 	%p6, %fd153, %fd154;
	@%p6 bra 	$L__BB7_124;
	setp.lt.f64 	%p7, %fd154, %fd153;
	setp.lt.u64 	%p8, %rd105, %rd103;
	or.pred  	%p9, %p7, %p8;
	selp.f64 	%fd338, %fd152, %fd338, %p9;
	add.s64 	%rd203, %rd192, %rd105;
	selp.b64 	%rd327, %rd203, %rd327, %p9;
$L__BB7_124:
	setp.lt.u64 	%p10, %rd194, 2560;
	mov.b64 	%rd316, 1280;
	@%p10 bra 	$L__BB7_137;
	mov.b64 	%rd308, 1280;
	mov.f64 	%fd323, %fd338;
$L__BB7_126:
	add.s64 	%rd206, %rd308, %rd101;
	shl.b64 	%rd207, %rd308, 3;
	add.s64 	%rd208, %rd102, %rd207;
	add.s64 	%rd310, %rd206, %rd192;
	ld.global.f64 	%fd324, [%rd208];
	ld.global.f64 	%fd325, [%rd208+2048];
	ld.global.f64 	%fd326, [%rd208+4096];
	add.s64 	%rd313, %rd310, 768;
	ld.global.f64 	%fd327, [%rd208+6144];
	ld.global.f64 	%fd338, [%rd208+8192];
	abs.f64 	%fd163, %fd323;
	abs.f64 	%fd164, %fd324;
	setp.lt.f64 	%p11, %fd163, %fd164;
	@%p11 bra 	$L__BB7_128;
	setp.lt.f64 	%p12, %fd164, %fd163;
	setp.lt.s64 	%p13, %rd327, %rd310;
	or.pred  	%p14, %p12, %p13;
	selp.f64 	%fd324, %fd323, %fd324, %p14;
	selp.b64 	%rd310, %rd327, %rd310, %p14;
$L__BB7_128:
	add.s64 	%rd209, %rd308, %rd101;
	add.s64 	%rd210, %rd209, %rd192;
	add.s64 	%rd311, %rd210, 256;
	abs.f64 	%fd167, %fd324;
	abs.f64 	%fd168, %fd325;
	setp.lt.f64 	%p15, %fd167, %fd168;
	@%p15 bra 	$L__BB7_130;
	setp.lt.f64 	%p16, %fd168, %fd167;
	setp.lt.s64 	%p17, %rd310, %rd311;
	or.pred  	%p18, %p16, %p17;
	selp.f64 	%fd325, %fd324, %fd325, %p18;
	selp.b64 	%rd311, %rd310, %rd311, %p18;
$L__BB7_130:
	add.s64 	%rd211, %rd308, %rd101;
	add.s64 	%rd212, %rd211, %rd192;
	add.s64 	%rd312, %rd212, 512;
	abs.f64 	%fd171, %fd325;
	abs.f64 	%fd172, %fd326;
	setp.lt.f64 	%p19, %fd171, %fd172;
	@%p19 bra 	$L__BB7_132;
	setp.lt.f64 	%p20, %fd172, %fd171;
	setp.lt.s64 	%p21, %rd311, %rd312;
	or.pred  	%p22, %p20, %p21;
	selp.f64 	%fd326, %fd325, %fd326, %p22;
	selp.b64 	%rd312, %rd311, %rd312, %p22;
$L__BB7_132:
	abs.f64 	%fd175, %fd326;
	abs.f64 	%fd176, %fd327;
	setp.lt.f64 	%p23, %fd175, %fd176;
	@%p23 bra 	$L__BB7_134;
	setp.lt.f64 	%p24, %fd176, %fd175;
	setp.lt.s64 	%p25, %rd312, %rd313;
	or.pred  	%p26, %p24, %p25;
	selp.f64 	%fd327, %fd326, %fd327, %p26;
	selp.b64 	%rd313, %rd312, %rd313, %p26;
$L__BB7_134:
	add.s64 	%rd213, %rd308, %rd101;
	add.s64 	%rd214, %rd213, %rd192;
	add.s64 	%rd327, %rd214, 1024;
	abs.f64 	%fd179, %fd327;
	abs.f64 	%fd180, %fd338;
	setp.lt.f64 	%p27, %fd179, %fd180;
	@%p27 bra 	$L__BB7_136;
	setp.lt.f64 	%p28, %fd180, %fd179;
	setp.lt.s64 	%p29, %rd313, %rd327;
	or.pred  	%p30, %p28, %p29;
	selp.f64 	%fd338, %fd327, %fd338, %p30;
	selp.b64 	%rd327, %rd313, %rd327, %p30;
$L__BB7_136:
	add.s64 	%rd316, %rd308, 1280;
	add.s64 	%rd215, %rd308, 2560;
	setp.le.s64 	%p31, %rd215, %rd194;
	mov.u64 	%rd308, %rd316;
	mov.f64 	%fd323, %fd338;
	@%p31 bra 	$L__BB7_126;
$L__BB7_137:
	setp.le.s64 	%p32, %rd194, %rd316;
	@%p32 bra 	$L__BB7_160;
	cvt.u32.u64 	%r35, %rd316;
	cvt.u32.u64 	%r36, %rd194;
	sub.s32 	%r19, %r36, %r35;
	setp.ge.s32 	%p33, %r18, %r19;
	@%p33 bra 	$L__BB7_160;
	cvta.to.global.u64 	%rd128, %rd191;
	not.b32 	%r38, %r18;
	add.s32 	%r39, %r38, %r36;
	sub.s32 	%r20, %r39, %r35;
	and.b32  	%r41, %r20, 768;
	setp.eq.s32 	%p34, %r41, 768;
	mov.u32 	%r389, %r18;
	@%p34 bra 	$L__BB7_145;
	add.s64 	%rd217, %rd316, %rd101;
	add.s64 	%rd318, %rd217, %rd192;
	shl.b64 	%rd218, %rd217, 3;
	add.s64 	%rd317, %rd128, %rd218;
	shr.u32 	%r42, %r20, 8;
	add.s32 	%r43, %r42, 1;
	and.b32  	%r44, %r43, 3;
	neg.s32 	%r387, %r44;
	mov.u32 	%r389, %r18;
$L__BB7_141:
	.pragma "nounroll";
	mov.u64 	%rd133, %rd327;
	mov.f64 	%fd184, %fd338;
	ld.global.f64 	%fd185, [%rd317];
	abs.f64 	%fd186, %fd184;
	abs.f64 	%fd187, %fd185;
	setp.lt.f64 	%p35, %fd186, %fd187;
	mov.f64 	%fd338, %fd185;
	mov.u64 	%rd327, %rd318;
	@%p35 bra 	$L__BB7_144;
	setp.lt.f64 	%p36, %fd187, %fd186;
	mov.f64 	%fd338, %fd184;
	mov.u64 	%rd327, %rd133;
	@%p36 bra 	$L__BB7_144;
	setp.lt.s64 	%p37, %rd133, %rd318;
	selp.f64 	%fd338, %fd184, %fd185, %p37;
	min.s64 	%rd327, %rd133, %rd318;
$L__BB7_144:
	add.s32 	%r389, %r389, 256;
	add.s64 	%rd318, %rd318, 256;
	add.s64 	%rd317, %rd317, 2048;
	add.s32 	%r387, %r387, 1;
	setp.ne.s32 	%p38, %r387, 0;
	@%p38 bra 	$L__BB7_141;
$L__BB7_145:
	setp.lt.u32 	%p39, %r20, 768;
	@%p39 bra 	$L__BB7_160;
	add.s32 	%r390, %r389, 512;
$L__BB7_147:
	mov.u32 	%r28, %r390;
	add.s32 	%r45, %r28, -512;
	cvt.u64.u32 	%rd219, %r45;
	add.s64 	%rd220, %rd316, %rd219;
	shl.b64 	%rd221, %rd220, 3;
	add.s64 	%rd141, %rd128, %rd221;
	add.s64 	%rd142, %rd220, %rd192;
	ld.global.f64 	%fd193, [%rd141];
	abs.f64 	%fd194, %fd338;
	abs.f64 	%fd195, %fd193;
	setp.lt.f64 	%p40, %fd194, %fd195;
	mov.f64 	%fd335, %fd193;
	mov.u64 	%rd324, %rd142;
	@%p40 bra 	$L__BB7_150;
	setp.lt.f64 	%p41, %fd195, %fd194;
	mov.f64 	%fd335, %fd338;
	mov.u64 	%rd324, %rd327;
	@%p41 bra 	$L__BB7_150;
	setp.lt.s64 	%p42, %rd327, %rd142;
	selp.f64 	%fd335, %fd338, %fd193, %p42;
	min.s64 	%rd324, %rd327, %rd142;
$L__BB7_150:
	add.s32 	%r46, %r28, -256;
	cvt.u64.u32 	%rd222, %r46;
	add.s64 	%rd223, %rd316, %rd222;
	add.s64 	%rd145, %rd223, %rd192;
	ld.global.f64 	%fd198, [%rd141+2048];
	abs.f64 	%fd199, %fd335;
	abs.f64 	%fd200, %fd198;
	setp.lt.f64 	%p43, %fd199, %fd200;
	mov.f64 	%fd336, %fd198;
	mov.u64 	%rd325, %rd145;
	@%p43 bra 	$L__BB7_153;
	setp.lt.f64 	%p44, %fd200, %fd199;
	mov.f64 	%fd336, %fd335;
	mov.u64 	%rd325, %rd324;
	@%p44 bra 	$L__BB7_153;
	setp.lt.s64 	%p45, %rd324, %rd145;
	selp.f64 	%fd336, %fd335, %fd198, %p45;
	min.s64 	%rd325, %rd324, %rd145;
$L__BB7_153:
	cvt.u64.u32 	%rd224, %r28;
	add.s64 	%rd225, %rd316, %rd224;
	add.s64 	%rd148, %rd225, %rd192;
	ld.global.f64 	%fd203, [%rd141+4096];
	abs.f64 	%fd204, %fd336;
	abs.f64 	%fd205, %fd203;
	setp.lt.f64 	%p46, %fd204, %fd205;
	mov.f64 	%fd337, %fd203;
	mov.u64 	%rd326, %rd148;
	@%p46 bra 	$L__BB7_156;
	setp.lt.f64 	%p47, %fd205, %fd204;
	mov.f64 	%fd337, %fd336;
	mov.u64 	%rd326, %rd325;
	@%p47 bra 	$L__BB7_156;
	setp.lt.s64 	%p48, %rd325, %rd148;
	selp.f64 	%fd337, %fd336, %fd203, %p48;
	min.s64 	%rd326, %rd325, %rd148;
$L__BB7_156:
	add.s32 	%r47, %r28, 256;
	cvt.u64.u32 	%rd226, %r47;
	add.s64 	%rd227, %rd316, %rd226;
	add.s64 	%rd151, %rd227, %rd192;
	ld.global.f64 	%fd208, [%rd141+6144];
	abs.f64 	%fd209, %fd337;
	abs.f64 	%fd210, %fd208;
	setp.lt.f64 	%p49, %fd209, %fd210;
	mov.f64 	%fd338, %fd208;
	mov.u64 	%rd327, %rd151;
	@%p49 bra 	$L__BB7_159;
	setp.lt.f64 	%p50, %fd210, %fd209;
	mov.f64 	%fd338, %fd337;
	mov.u64 	%rd327, %rd326;
	@%p50 bra 	$L__BB7_159;
	setp.lt.s64 	%p51, %rd326, %rd151;
	selp.f64 	%fd338, %fd337, %fd208, %p51;
	min.s64 	%rd327, %rd326, %rd151;
$L__BB7_159:
	add.s32 	%r390, %r28, 1024;
	add.s32 	%r48, %r28, 512;
	setp.lt.s32 	%p52, %r48, %r19;
	@%p52 bra 	$L__BB7_147;
$L__BB7_160:
	// begin inline asm
	mov.u32 %r49, %laneid;
	// end inline asm
	mov.b64 	%rd228, %fd338;
	mov.b64 	{%r51, %r56}, %rd228;
	mov.b32 	%r67, 1;
	mov.b32 	%r68, 31;
	mov.b32 	%r69, -1;
	// begin inline asm
	shfl.sync.down.b32 %r50, %r51, %r67, %r68, %r69;
	// end inline asm
	// begin inline asm
	shfl.sync.down.b32 %r55, %r56, %r67, %r68, %r69;
	// end inline asm
	mov.b64 	%rd229, {%r50, %r55};
	mov.b64 	%fd214, %rd229;
	mov.b64 	{%r61, %r66}, %rd327;
	// begin inline asm
	shfl.sync.down.b32 %r60, %r61, %r67, %r68, %r69;
	// end inline asm
	// begin inline asm
	shfl.sync.down.b32 %r65, %r66, %r67, %r68, %r69;
	// end inline asm
	mov.b64 	%rd155, {%r60, %r65};
	setp.gt.s32 	%p53, %r49, 30;
	mov.f64 	%fd340, %fd338;
	mov.u64 	%rd329, %rd327;
	@%p53 bra 	$L__BB7_164;
	abs.f64 	%fd215, %fd338;
	abs.f64 	%fd216, %fd214;
	setp.lt.f64 	%p54, %fd215, %fd216;
	mov.f64 	%fd340, %fd214;
	mov.u64 	%rd329, %rd155;
	@%p54 bra 	$L__BB7_164;
	setp.lt.f64 	%p55, %fd216, %fd215;
	mov.f64 	%fd340, %fd338;
	mov.u64 	%rd329, %rd327;
	@%p55 bra 	$L__BB7_164;
	setp.lt.s64 	%p56, %rd327, %rd155;
	selp.f64 	%fd340, %fd338, %fd214, %p56;
	min.s64 	%rd329, %rd327, %rd155;
$L__BB7_164:
	mov.b64 	%rd230, %fd340;
	mov.b64 	{%r71, %r76}, %rd230;
	mov.b32 	%r87, 2;
	mov.b32 	%r88, 31;
	mov.b32 	%r89, -1;
	// begin inline asm
	shfl.sync.down.b32 %r70, %r71, %r87, %r88, %r89;
	// end inline asm
	// begin inline asm
	shfl.sync.down.b32 %r75, %r76, %r87, %r88, %r89;
	// end inline asm
	mov.b64 	%rd231, {%r70, %r75};
	mov.b64 	%fd219, %rd231;
	mov.b64 	{%r81, %r86}, %rd329;
	// begin inline asm
	shfl.sync.down.b32 %r80, %r81, %r87, %r88, %r89;
	// end inline asm
	// begin inline asm
	shfl.sync.down.b32 %r85, %r86, %r87, %r88, %r89;
	// end inline asm
	mov.b64 	%rd158, {%r80, %r85};
	setp.gt.s32 	%p57, %r49, 29;
	mov.f64 	%fd341, %fd340;
	mov.u64 	%rd330, %rd329;
	@%p57 bra 	$L__BB7_168;
	abs.f64 	%fd220, %fd340;
	abs.f64 	%fd221, %fd219;
	setp.lt.f64 	%p58, %fd220, %fd221;
	mov.f64 	%fd341, %fd219;
	mov.u64 	%rd330, %rd158;
	@%p58 bra 	$L__BB7_168;
	setp.lt.f64 	%p59, %fd221, %fd220;
	mov.f64 	%fd341, %fd340;
	mov.u64 	%rd330, %rd329;
	@%p59 bra 	$L__BB7_168;
	setp.lt.s64 	%p60, %rd329, %rd158;
	selp.f64 	%fd341, %fd340, %fd219, %p60;
	min.s64 	%rd330, %rd329, %rd158;
$L__BB7_168:
	mov.b64 	%rd232, %fd341;
	mov.b64 	{%r91, %r96}, %rd232;
	mov.b32 	%r107, 4;
	mov.b32 	%r108, 31;
	mov.b32 	%r109, -1;
	// begin inline asm
	shfl.sync.down.b32 %r90, %r91, %r107, %r108, %r109;
	// end inline asm
	// begin inline asm
	shfl.sync.down.b32 %r95, %r96, %r107, %r108, %r109;
	// end inline asm
	mov.b64 	%rd233, {%r90, %r95};
	mov.b64 	%fd224, %rd233;
	mov.b64 	{%r101, %r106}, %rd330;
	// begin inline asm
	shfl.sync.down.b32 %r100, %r101, %r107, %r108, %r109;
	// end inline asm
	// begin inline asm
	shfl.sync.down.b32 %r105, %r106, %r107, %r108, %r109;
	// end inline asm
	mov.b64 	%rd161, {%r100, %r105};
	setp.gt.s32 	%p61, %r49, 27;
	mov.f64 	%fd342, %fd341;
	mov.u64 	%rd331, %rd330;
	@%p61 bra 	$L__BB7_172;
	abs.f64 	%fd225, %fd341;
	abs.f64 	%fd226, %fd224;
	setp.lt.f64 	%p62, %fd225, %fd226;
	mov.f64 	%fd342, %fd224;
	mov.u64 	%rd331, %rd161;
	@%p62 bra 	$L__BB7_172;
	setp.lt.f64 	%p63, %fd226, %fd225;
	mov.f64 	%fd342, %fd341;
	mov.u64 	%rd331, %rd330;
	@%p63 bra 	$L__BB7_172;
	setp.lt.s64 	%p64, %rd330, %rd161;
	selp.f64 	%fd342, %fd341, %fd224, %p64;
	min.s64 	%rd331, %rd330, %rd161;
$L__BB7_172:
	mov.b64 	%rd234, %fd342;
	mov.b64 	{%r111, %r116}, %rd234;
	mov.b32 	%r127, 8;
	mov.b32 	%r128, 31;
	mov.b32 	%r129, -1;
	// begin inline asm
	shfl.sync.down.b32 %r110, %r111, %r127, %r128, %r129;
	// end inline asm
	// begin inline asm
	shfl.sync.down.b32 %r115, %r116, %r127, %r128, %r129;
	// end inline asm
	mov.b64 	%rd235, {%r110, %r115};
	mov.b64 	%fd229, %rd235;
	mov.b64 	{%r121, %r126}, %rd331;
	// begin inline asm
	shfl.sync.down.b32 %r120, %r121, %r127, %r128, %r129;
	// end inline asm
	// begin inline asm
	shfl.sync.down.b32 %r125, %r126, %r127, %r128, %r129;
	// end inline asm
	mov.b64 	%rd164, {%r120, %r125};
	setp.gt.s32 	%p65, %r49, 23;
	mov.f64 	%fd343, %fd342;
	mov.u64 	%rd332, %rd331;
	@%p65 bra 	$L__BB7_176;
	abs.f64 	%fd230, %fd342;
	abs.f64 	%fd231, %fd229;
	setp.lt.f64 	%p66, %fd230, %fd231;
	mov.f64 	%fd343, %fd229;
	mov.u64 	%rd332, %rd164;
	@%p66 bra 	$L__BB7_176;
	setp.lt.f64 	%p67, %fd231, %fd230;
	mov.f64 	%fd343, %fd342;
	mov.u64 	%rd332, %rd331;
	@%p67 bra 	$L__BB7_176;
	setp.lt.s64 	%p68, %rd331, %rd164;
	selp.f64 	%fd343, %fd342, %fd229, %p68;
	min.s64 	%rd332, %rd331, %rd164;
$L__BB7_176:
	mov.b64 	%rd236, %fd343;
	mov.b64 	{%r131, %r136}, %rd236;
	mov.b32 	%r147, 16;
	mov.b32 	%r148, 31;
	mov.b32 	%r149, -1;
	// begin inline asm
	shfl.sync.down.b32 %r130, %r131, %r147, %r148, %r149;
	// end inline asm
	// begin inline asm
	shfl.sync.down.b32 %r135, %r136, %r147, %r148, %r149;
	// end inline asm
	mov.b64 	%rd237, {%r130, %r135};
	mov.b64 	%fd234, %rd237;
	mov.b64 	{%r141, %r146}, %rd332;
	// begin inline asm
	shfl.sync.down.b32 %r140, %r141, %r147, %r148, %r149;
	// end inline asm
	// begin inline asm
	shfl.sync.down.b32 %r145, %r146, %r147, %r148, %r149;
	// end inline asm
	mov.b64 	%rd167, {%r140, %r145};
	setp.gt.s32 	%p69, %r49, 15;
	mov.f64 	%fd351, %fd343;
	mov.u64 	%rd340, %rd332;
	@%p69 bra 	$L__BB7_180;
	abs.f64 	%fd235, %fd343;
	abs.f64 	%fd236, %fd234;
	setp.lt.f64 	%p70, %fd235, %fd236;
	mov.f64 	%fd351, %fd234;
	mov.u64 	%rd340, %rd167;
	@%p70 bra 	$L__BB7_180;
	setp.lt.f64 	%p71, %fd236, %fd235;
	mov.f64 	%fd351, %fd343;
	mov.u64 	%rd340, %rd332;
	@%p71 bra 	$L__BB7_180;
	setp.lt.s64 	%p72, %rd332, %rd167;
	selp.f64 	%fd351, %fd343, %fd234, %p72;
	min.s64 	%rd340, %rd332, %rd167;
$L__BB7_180:
	setp.ne.s32 	%p73, %r49, 0;
	@%p73 bra 	$L__BB7_182;
	shr.u32 	%r150, %r18, 1;
	and.b32  	%r151, %r150, 496;
	mov.u32 	%r152, _ZN6thrust24THRUST_300001_SM_1000_NS8cuda_cub4core6detail5shmemE;
	add.s32 	%r153, %r152, %r151;
	st.shared.f64 	[%r153+8], %fd351;
	st.shared.u64 	[%r153+16], %rd340;
$L__BB7_182:
	bar.sync 	0;
	setp.ne.s32 	%p74, %r18, 0;
	@%p74 bra 	$L__BB7_204;
	ld.shared.f64 	%fd239, [_ZN6thrust24THRUST_300001_SM_1000_NS8cuda_cub4core6detail5shmemE+24];
	ld.shared.u64 	%rd170, [_ZN6thrust24THRUST_300001_SM_1000_NS8cuda_cub4core6detail5shmemE+32];
	abs.f64 	%fd240, %fd351;
	abs.f64 	%fd241, %fd239;
	setp.lt.f64 	%p75, %fd240, %fd241;
	mov.f64 	%fd345, %fd239;
	mov.u64 	%rd334, %rd170;
	@%p75 bra 	$L__BB7_186;
	setp.lt.f64 	%p76, %fd241, %fd240;
	mov.f64 	%fd345, %fd351;
	mov.u64 	%rd334, %rd340;
	@%p76 bra 	$L__BB7_186;
	setp.lt.s64 	%p77, %rd340, %rd170;
	selp.f64 	%fd345, %fd351, %fd239, %p77;
	min.s64 	%rd334, %rd340, %rd170;
$L__BB7_186:
	ld.shared.f64 	%fd244, [_ZN6thrust24THRUST_300001_SM_1000_NS8cuda_cub4core6detail5shmemE+40];
	ld.shared.u64 	%rd173, [_ZN6thrust24THRUST_300001_SM_1000_NS8cuda_cub4core6detail5shmemE+48];
	abs.f64 	%fd245, %fd345;
	abs.f64 	%fd246, %fd244;
	setp.lt.f64 	%p78, %fd245, %fd246;
	mov.f64 	%fd346, %fd244;
	mov.u64 	%rd335, %rd173;
	@%p78 bra 	$L__BB7_189;
	setp.lt.f64 	%p79, %fd246, %fd245;
	mov.f64 	%fd346, %fd345;
	mov.u64 	%rd335, %rd334;
	@%p79 bra 	$L__BB7_189;
	setp.lt.s64 	%p80, %rd334, %rd173;
	selp.f64 	%fd346, %fd345, %fd244, %p80;
	min.s64 	%rd335, %rd334, %rd173;
$L__BB7_189:
	ld.shared.f64 	%fd249, [_ZN6thrust24THRUST_300001_SM_1000_NS8cuda_cub4core6detail5shmemE+56];
	ld.shared.u64 	%rd176, [_ZN6thrust24THRUST_300001_SM_1000_NS8cuda_cub4core6detail5shmemE+64];
	abs.f64 	%fd250, %fd346;
	abs.f64 	%fd251, %fd249;
	setp.lt.f64 	%p81, %fd250, %fd251;
	mov.f64 	%fd347, %fd249;
	mov.u64 	%rd336, %rd176;
	@%p81 bra 	$L__BB7_192;
	setp.lt.f64 	%p82, %fd251, %fd250;
	mov.f64 	%fd347, %fd346;
	mov.u64 	%rd336, %rd335;
	@%p82 bra 	$L__BB7_192;
	setp.lt.s64 	%p83, %rd335, %rd176;
	selp.f64 	%fd347, %fd346, %fd249, %p83;
	min.s64 	%rd336, %rd335, %rd176;
$L__BB7_192:
	ld.shared.f64 	%fd254, [_ZN6thrust24THRUST_300001_SM_1000_NS8cuda_cub4core6detail5shmemE+72];
	ld.shared.u64 	%rd179, [_ZN6thrust24THRUST_300001_SM_1000_NS8cuda_cub4core6detail5shmemE+80];
	abs.f64 	%fd255, %fd347;
	abs.f64 	%fd256, %fd254;
	setp.lt.f64 	%p84, %fd255, %fd256;
	mov.f64 	%fd348, %fd254;
	mov.u64 	%rd337, %rd179;
	@%p84 bra 	$L__BB7_195;
	setp.lt.f64 	%p85, %fd256, %fd255;
	mov.f64 	%fd348, %fd347;
	mov.u64 	%rd337, %rd336;
	@%p85 bra 	$L__BB7_195;
	setp.lt.s64 	%p86, %rd336, %rd179;
	selp.f64 	%fd348, %fd347, %fd254, %p86;
	min.s64 	%rd337, %rd336, %rd179;
$L__BB7_195:
	ld.shared.f64 	%fd259, [_ZN6thrust24THRUST_300001_SM_1000_NS8cuda_cub4core6detail5shmemE+88];
	ld.shared.u64 	%rd182, [_ZN6thrust24THRUST_300001_SM_1000_NS8cuda_cub4core6detail5shmemE+96];
	abs.f64 	%fd260, %fd348;
	abs.f64 	%fd261, %fd259;
	setp.lt.f64 	%p87, %fd260, %fd261;
	mov.f64 	%fd349, %fd259;
	mov.u64 	%rd338, %rd182;
	@%p87 bra 	$L__BB7_198;
	setp.lt.f64 	%p88, %fd261, %fd260;
	mov.f64 	%fd349, %fd348;
	mov.u64 	%rd338, %rd337;
	@%p88 bra 	$L__BB7_198;
	setp.lt.s64 	%p89, %rd337, %rd182;
	selp.f64 	%fd349, %fd348, %fd259, %p89;
	min.s64 	%rd338, %rd337, %rd182;
$L__BB7_198:
	ld.shared.f64 	%fd264, [_ZN6thrust24THRUST_300001_SM_1000_NS8cuda_cub4core6detail5shmemE+104];
	ld.shared.u64 	%rd185, [_ZN6thrust24THRUST_300001_SM_1000_NS8cuda_cub4core6detail5shmemE+112];
	abs.f64 	%fd265, %fd349;
	abs.f64 	%fd266, %fd264;
	setp.lt.f64 	%p90, %fd265, %fd266;
	mov.f64 	%fd350, %fd264;
	mov.u64 	%rd339, %rd185;
	@%p90 bra 	$L__BB7_201;
	setp.lt.f64 	%p91, %fd266, %fd265;
	mov.f64 	%fd350, %fd349;
	mov.u64 	%rd339, %rd338;
	@%p91 bra 	$L__BB7_201;
	setp.lt.s64 	%p92, %rd338, %rd185;
	selp.f64 	%fd350, %fd349, %fd264, %p92;
	min.s64 	%rd339, %rd338, %rd185;
$L__BB7_201:
	ld.shared.f64 	%fd269, [_ZN6thrust24THRUST_300001_SM_1000_NS8cuda_cub4core6detail5shmemE+120];
	ld.shared.u64 	%rd188, [_ZN6thrust24THRUST_300001_SM_1000_NS8cuda_cub4core6detail5shmemE+128];
	abs.f64 	%fd270, %fd350;
	abs.f64 	%fd271, %fd269;
	setp.lt.f64 	%p93, %fd270, %fd271;
	mov.u64 	%rd340, %rd188;
	mov.f64 	%fd351, %fd269;
	@%p93 bra 	$L__BB7_204;
	setp.lt.f64 	%p94, %fd271, %fd270;
	mov.u64 	%rd340, %rd339;
	mov.f64 	%fd351, %fd350;
	@%p94 bra 	$L__BB7_204;
	setp.lt.s64 	%p95, %rd339, %rd188;
	selp.f64 	%fd351, %fd350, %fd269, %p95;
	min.s64 	%rd340, %rd339, %rd188;
$L__BB7_204:
	mov.u32 	%r381, %tid.x;
	setp.ne.s32 	%p212, %r381, 0;
	@%p212 bra 	$L__BB7_206;
	ld.param.u64 	%rd271, [_ZN6thrust24THRUST_300001_SM_1000_NS8cuda_cub4core6detail13_kernel_agentINS1_8__reduce11ReduceAgentINS0_12zip_iteratorIN4cuda3std3__45tupleIJNS0_10device_ptrIdEENS0_17counting_iteratorIlNS0_11use_defaultESF_SF_EEEEEEEPNSB_IJdlEEESJ_lNS1_9__extrema9arg_max_fIdl10ComparatorEEEEJSI_SK_lSO_EEEvDpT0__param_1];
	cvta.to.global.u64 	%rd270, %rd271;
	st.global.f64 	[%rd270], %fd351;
	st.global.u64 	[%rd270+8], %rd340;
$L__BB7_206:
	ret;

}
	// .globl	_ZN6thrust24THRUST_300001_SM_1000_NS8cuda_cub4core6detail13_kernel_agentINS1_8__reduce11ReduceAgentINS0_12zip_iteratorIN4cuda3std3__45tupleIJNS0_10device_ptrIdEENS0_17counting_iteratorIlNS0_11use_defaultESF_SF_EEEEEEEPNSB_IJdlEEESJ_lNS1_9__extrema9arg_max_fIdl10ComparatorEEEEJSI_SK_lN3cub18CUB_300001_SM_100013GridEvenShareIlEENSR_9GridQueueIyEESO_EEEvDpT0_
.visible .entry _ZN6thrust24THRUST_300001_SM_1000_NS8cuda_cub4core6detail13_kernel_agentINS1_8__reduce11ReduceAgentINS0_12zip_iteratorIN4cuda3std3__45tupleIJNS0_10device_ptrIdEENS0_17counting_iteratorIlNS0_11use_defaultESF_SF_EEEEEEEPNSB_IJdlEEESJ_lNS1_9__extrema9arg_max_fIdl10ComparatorEEEEJSI_SK_lN3cub18CUB_300001_SM_100013GridEvenShareIlEENSR_9GridQueueIyEESO_EEEvDpT0_(
	.param .align 8 .b8 _ZN6thrust24THRUST_300001_SM_1000_NS8cuda_cub4core6detail13_kernel_agentINS1_8__reduce11ReduceAgentINS0_12zip_iteratorIN4cuda3std3__45tupleIJNS0_10device_ptrIdEENS0_17counting_iteratorIlNS0_11use_defaultESF_SF_EEEEEEEPNSB_IJdlEEESJ_lNS1_9__extrema9arg_max_fIdl10ComparatorEEEEJSI_SK_lN3cub18CUB_300001_SM_100013GridEvenShareIlEENSR_9GridQueueIyEESO_EEEvDpT0__param_0[16],
	.param .u64 .ptr .align 1 _ZN6thrust24THRUST_300001_SM_1000_NS8cuda_cub4core6detail13_kernel_agentINS1_8__reduce11ReduceAgentINS0_12zip_iteratorIN4cuda3std3__45tupleIJNS0_10device_ptrIdEENS0_17counting_iteratorIlNS0_11use_defaultESF_SF_EEEEEEEPNSB_IJdlEEESJ_lNS1_9__extrema9arg_max_fIdl10ComparatorEEEEJSI_SK_lN3cub18CUB_300001_SM_100013GridEvenShareIlEENSR_9GridQueueIyEESO_EEEvDpT0__param_1,
	.param .u64 _ZN6thrust24THRUST_300001_SM_1000_NS8cuda_cub4core6detail13_kernel_agentINS1_8__reduce11ReduceAgentINS0_12zip_iteratorIN4cuda3std3__45tupleIJNS0_10device_ptrIdEENS0_17counting_iteratorIlNS0_11use_defaultESF_SF_EEEEEEEPNSB_IJdlEEESJ_lNS1_9__extrema9arg_max_fIdl10ComparatorEEEEJSI_SK_lN3cub18CUB_300001_SM_100013GridEvenShareIlEENSR_9GridQueueIyEESO_EEEvDpT0__param_2,
	.param .align 8 .b8 _ZN6thrust24THRUST_300001_SM_1000_NS8cuda_cub4core6detail13_kernel_agentINS1_8__reduce11ReduceAgentINS0_12zip_iteratorIN4cuda3std3__45tupleIJNS0_10device_ptrIdEENS0_17counting_iteratorIlNS0_11use_defaultESF_SF_EEEEEEEPNSB_IJdlEEESJ_lNS1_9__extrema9arg_max_fIdl10ComparatorEEEEJSI_SK_lN3cub18CUB_300001_SM_100013GridEvenShareIlEENSR_9GridQueueIyEESO_EEEvDpT0__param_3[72],
	.param .align 8 .b8 _ZN6thrust24THRUST_300001_SM_1000_NS8cuda_cub4core6detail13_kernel_agentINS1_8__reduce11ReduceAgentINS0_12zip_iteratorIN4cuda3std3__45tupleIJNS0_10device_ptrIdEENS0_17counting_iteratorIlNS0_11use_defaultESF_SF_EEEEEEEPNSB_IJdlEEESJ_lNS1_9__extrema9arg_max_fIdl10ComparatorEEEEJSI_SK_lN3cub18CUB_300001_SM_100013GridEvenShareIlEENSR_9GridQueueIyEESO_EEEvDpT0__param_4[8],
	.param .align 1 .b8 _ZN6thrust24THRUST_300001_SM_1000_NS8cuda_cub4core6detail13_kernel_agentINS1_8__reduce11ReduceAgentINS0_12zip_iteratorIN4cuda3std3__45tupleIJNS0_10device_ptrIdEENS0_17counting_iteratorIlNS0_11use_defaultESF_SF_EEEEEEEPNSB_IJdlEEESJ_lNS1_9__extrema9arg_max_fIdl10ComparatorEEEEJSI_SK_lN3cub18CUB_300001_SM_100013GridEvenShareIlEENSR_9GridQueueIyEESO_EEEvDpT0__param_5[1]
)
.maxntid 256
{
	.reg .pred 	%p<215>;
	.reg .b32 	%r<399>;
	.reg .b64 	%rd<356>;
	.reg .b64 	%fd<352>;

	ld.param.u64 	%rd196, [_ZN6thrust24THRUST_300001_SM_1000_NS8cuda_cub4core6detail13_kernel_agentINS1_8__reduce11ReduceAgentINS0_12zip_iteratorIN4cuda3std3__45tupleIJNS0_10device_ptrIdEENS0_17counting_iteratorIlNS0_11use_defaultESF_SF_EEEEEEEPNSB_IJdlEEESJ_lNS1_9__extrema9arg_max_fIdl10ComparatorEEEEJSI_SK_lN3cub18CUB_300001_SM_100013GridEvenShareIlEENSR_9GridQueueIyEESO_EEEvDpT0__param_0+8];
	ld.param.u64 	%rd195, [_ZN6thrust24THRUST_300001_SM_1000_NS8cuda_cub4core6detail13_kernel_agentINS1_8__reduce11ReduceAgentINS0_12zip_iteratorIN4cuda3std3__45tupleIJNS0_10device_ptrIdEENS0_17counting_iteratorIlNS0_11use_defaultESF_SF_EEEEEEEPNSB_IJdlEEESJ_lNS1_9__extrema9arg_max_fIdl10ComparatorEEEEJSI_SK_lN3cub18CUB_300001_SM_100013GridEvenShareIlEENSR_9GridQueueIyEESO_EEEvDpT0__param_0];
	ld.param.u64 	%rd199, [_ZN6thrust24THRUST_300001_SM_1000_NS8cuda_cub4core6detail13_kernel_agentINS1_8__reduce11ReduceAgentINS0_12zip_iteratorIN4cuda3std3__45tupleIJNS0_10device_ptrIdEENS0_17counting_iteratorIlNS0_11use_defaultESF_SF_EEEEEEEPNSB_IJdlEEESJ_lNS1_9__extrema9arg_max_fIdl10ComparatorEEEEJSI_SK_lN3cub18CUB_300001_SM_100013GridEvenShareIlEENSR_9GridQueueIyEESO_EEEvDpT0__param_4];
	ld.param.u64 	%rd198, [_ZN6thrust24THRUST_300001_SM_1000_NS8cuda_cub4core6detail13_kernel_agentINS1_8__reduce11ReduceAgentINS0_12zip_iteratorIN4cuda3std3__45tupleIJNS0_10device_ptrIdEENS0_17counting_iteratorIlNS0_11use_defaultESF_SF_EEEEEEEPNSB_IJdlEEESJ_lNS1_9__extrema9arg_max_fIdl10ComparatorEEEEJSI_SK_lN3cub18CUB_300001_SM_100013GridEvenShareIlEENSR_9GridQueueIyEESO_EEEvDpT0__param_2];
	cvta.to.global.u64 	%rd1, %rd199;
	cvta.to.global.u64 	%rd2, %rd195;
	mov.u32 	%r1, %ctaid.x;
	mul.lo.s32 	%r33, %r1, 1280;
	cvt.u64.u32 	%rd4, %r33;
	mov.u32 	%r34, %nctaid.x;
	mul.lo.s32 	%r35, %r34, 1280;
	cvt.u64.u32 	%rd5, %r35;
	add.s64 	%rd200, %rd4, 1280;
	setp.le.s64 	%p1, %rd200, %rd198;
	@%p1 bra 	$L__BB8_121;
	cvt.u32.u64 	%r159, %rd4;
	cvt.u32.u64 	%r2, %rd198;
	sub.s32 	%r3, %r2, %r159;
	mov.u32 	%r4, %tid.x;
	setp.ge.s32 	%p98, %r4, %r3;
	mov.f64 	%fd298, 0d0000000000000000;
	mov.b64 	%rd298, 0;
	mov.u32 	%r393, %r4;
	@%p98 bra 	$L__BB8_3;
	cvt.u64.u32 	%rd246, %r4;
	add.s64 	%rd247, %rd4, %rd246;
	shl.b64 	%rd248, %rd247, 3;
	add.s64 	%rd249, %rd2, %rd248;
	add.s64 	%rd298, %rd196, %rd247;
	ld.global.f64 	%fd298, [%rd249];
	add.s32 	%r393, %r4, 256;
$L__BB8_3:
	setp.ge.s32 	%p99, %r393, %r3;
	@%p99 bra 	$L__BB8_25;
	not.b32 	%r161, %r393;
	add.s32 	%r162, %r161, %r2;
	sub.s32 	%r7, %r162, %r159;
	and.b32  	%r163, %r7, 768;
	setp.eq.s32 	%p100, %r163, 768;
	@%p100 bra 	$L__BB8_10;
	cvt.u64.u32 	%rd251, %r393;
	add.s64 	%rd252, %rd251, %rd4;
	add.s64 	%rd289, %rd252, %rd196;
	shl.b64 	%rd253, %rd252, 3;
	add.s64 	%rd288, %rd2, %rd253;
	shr.u32 	%r164, %r7, 8;
	add.s32 	%r165, %r164, 1;
	and.b32  	%r166, %r165, 3;
	neg.s32 	%r391, %r166;
$L__BB8_6:
	.pragma "nounroll";
	mov.u64 	%rd12, %rd298;
	mov.f64 	%fd3, %fd298;
	ld.global.f64 	%fd4, [%rd288];
	abs.f64 	%fd5, %fd3;
	abs.f64 	%fd6, %fd4;
	setp.lt.f64 	%p101, %fd5, %fd6;
	mov.u64 	%rd298, %rd289;
	mov.f64 	%fd298, %fd4;
	@%p101 bra 	$L__BB8_9;
	setp.lt.f64 	%p102, %fd6, %fd5;
	mov.u64 	%rd298, %rd12;
	mov.f64 	%fd298, %fd3;
	@%p102 bra 	$L__BB8_9;
	setp.lt.s64 	%p103, %rd12, %rd289;
	min.s64 	%rd298, %rd12, %rd289;
	selp.f64 	%fd298, %fd3, %fd4, %p103;
$L__BB8_9:
	add.s32 	%r393, %r393, 256;
	add.s64 	%rd289, %rd289, 256;
	add.s64 	%rd288, %rd288, 2048;
	add.s32 	%r391, %r391, 1;
	setp.ne.s32 	%p104, %r391, 0;
	@%p104 bra 	$L__BB8_6;
$L__BB8_10:
	setp.lt.u32 	%p105, %r7, 768;
	@%p105 bra 	$L__BB8_25;
	add.s32 	%r394, %r393, 512;
$L__BB8_12:
	mov.u32 	%r15, %r394;
	add.s32 	%r167, %r15, -512;
	cvt.s64.s32 	%rd254, %r167;
	add.s64 	%rd255, %rd254, %rd4;
	shl.b64 	%rd256, %rd255, 3;
	add.s64 	%rd20, %rd2, %rd256;
	add.s64 	%rd21, %rd255, %rd196;
	ld.global.f64 	%fd12, [%rd20];
	abs.f64 	%fd13, %fd298;
	abs.f64 	%fd14, %fd12;
	setp.lt.f64 	%p106, %fd13, %fd14;
	mov.u64 	%rd295, %rd21;
	mov.f64 	%fd295, %fd12;
	@%p106 bra 	$L__BB8_15;
	setp.lt.f64 	%p107, %fd14, %fd13;
	mov.u64 	%rd295, %rd298;
	mov.f64 	%fd295, %fd298;
	@%p107 bra 	$L__BB8_15;
	setp.lt.s64 	%p108, %rd298, %rd21;
	min.s64 	%rd295, %rd298, %rd21;
	selp.f64 	%fd295, %fd298, %fd12, %p108;
$L__BB8_15:
	add.s32 	%r168, %r15, -256;
	cvt.s64.s32 	%rd257, %r168;
	add.s64 	%rd258, %rd257, %rd4;
	add.s64 	%rd24, %rd258, %rd196;
	ld.global.f64 	%fd17, [%rd20+2048];
	abs.f64 	%fd18, %fd295;
	abs.f64 	%fd19, %fd17;
	setp.lt.f64 	%p109, %fd18, %fd19;
	mov.u64 	%rd296, %rd24;
	mov.f64 	%fd296, %fd17;
	@%p109 bra 	$L__BB8_18;
	setp.lt.f64 	%p110, %fd19, %fd18;
	mov.u64 	%rd296, %rd295;
	mov.f64 	%fd296, %fd295;
	@%p110 bra 	$L__BB8_18;
	setp.lt.s64 	%p111, %rd295, %rd24;
	min.s64 	%rd296, %rd295, %rd24;
	selp.f64 	%fd296, %fd295, %fd17, %p111;
$L__BB8_18:
	cvt.s64.s32 	%rd259, %r15;
	add.s64 	%rd260, %rd259, %rd4;
	add.s64 	%rd27, %rd260, %rd196;
	ld.global.f64 	%fd22, [%rd20+4096];
	abs.f64 	%fd23, %fd296;
	abs.f64 	%fd24, %fd22;
	setp.lt.f64 	%p112, %fd23, %fd24;
	mov.u64 	%rd297, %rd27;
	mov.f64 	%fd297, %fd22;
	@%p112 bra 	$L__BB8_21;
	setp.lt.f64 	%p113, %fd24, %fd23;
	mov.u64 	%rd297, %rd296;
	mov.f64 	%fd297, %fd296;
	@%p113 bra 	$L__BB8_21;
	setp.lt.s64 	%p114, %rd296, %rd27;
	min.s64 	%rd297, %rd296, %rd27;
	selp.f64 	%fd297, %fd296, %fd22, %p114;
$L__BB8_21:
	add.s32 	%r169, %r15, 256;
	cvt.s64.s32 	%rd261, %r169;
	add.s64 	%rd262, %rd261, %rd4;
	add.s64 	%rd30, %rd262, %rd196;
	ld.global.f64 	%fd27, [%rd20+6144];
	abs.f64 	%fd28, %fd297;
	abs.f64 	%fd29, %fd27;
	setp.lt.f64 	%p115, %fd28, %fd29;
	mov.u64 	%rd298, %rd30;
	mov.f64 	%fd298, %fd27;
	@%p115 bra 	$L__BB8_24;
	setp.lt.f64 	%p116, %fd29, %fd28;
	mov.u64 	%rd298, %rd297;
	mov.f64 	%fd298, %fd297;
	@%p116 bra 	$L__BB8_24;
	setp.lt.s64 	%p117, %rd297, %rd30;
	min.s64 	%rd298, %rd297, %rd30;
	selp.f64 	%fd298, %fd297, %fd27, %p117;
$L__BB8_24:
	add.s32 	%r394, %r15, 1024;
	add.s32 	%r170, %r15, 512;
	setp.lt.s32 	%p118, %r170, %r3;
	@%p118 bra 	$L__BB8_12;
$L__BB8_25:
	setp.lt.s32 	%p119, %r3, 256;
	@%p119 bra 	$L__BB8_70;
	// begin inline asm
	mov.u32 %r284, %laneid;
	// end inline asm
	mov.b64 	%rd273, %fd298;
	mov.b64 	{%r286, %r291}, %rd273;
	mov.b32 	%r302, 1;
	mov.b32 	%r303, 31;
	mov.b32 	%r304, -1;
	// begin inline asm
	shfl.sync.down.b32 %r285, %r286, %r302, %r303, %r304;
	// end inline asm
	// begin inline asm
	shfl.sync.down.b32 %r290, %r291, %r302, %r303, %r304;
	// end inline asm
	mov.b64 	%rd274, {%r285, %r290};
	mov.b64 	%fd33, %rd274;
	mov.b64 	{%r296, %r301}, %rd298;
	// begin inline asm
	shfl.sync.down.b32 %r295, %r296, %r302, %r303, %r304;
	// end inline asm
	// begin inline asm
	shfl.sync.down.b32 %r300, %r301, %r302, %r303, %r304;
	// end inline asm
	mov.b64 	%rd34, {%r295, %r300};
	setp.gt.s32 	%p171, %r284, 30;
	mov.u64 	%rd300, %rd298;
	mov.f64 	%fd300, %fd298;
	@%p171 bra 	$L__BB8_30;
	abs.f64 	%fd34, %fd298;
	abs.f64 	%fd35, %fd33;
	setp.lt.f64 	%p172, %fd34, %fd35;
	mov.u64 	%rd300, %rd34;
	mov.f64 	%fd300, %fd33;
	@%p172 bra 	$L__BB8_30;
	setp.lt.f64 	%p173, %fd35, %fd34;
	mov.u64 	%rd300, %rd298;
	mov.f64 	%fd300, %fd298;
	@%p173 bra 	$L__BB8_30;
	setp.lt.s64 	%p174, %rd298, %rd34;
	min.s64 	%rd300, %rd298, %rd34;
	selp.f64 	%fd300, %fd298, %fd33, %p174;
$L__BB8_30:
	mov.b64 	%rd275, %fd300;
	mov.b64 	{%r306, %r311}, %rd275;
	mov.b32 	%r322, 2;
	mov.b32 	%r323, 31;
	mov.b32 	%r324, -1;
	// begin inline asm
	shfl.sync.down.b32 %r305, %r306, %r322, %r323, %r324;
	// end inline asm
	// begin inline asm
	shfl.sync.down.b32 %r310, %r311, %r322, %r323, %r324;
	// end inline asm
	mov.b64 	%rd276, {%r305, %r310};
	mov.b64 	%fd38, %rd276;
	mov.b64 	{%r316, %r321}, %rd300;
	// begin inline asm
	shfl.sync.down.b32 %r315, %r316, %r322, %r323, %r324;
	// end inline asm
	// begin inline asm
	shfl.sync.down.b32 %r320, %r321, %r322, %r323, %r324;
	// end inline asm
	mov.b64 	%rd37, {%r315, %r320};
	setp.gt.s32 	%p175, %r284, 29;
	mov.u64 	%rd301, %rd300;
	mov.f64 	%fd301, %fd300;
	@%p175 bra 	$L__BB8_34;
	abs.f64 	%fd39, %fd300;
	abs.f64 	%fd40, %fd38;
	setp.lt.f64 	%p176, %fd39, %fd40;
	mov.u64 	%rd301, %rd37;
	mov.f64 	%fd301, %fd38;
	@%p176 bra 	$L__BB8_34;
	setp.lt.f64 	%p177, %fd40, %fd39;
	mov.u64 	%rd301, %rd300;
	mov.f64 	%fd301, %fd300;
	@%p177 bra 	$L__BB8_34;
	setp.lt.s64 	%p178, %rd300, %rd37;
	min.s64 	%rd301, %rd300, %rd37;
	selp.f64 	%fd301, %fd300, %fd38, %p178;
$L__BB8_34:
	mov.b64 	%rd277, %fd301;
	mov.b64 	{%r326, %r331}, %rd277;
	mov.b32 	%r342, 4;
	mov.b32 	%r343, 31;
	mov.b32 	%r344, -1;
	// begin inline asm
	shfl.sync.down.b32 %r325, %r326, %r342, %r343, %r344;
	// end inline asm
	// begin inline asm
	shfl.sync.down.b32 %r330, %r331, %r342, %r343, %r344;
	// end inline asm
	mov.b64 	%rd278, {%r325, %r330};
	mov.b64 	%fd43, %rd278;
	mov.b64 	{%r336, %r341}, %rd301;
	// begin inline asm
	shfl.sync.down.b32 %r335, %r336, %r342, %r343, %r344;
	// end inline asm
	// begin inline asm
	shfl.sync.down.b32 %r340, %r341, %r342, %r343, %r344;
	// end inline asm
	mov.b64 	%rd40, {%r335, %r340};
	setp.gt.s32 	%p179, %r284, 27;
	mov.u64 	%rd302, %rd301;
	mov.f64 	%fd302, %fd301;
	@%p179 bra 	$L__BB8_38;
	abs.f64 	%fd44, %fd301;
	abs.f64 	%fd45, %fd43;
	setp.lt.f64 	%p180, %fd44, %fd45;
	mov.u64 	%rd302, %rd40;
	mov.f64 	%fd302, %fd43;
	@%p180 bra 	$L__BB8_38;
	setp.lt.f64 	%p181, %fd45, %fd44;
	mov.u64 	%rd302, %rd301;
	mov.f64 	%fd302, %fd301;
	@%p181 bra 	$L__BB8_38;
	setp.lt.s64 	%p182, %rd301, %rd40;
	min.s64 	%rd302, %rd301, %rd40;
	selp.f64 	%fd302, %fd301, %fd43, %p182;
$L__BB8_38:
	mov.b64 	%rd279, %fd302;
	mov.b64 	{%r346, %r351}, %rd279;
	mov.b32 	%r362, 8;
	mov.b32 	%r363, 31;
	mov.b32 	%r364, -1;
	// begin inline asm
	shfl.sync.down.b32 %r345, %r346, %r362, %r363, %r364;
	// end inline asm
	// begin inline asm
	shfl.sync.down.b32 %r350, %r351, %r362, %r363, %r364;
	// end inline asm
	mov.b64 	%rd280, {%r345, %r350};
	mov.b64 	%fd48, %rd280;
	mov.b64 	{%r356, %r361}, %rd302;
	// begin inline asm
	shfl.sync.down.b32 %r355, %r356, %r362, %r363, %r364;
	// end inline asm
	// begin inline asm
	shfl.sync.down.b32 %r360, %r361, %r362, %r363, %r364;
	// end inline asm
	mov.b64 	%rd43, {%r355, %r360};
	setp.gt.s32 	%p183, %r284, 23;
	mov.u64 	%rd303, %rd302;
	mov.f64 	%fd303, %fd302;
	@%p183 bra 	$L__BB8_42;
	abs.f64 	%fd49, %fd302;
	abs.f64 	%fd50, %fd48;
	setp.lt.f64 	%p184, %fd49, %fd50;
	mov.u64 	%rd303, %rd43;
	mov.f64 	%fd303, %fd48;
	@%p184 bra 	$L__BB8_42;
	setp.lt.f64 	%p185, %fd50, %fd49;
	mov.u64 	%rd303, %rd302;
	mov.f64 	%fd303, %fd302;
	@%p185 bra 	$L__BB8_42;
	setp.lt.s64 	%p186, %rd302, %rd43;
	min.s64 	%rd303, %rd302, %rd43;
	selp.f64 	%fd303, %fd302, %fd48, %p186;
$L__BB8_42:
	mov.b64 	%rd281, %fd303;
	mov.b64 	{%r366, %r371}, %rd281;
	mov.b32 	%r382, 16;
	mov.b32 	%r383, 31;
	mov.b32 	%r384, -1;
	// begin inline asm
	shfl.sync.down.b32 %r365, %r366, %r382, %r383, %r384;
	// end inline asm
	// begin inline asm
	shfl.sync.down.b32 %r370, %r371, %r382, %r383, %r384;
	// end inline asm
	mov.b64 	%rd282, {%r365, %r370};
	mov.b64 	%fd53, %rd282;
	mov.b64 	{%r376, %r381}, %rd303;
	// begin inline asm
	shfl.sync.down.b32 %r375, %r376, %r382, %r383, %r384;
	// end inline asm
	// begin inline asm
	shfl.sync.down.b32 %r380, %r381, %r382, %r383, %r384;
	// end inline asm
	mov.b64 	%rd46, {%r375, %r380};
	setp.gt.s32 	%p187, %r284, 15;
	mov.u64 	%rd355, %rd303;
	mov.f64 	%fd351, %fd303;
	@%p187 bra 	$L__BB8_46;
	abs.f64 	%fd54, %fd303;
	abs.f64 	%fd55, %fd53;
	setp.lt.f64 	%p188, %fd54, %fd55;
	mov.u64 	%rd355, %rd46;
	mov.f64 	%fd351, %fd53;
	@%p188 bra 	$L__BB8_46;
	setp.lt.f64 	%p189, %fd55, %fd54;
	mov.u64 	%rd355, %rd303;
	mov.f64 	%fd351, %fd303;
	@%p189 bra 	$L__BB8_46;
	setp.lt.s64 	%p190, %rd303, %rd46;
	min.s64 	%rd355, %rd303, %rd46;
	selp.f64 	%fd351, %fd303, %fd53, %p190;
$L__BB8_46:
	setp.ne.s32 	%p191, %r284, 0;
	@%p191 bra 	$L__BB8_48;
	shr.u32 	%r385, %r4, 1;
	and.b32  	%r386, %r385, 496;
	mov.u32 	%r387, _ZN6thrust24THRUST_300001_SM_1000_NS8cuda_cub4core6detail5shmemE;
	add.s32 	%r388, %r387, %r386;
	st.shared.f64 	[%r388+8], %fd351;
	st.shared.u64 	[%r388+16], %rd355;
$L__BB8_48:
	bar.sync 	0;
	setp.ne.s32 	%p192, %r4, 0;
	@%p192 bra 	$L__BB8_208;
	ld.shared.f64 	%fd58, [_ZN6thrust24THRUST_300001_SM_1000_NS8cuda_cub4core6detail5shmemE+24];
	ld.shared.u64 	%rd49, [_ZN6thrust24THRUST_300001_SM_1000_NS8cuda_cub4core6detail5shmemE+32];
	abs.f64 	%fd59, %fd351;
	abs.f64 	%fd60, %fd58;
	setp.lt.f64 	%p193, %fd59, %fd60;
	mov.u64 	%rd305, %rd49;
	mov.f64 	%fd305, %fd58;
	@%p193 bra 	$L__BB8_52;
	setp.lt.f64 	%p194, %fd60, %fd59;
	mov.u64 	%rd305, %rd355;
	mov.f64 	%fd305, %fd351;
	@%p194 bra 	$L__BB8_52;
	setp.lt.s64 	%p195, %rd355, %rd49;
	min.s64 	%rd305, %rd355, %rd49;
	selp.f64 	%fd305, %fd351, %fd58, %p195;
$L__BB8_52:
	ld.shared.f64 	%fd63, [_ZN6thrust24THRUST_300001_SM_1000_NS8cuda_cub4core6detail5shmemE+40];
	ld.shared.u64 	%rd52, [_ZN6thrust24THRUST_300001_SM_1000_NS8cuda_cub4core6detail5shmemE+48];
	abs.f64 	%fd64, %fd305;
	abs.f64 	%fd65, %fd63;
	setp.lt.f64 	%p196, %fd64, %fd65;
	mov.u64 	%rd306, %rd52;
	mov.f64 	%fd306, %fd63;
	@%p196 bra 	$L__BB8_55;
	setp.lt.f64 	%p197, %fd65, %fd64;
	mov.u64 	%rd306, %rd305;
	mov.f64 	%fd306, %fd305;
	@%p197 bra 	$L__BB8_55;
	setp.lt.s64 	%p198, %rd305, %rd52;
	min.s64 	%rd306, %rd305, %rd52;
	selp.f64 	%fd306, %fd305, %fd63, %p198;
$L__BB8_55:
	ld.shared.f64 	%fd68, [_ZN6thrust24THRUST_300001_SM_1000_NS8cuda_cub4core6detail5shmemE+56];
	ld.shared.u64 	%rd55, [_ZN6thrust24THRUST_300001_SM_1000_NS8cuda_cub4core6detail5shmemE+64];
	abs.f64 	%fd69, %fd306;
	abs.f64 	%fd70, %fd68;
	setp.lt.f64 	%p199, %fd69, %fd70;
	mov.u64 	%rd307, %rd55;
	mov.f64 	%fd307, %fd68;
	@%p199 bra 	$L__BB8_58;
	setp.lt.f64 	%p200, %fd70, %fd69;
	mov.u64 	%rd307, %rd306;
	mov.f64 	%fd307, %fd306;
	@%p200 bra 	$L__BB8_58;
	setp.lt.s64 	%p201, %rd306, %rd55;
	min.s64 	%rd307, %rd306, %rd55;
	selp.f64 	%fd307, %fd306, %fd68, %p201;
$L__BB8_58:
	ld.shared.f64 	%fd73, [_ZN6thrust24THRUST_300001_SM_1000_NS8cuda_cub4core6detail5shmemE+72];
	ld.shared.u64 	%rd58, [_ZN6thrust24THRUST_300001_SM_1000_NS8cuda_cub4core6detail5shmemE+80];
	abs.f64 	%fd74, %fd307;
	abs.f64 	%fd75, %fd73;
	setp.lt.f64 	%p202, %fd74, %fd75;
	mov.u64 	%rd308, %rd58;
	mov.f64 	%fd308, %fd73;
	@%p202 bra 	$L__BB8_61;
	setp.lt.f64 	%p203, %fd75, %fd74;
	mov.u64 	%rd308, %rd307;
	mov.f64 	%fd308, %fd307;
	@%p203 bra 	$L__BB8_61;
	setp.lt.s64 	%p204, %rd307, %rd58;
	min.s64 	%rd308, %rd307, %rd58;
	selp.f64 	%fd308, %fd307, %fd73, %p204;
$L__BB8_61:
	ld.shared.f64 	%fd78, [_ZN6thrust24THRUST_300001_SM_1000_NS8cuda_cub4core6detail5shmemE+88];
	ld.shared.u64 	%rd61, [_ZN6thrust24THRUST_300001_SM_1000_NS8cuda_cub4core6detail5shmemE+96];
	abs.f64 	%fd79, %fd308;
	abs.f64 	%fd80, %fd78;
	setp.lt.f64 	%p205, %fd79, %fd80;
	mov.u64 	%rd309, %rd61;
	mov.f64 	%fd309, %fd78;
	@%p205 bra 	$L__BB8_64;
	setp.lt.f64 	%p206, %fd80, %fd79;
	mov.u64 	%rd309, %rd308;
	mov.f64 	%fd309, %fd308;
	@%p206 bra 	$L__BB8_64;
	setp.lt.s64 	%p207, %rd308, %rd61;
	min.s64 	%rd309, %rd308, %rd61;
	selp.f64 	%fd309, %fd308, %fd78, %p207;
$L__BB8_64:
	ld.shared.f64 	%fd83, [_ZN6thrust24THRUST_300001_SM_1000_NS8cuda_cub4core6detail5shmemE+104];
	ld.shared.u64 	%rd64, [_ZN6thrust24THRUST_300001_SM_1000_NS8cuda_cub4core6detail5shmemE+112];
	abs.f64 	%fd84, %fd309;
	abs.f64 	%fd85, %fd83;
	setp.lt.f64 	%p208, %fd84, %fd85;
	mov.u64 	%rd310, %rd64;
	mov.f64 	%fd310, %fd83;
	@%p208 bra 	$L__BB8_67;
	setp.lt.f64 	%p209, %fd85, %fd84;
	mov.u64 	%rd310, %rd309;
	mov.f64 	%fd310, %fd309;
	@%p209 bra 	$L__BB8_67;
	setp.lt.s64 	%p210, %rd309, %rd64;
	min.s64 	%rd310, %rd309, %rd64;
	selp.f64 	%fd310, %fd309, %fd83, %p210;
$L__BB8_67:
	ld.shared.f64 	%fd88, [_ZN6thrust24THRUST_300001_SM_1000_NS8cuda_cub4core6detail5shmemE+120];
	ld.shared.u64 	%rd67, [_ZN6thrust24THRUST_300001_SM_1000_NS8cuda_cub4core6detail5shmemE+128];
	abs.f64 	%fd89, %fd310;
	abs.f64 	%fd90, %fd88;
	setp.lt.f64 	%p211, %fd89, %fd90;
	mov.u64 	%rd355, %rd67;
	mov.f64 	%fd351, %fd88;
	@%p211 bra 	$L__BB8_208;
	setp.lt.f64 	%p212, %fd90, %fd89;
	mov.u64 	%rd355, %rd310;
	mov.f64 	%fd351, %fd310;
	@%p212 bra 	$L__BB8_208;
	setp.lt.s64 	%p213, %rd310, %rd67;
	min.s64 	%rd355, %rd310, %rd67;
	selp.f64 	%fd351, %fd310, %fd88, %p213;
	bra.uni 	$L__BB8_208;
$L__BB8_70:
	// begin inline asm
	mov.u32 %r171, %laneid;
	// end inline asm
	and.b32  	%r192, %r4, 992;
	add.s32 	%r193, %r192, 32;
	setp.gt.s32 	%p120, %r193, %r3;
	not.b32 	%r194, %r192;
	add.s32 	%r195, %r3, %r194;
	selp.b32 	%r190, %r195, 31, %p120;
	mov.b64 	%rd263, %fd298;
	mov.b64 	{%r173, %r178}, %rd263;
	mov.b32 	%r189, 1;
	mov.b32 	%r191, -1;
	// begin inline asm
	shfl.sync.down.b32 %r172, %r173, %r189, %r190, %r191;
	// end inline asm
	// begin inline asm
	shfl.sync.down.b32 %r177, %r178, %r189, %r190, %r191;
	// end inline asm
	mov.b64 	%rd264, {%r172, %r177};
	mov.b64 	%fd92, %rd264;
	mov.b64 	{%r183, %r188}, %rd298;
	// begin inline asm
	shfl.sync.down.b32 %r182, %r183, %r189, %r190, %r191;
	// end inline asm
	// begin inline asm
	shfl.sync.down.b32 %r187, %r188, %r189, %r190, %r191;
	// end inline asm
	mov.b64 	%rd69, {%r182, %r187};
	setp.ge.s32 	%p121, %r171, %r190;
	mov.u64 	%rd311, %rd298;
	mov.f64 	%fd311, %fd298;
	@%p121 bra 	$L__BB8_74;
	abs.f64 	%fd93, %fd298;
	abs.f64 	%fd94, %fd92;
	setp.lt.f64 	%p122, %fd93, %fd94;
	mov.u64 	%rd311, %rd69;
	mov.f64 	%fd311, %fd92;
	@%p122 bra 	$L__BB8_74;
	setp.lt.f64 	%p123, %fd94, %fd93;
	mov.u64 	%rd311, %rd298;
	mov.f64 	%fd311, %fd298;
	@%p123 bra 	$L__BB8_74;
	setp.lt.s64 	%p124, %rd298, %rd69;
	min.s64 	%rd311, %rd298, %rd69;
	selp.f64 	%fd311, %fd298, %fd92, %p124;
$L__BB8_74:
	mov.b64 	%rd265, %fd311;
	mov.b64 	{%r197, %r202}, %rd265;
	mov.b32 	%r213, 2;
	mov.b32 	%r215, -1;
	// begin inline asm
	shfl.sync.down.b32 %r196, %r197, %r213, %r190, %r215;
	// end inline asm
	// begin inline asm
	shfl.sync.down.b32 %r201, %r202, %r213, %r190, %r215;
	// end inline asm
	mov.b64 	%rd266, {%r196, %r201};
	mov.b64 	%fd97, %rd266;
	mov.b64 	{%r207, %r212}, %rd311;
	// begin inline asm
	shfl.sync.down.b32 %r206, %r207, %r213, %r190, %r215;
	// end inline asm
	// begin inline asm
	shfl.sync.down.b32 %r211, %r212, %r213, %r190, %r215;
	// end inline asm
	mov.b64 	%rd72, {%r206, %r211};
	add.s32 	%r216, %r171, 2;
	setp.gt.s32 	%p125, %r216, %r190;
	mov.u64 	%rd312, %rd311;
	mov.f64 	%fd312, %fd311;
	@%p125 bra 	$L__BB8_78;
	abs.f64 	%fd98, %fd311;
	abs.f64 	%fd99, %fd97;
	setp.lt.f64 	%p126, %fd98, %fd99;
	mov.u64 	%rd312, %rd72;
	mov.f64 	%fd312, %fd97;
	@%p126 bra 	$L__BB8_78;
	setp.lt.f64 	%p127, %fd99, %fd98;
	mov.u64 	%rd312, %rd311;
	mov.f64 	%fd312, %fd311;
	@%p127 bra 	$L__BB8_78;
	setp.lt.s64 	%p128, %rd311, %rd72;
	min.s64 	%rd312, %rd311, %rd72;
	selp.f64 	%fd312, %fd311, %fd97, %p128;
$L__BB8_78:
	mov.b64 	%rd267, %fd312;
	mov.b64 	{%r218, %r223}, %rd267;
	mov.b32 	%r234, 4;
	mov.b32 	%r236, -1;
	// begin inline asm
	shfl.sync.down.b32 %r217, %r218, %r234, %r190, %r236;
	// end inline asm
	// begin inline asm
	shfl.sync.down.b32 %r222, %r223, %r234, %r190, %r236;
	// end inline asm
	mov.b64 	%rd268, {%r217, %r222};
	mov.b64 	%fd102, %rd268;
	mov.b64 	{%r228, %r233}, %rd312;
	// begin inline asm
	shfl.sync.down.b32 %r227, %r228, %r234, %r190, %r236;
	// end inline asm
	// begin inline asm
	shfl.sync.down.b32 %r232, %r233, %r234, %r190, %r236;
	// end inline asm
	mov.b64 	%rd75, {%r227, %r232};
	add.s32 	%r237, %r171, 4;
	setp.gt.s32 	%p129, %r237, %r190;
	mov.u64 	%rd313, %rd312;
	mov.f64 	%fd313, %fd312;
	@%p129 bra 	$L__BB8_82;
	abs.f64 	%fd103, %fd312;
	abs.f64 	%fd104, %fd102;
	setp.lt.f64 	%p130, %fd103, %fd104;
	mov.u64 	%rd313, %rd75;
	mov.f64 	%fd313, %fd102;
	@%p130 bra 	$L__BB8_82;
	setp.lt.f64 	%p131, %fd104, %fd103;
	mov.u64 	%rd313, %rd312;
	mov.f64 	%fd313, %fd312;
	@%p131 bra 	$L__BB8_82;
	setp.lt.s64 	%p132, %rd312, %rd75;
	min.s64 	%rd313, %rd312, %rd75;
	selp.f64 	%fd313, %fd312, %fd102, %p132;
$L__BB8_82:
	mov.b64 	%rd269, %fd313;
	mov.b64 	{%r239, %r244}, %rd269;
	mov.b32 	%r255, 8;
	mov.b32 	%r257, -1;
	// begin inline asm
	shfl.sync.down.b32 %r238, %r239, %r255, %r190, %r257;
	// end inline asm
	// begin inline asm
	shfl.sync.down.b32 %r243, %r244, %r255, %r190, %r257;
	// end inline asm
	mov.b64 	%rd270, {%r238, %r243};
	mov.b64 	%fd107, %rd270;
	mov.b64 	{%r249, %r254}, %rd313;
	// begin inline asm
	shfl.sync.down.b32 %r248, %r249, %r255, %r190, %r257;
	// end inline asm
	// begin inline asm
	shfl.sync.down.b32 %r253, %r254, %r255, %r190, %r257;
	// end inline asm
	mov.b64 	%rd78, {%r248, %r253};
	add.s32 	%r258, %r171, 8;
	setp.gt.s32 	%p133, %r258, %r190;
	mov.u64 	%rd314, %rd313;
	mov.f64 	%fd314, %fd313;
	@%p133 bra 	$L__BB8_86;
	abs.f64 	%fd108, %fd313;
	abs.f64 	%fd109, %fd107;
	setp.lt.f64 	%p134, %fd108, %fd109;
	mov.u64 	%rd314, %rd78;
	mov.f64 	%fd314, %fd107;
	@%p134 bra 	$L__BB8_86;
	setp.lt.f64 	%p135, %fd109, %fd108;
	mov.u64 	%rd314, %rd313;
	mov.f64 	%fd314, %fd313;
	@%p135 bra 	$L__BB8_86;
	setp.lt.s64 	%p136, %rd313, %rd78;
	min.s64 	%rd314, %rd313, %rd78;
	selp.f64 	%fd314, %fd313, %fd107, %p136;
$L__BB8_86:
	mov.b64 	%rd271, %fd314;
	mov.b64 	{%r260, %r265}, %rd271;
	mov.b32 	%r276, 16;
	mov.b32 	%r278, -1;
	// begin inline asm
	shfl.sync.down.b32 %r259, %r260, %r276, %r190, %r278;
	// end inline asm
	// begin inline asm
	shfl.sync.down.b32 %r264, %r265, %r276, %r190, %r278;
	// end inline asm
	mov.b64 	%rd272, {%r259, %r264};
	mov.b64 	%fd112, %rd272;
	mov.b64 	{%r270, %r275}, %rd314;
	// begin inline asm
	shfl.sync.down.b32 %r269, %r270, %r276, %r190, %r278;
	// end inline asm
	// begin inline asm
	shfl.sync.down.b32 %r274, %r275, %r276, %r190, %r278;
	// end inline asm
	mov.b64 	%rd81, {%r269, %r274};
	add.s32 	%r279, %r171, 16;
	setp.gt.s32 	%p137, %r279, %r190;
	mov.u64 	%rd355, %rd314;
	mov.f64 	%fd351, %fd314;
	@%p137 bra 	$L__BB8_90;
	abs.f64 	%fd113, %fd314;
	abs.f64 	%fd114, %fd112;
	setp.lt.f64 	%p138, %fd113, %fd114;
	mov.u64 	%rd355, %rd81;
	mov.f64 	%fd351, %fd112;
	@%p138 bra 	$L__BB8_90;
	setp.lt.f64 	%p139, %fd114, %fd113;
	mov.u64 	%rd355, %rd314;
	mov.f64 	%fd351, %fd314;
	@%p139 bra 	$L__BB8_90;
	setp.lt.s64 	%p140, %rd314, %rd81;
	min.s64 	%rd355, %rd314, %rd81;
	selp.f64 	%fd351, %fd314, %fd112, %p140;
$L__BB8_90:
	setp.ne.s32 	%p141, %r171, 0;
	@%p141 bra 	$L__BB8_92;
	shr.u32 	%r280, %r4, 1;
	and.b32  	%r281, %r280, 496;
	mov.u32 	%r282, _ZN6thrust24THRUST_300001_SM_1000_NS8cuda_cub4core6detail5shmemE;
	add.s32 	%r283, %r282, %r281;
	st.shared.f64 	[%r283+8], %fd351;
	st.shared.u64 	[%r283+16], %rd355;
$L__BB8_92:
	bar.sync 	0;
	setp.ne.s32 	%p142, %r4, 0;
	@%p142 bra 	$L__BB8_208;
	setp.lt.s32 	%p143, %r3, 33;
	mov.f64 	%fd316, %fd351;
	mov.u64 	%rd316, %rd355;
	@%p143 bra 	$L__BB8_97;
	ld.shared.f64 	%fd117, [_ZN6thrust24THRUST_300001_SM_1000_NS8cuda_cub4core6detail5shmemE+24];
	ld.shared.u64 	%rd84, [_ZN6thrust24THRUST_300001_SM_1000_NS8cuda_cub4core6detail5shmemE+32];
	abs.f64 	%fd118, %fd351;
	abs.f64 	%fd119, %fd117;
	setp.lt.f64 	%p144, %fd118, %fd119;
	mov.f64 	%fd316, %fd117;
	mov.u64 	%rd316, %rd84;
	@%p144 bra 	$L__BB8_97;
	setp.lt.f64 	%p145, %fd119, %fd118;
	mov.f64 	%fd316, %fd351;
	mov.u64 	%rd316, %rd355;
	@%p145 bra 	$L__BB8_97;
	setp.lt.s64 	%p146, %rd355, %rd84;
	selp.f64 	%fd316, %fd351, %fd117, %p146;
	min.s64 	%rd316, %rd355, %rd84;
$L__BB8_97:
	setp.lt.s32 	%p147, %r3, 65;
	mov.f64 	%fd317, %fd316;
	mov.u64 	%rd317, %rd316;
	@%p147 bra 	$L__BB8_101;
	ld.shared.f64 	%fd122, [_ZN6thrust24THRUST_300001_SM_1000_NS8cuda_cub4core6detail5shmemE+40];
	ld.shared.u64 	%rd87, [_ZN6thrust24THRUST_300001_SM_1000_NS8cuda_cub4core6detail5shmemE+48];
	abs.f64 	%fd123, %fd316;
	abs.f64 	%fd124, %fd122;
	setp.lt.f64 	%p148, %fd123, %fd124;
	mov.f64 	%fd317, %fd122;
	mov.u64 	%rd317, %rd87;
	@%p148 bra 	$L__BB8_101;
	setp.lt.f64 	%p149, %fd124, %fd123;
	mov.f64 	%fd317, %fd316;
	mov.u64 	%rd317, %rd316;
	@%p149 bra 	$L__BB8_101;
	setp.lt.s64 	%p150, %rd316, %rd87;
	selp.f64 	%fd317, %fd316, %fd122, %p150;
	min.s64 	%rd317, %rd316, %rd87;
$L__BB8_101:
	setp.lt.s32 	%p151, %r3, 97;
	mov.f64 	%fd318, %fd317;
	mov.u64 	%rd318, %rd317;
	@%p151 bra 	$L__BB8_105;
	ld.shared.f64 	%fd127, [_ZN6thrust24THRUST_300001_SM_1000_NS8cuda_cub4core6detail5shmemE+56];
	ld.shared.u64 	%rd90, [_ZN6thrust24THRUST_300001_SM_1000_NS8cuda_cub4core6detail5shmemE+64];
	abs.f64 	%fd128, %fd317;
	abs.f64 	%fd129, %fd127;
	setp.lt.f64 	%p152, %fd128, %fd129;
	mov.f64 	%fd318, %fd127;
	mov.u64 	%rd318, %rd90;
	@%p152 bra 	$L__BB8_105;
	setp.lt.f64 	%p153, %fd129, %fd128;
	mov.f64 	%fd318, %fd317;
	mov.u64 	%rd318, %rd317;
	@%p153 bra 	$L__BB8_105;
	setp.lt.s64 	%p154, %rd317, %rd90;
	selp.f64 	%fd318, %fd317, %fd127, %p154;
	min.s64 	%rd318, %rd317, %rd90;
$L__BB8_105:
	setp.lt.s32 	%p155, %r3, 129;
	mov.f64 	%fd319, %fd318;
	mov.u64 	%rd319, %rd318;
	@%p155 bra 	$L__BB8_109;
	ld.shared.f64 	%fd132, [_ZN6thrust24THRUST_300001_SM_1000_NS8cuda_cub4core6detail5shmemE+72];
	ld.shared.u64 	%rd93, [_ZN6thrust24THRUST_300001_SM_1000_NS8cuda_cub4core6detail5shmemE+80];
	abs.f64 	%fd133, %fd318;
	abs.f64 	%fd134, %fd132;
	setp.lt.f64 	%p156, %fd133, %fd134;
	mov.f64 	%fd319, %fd132;
	mov.u64 	%rd319, %rd93;
	@%p156 bra 	$L__BB8_109;
	setp.lt.f64 	%p157, %fd134, %fd133;
	mov.f64 	%fd319, %fd318;
	mov.u64 	%rd319, %rd318;
	@%p157 bra 	$L__BB8_109;
	setp.lt.s64 	%p158, %rd318, %rd93;
	selp.f64 	%fd319, %fd318, %fd132, %p158;
	min.s64 	%rd319, %rd318, %rd93;
$L__BB8_109:
	setp.lt.s32 	%p159, %r3, 161;
	mov.f64 	%fd320, %fd319;
	mov.u64 	%rd320, %rd319;
	@%p159 bra 	$L__BB8_113;
	ld.shared.f64 	%fd137, [_ZN6thrust24THRUST_300001_SM_1000_NS8cuda_cub4core6detail5shmemE+88];
	ld.shared.u64 	%rd96, [_ZN6thrust24THRUST_300001_SM_1000_NS8cuda_cub4core6detail5shmemE+96];
	abs.f64 	%fd138, %fd319;
	abs.f64 	%fd139, %fd137;
	setp.lt.f64 	%p160, %fd138, %fd139;
	mov.f64 	%fd320, %fd137;
	mov.u64 	%rd320, %rd96;
	@%p160 bra 	$L__BB8_113;
	setp.lt.f64 	%p161, %fd139, %fd138;
	mov.f64 	%fd320, %fd319;
	mov.u64 	%rd320, %rd319;
	@%p161 bra 	$L__BB8_113;
	setp.lt.s64 	%p162, %rd319, %rd96;
	selp.f64 	%fd320, %fd319, %fd137, %p162;
	min.s64 	%rd320, %rd319, %rd96;
$L__BB8_113:
	setp.lt.s32 	%p163, %r3, 193;
	mov.f64 	%fd321, %fd320;
	mov.u64 	%rd321, %rd320;
	@%p163 bra 	$L__BB8_117;
	ld.shared.f64 	%fd142, [_ZN6thrust24THRUST_300001_SM_1000_NS8cuda_cub4core6detail5shmemE+104];
	ld.shared.u64 	%rd99, [_ZN6thrust24THRUST_300001_SM_1000_NS8cuda_cub4core6detail5shmemE+112];
	abs.f64 	%fd143, %fd320;
	abs.f64 	%fd144, %fd142;
	setp.lt.f64 	%p164, %fd143, %fd144;
	mov.f64 	%fd321, %fd142;
	mov.u64 	%rd321, %rd99;
	@%p164 bra 	$L__BB8_117;
	setp.lt.f64 	%p165, %fd144, %fd143;
	mov.f64 	%fd321, %fd320;
	mov.u64 	%rd321, %rd320;
	@%p165 bra 	$L__BB8_117;
	setp.lt.s64 	%p166, %rd320, %rd99;
	selp.f64 	%fd321, %fd320, %fd142, %p166;
	min.s64 	%rd321, %rd320, %rd99;
$L__BB8_117:
	setp.lt.s32 	%p167, %r3, 225;
	mov.u64 	%rd355, %rd321;
	mov.f64 	%fd351, %fd321;
	@%p167 bra 	$L__BB8_208;
	ld.shared.f64 	%fd147, [_ZN6thrust24THRUST_300001_SM_1000_NS8cuda_cub4core6detail5shmemE+120];
	ld.shared.u64 	%rd102, [_ZN6thrust24THRUST_300001_SM_1000_NS8cuda_cub4core6detail5shmemE+128];
	abs.f64 	%fd148, %fd321;
	abs.f64 	%fd149, %fd147;
	setp.lt.f64 	%p168, %fd148, %fd149;
	mov.u64 	%rd355, %rd102;
	mov.f64 	%fd351, %fd147;
	@%p168 bra 	$L__BB8_208;
	setp.lt.f64 	%p169, %fd149, %fd148;
	mov.u64 	%rd355, %rd321;
	mov.f64 	%fd351, %fd321;
	@%p169 bra 	$L__BB8_208;
	setp.lt.s64 	%p170, %rd321, %rd102;
	selp.f64 	%fd351, %fd321, %fd147, %p170;
	min.s64 	%rd355, %rd321, %rd102;
	bra.uni 	$L__BB8_208;
$L__BB8_121:
	mov.u32 	%r20, %tid.x;
	add.s64 	%rd104, %rd196, %rd4;
	cvt.u64.u32 	%rd105, %r20;
	add.s64 	%rd201, %rd105, %rd4;
	cvta.to.global.u64 	%rd202, %rd195;
	shl.b64 	%rd203, %rd201, 3;
	add.s64 	%rd204, %rd202, %rd203;
	ld.global.f64 	%fd274, [%rd204];
	add.s32 	%r36, %r20, 256;
	cvt.u64.u32 	%rd205, %r36;
	ld.global.f64 	%fd275, [%rd204+2048];
	add.s32 	%r37, %r20, 512;
	cvt.u64.u32 	%rd206, %r37;
	ld.global.f64 	%fd276, [%rd204+4096];
	add.s32 	%r38, %r20, 768;
	cvt.u64.u32 	%rd207, %r38;
	ld.global.f64 	%fd277, [%rd204+6144];
	or.b32  	%r39, %r20, 1024;
	cvt.u64.u32 	%rd106, %r39;
	add.s64 	%rd343, %rd104, %rd106;
	ld.global.f64 	%fd339, [%rd204+8192];
	abs.f64 	%fd278, %fd274;
	abs.f64 	%fd279, %fd275;
	setp.geu.f64 	%p2, %fd278, %fd279;
	selp.f64 	%fd280, %fd274, %fd275, %p2;
	selp.b64 	%rd208, %rd105, %rd205, %p2;
	abs.f64 	%fd281, %fd280;
	abs.f64 	%fd282, %fd276;
	setp.geu.f64 	%p3, %fd281, %fd282;
	selp.f64 	%fd283, %fd280, %fd276, %p3;
	selp.b64 	%rd209, %rd208, %rd206, %p3;
	abs.f64 	%fd284, %fd283;
	abs.f64 	%fd285, %fd277;
	setp.geu.f64 	%p4, %fd284, %fd285;
	selp.f64 	%fd152, %fd283, %fd277, %p4;
	selp.b64 	%rd108, %rd209, %rd207, %p4;
	abs.f64 	%fd153, %fd152;
	abs.f64 	%fd154, %fd339;
	setp.lt.f64 	%p5, %fd153, %fd154;
	@%p5 bra 	$L__BB8_123;
	setp.lt.f64 	%p6, %fd154, %fd153;
	setp.lt.u64 	%p7, %rd108, %rd106;
	or.pred  	%p8, %p6, %p7;
	selp.f64 	%fd339, %fd152, %fd339, %p8;
	add.s64 	%rd212, %rd104, %rd108;
	selp.b64 	%rd343, %rd212, %rd343, %p8;
$L__BB8_123:
	setp.le.u64 	%p9, %rd198, %rd5;
	@%p9 bra 	$L__BB8_164;
	setp.ne.s32 	%p10, %r20, 0;
	@%p10 bra 	$L__BB8_126;
	atom.global.add.u64 	%rd213, [%rd1+8], 1280;
	add.s64 	%rd214, %rd213, %rd5;
	st.shared.u64 	[_ZN6thrust24THRUST_300001_SM_1000_NS8cuda_cub4core6detail5shmemE+152], %rd214;
$L__BB8_126:
	bar.sync 	0;
	ld.shared.u64 	%rd331, [_ZN6thrust24THRUST_300001_SM_1000_NS8cuda_cub4core6detail5shmemE+152];
	add.s64 	%rd215, %rd331, 1280;
	setp.gt.s64 	%p11, %rd215, %rd198;
	@%p11 bra 	$L__BB8_141;
	mov.f64 	%fd323, %fd339;
	mov.u64 	%rd324, %rd343;
$L__BB8_128:
	add.s64 	%rd216, %rd331, %rd105;
	cvta.to.global.u64 	%rd217, %rd195;
	shl.b64 	%rd218, %rd216, 3;
	add.s64 	%rd219, %rd217, %rd218;
	add.s64 	%rd325, %rd216, %rd196;
	ld.global.f64 	%fd324, [%rd219];
	add.s64 	%rd326, %rd325, 256;
	ld.global.f64 	%fd325, [%rd219+2048];
	add.s64 	%rd327, %rd325, 512;
	ld.global.f64 	%fd326, [%rd219+4096];
	add.s64 	%rd328, %rd325, 768;
	ld.global.f64 	%fd327, [%rd219+6144];
	add.s64 	%rd343, %rd325, 1024;
	ld.global.f64 	%fd339, [%rd219+8192];
	abs.f64 	%fd163, %fd323;
	abs.f64 	%fd164, %fd324;
	setp.lt.f64 	%p12, %fd163, %fd164;
	@%p12 bra 	$L__BB8_130;
	setp.lt.f64 	%p13, %fd164, %fd163;
	setp.lt.s64 	%p14, %rd324, %rd325;
	or.pred  	%p15, %p13, %p14;
	selp.f64 	%fd324, %fd323, %fd324, %p15;
	selp.b64 	%rd325, %rd324, %rd325, %p15;
$L__BB8_130:
	abs.f64 	%fd167, %fd324;
	abs.f64 	%fd168, %fd325;
	setp.lt.f64 	%p16, %fd167, %fd168;
	@%p16 bra 	$L__BB8_132;
	setp.lt.f64 	%p17, %fd168, %fd167;
	setp.lt.s64 	%p18, %rd325, %rd326;
	or.pred  	%p19, %p17, %p18;
	selp.f64 	%fd325, %fd324, %fd325, %p19;
	selp.b64 	%rd326, %rd325, %rd326, %p19;
$L__BB8_132:
	abs.f64 	%fd171, %fd325;
	abs.f64 	%fd172, %fd326;
	setp.lt.f64 	%p20, %fd171, %fd172;
	@%p20 bra 	$L__BB8_134;
	setp.lt.f64 	%p21, %fd172, %fd171;
	setp.lt.s64 	%p22, %rd326, %rd327;
	or.pred  	%p23, %p21, %p22;
	selp.f64 	%fd326, %fd325, %fd326, %p23;
	selp.b64 	%rd327, %rd326, %rd327, %p23;
$L__BB8_134:
	abs.f64 	%fd175, %fd326;
	abs.f64 	%fd176, %fd327;
	setp.lt.f64 	%p24, %fd175, %fd176;
	@%p24 bra 	$L__BB8_136;
	setp.lt.f64 	%p25, %fd176, %fd175;
	setp.lt.s64 	%p26, %rd327, %rd328;
	or.pred  	%p27, %p25, %p26;
	selp.f64 	%fd327, %fd326, %fd327, %p27;
	selp.b64 	%rd328, %rd327, %rd328, %p27;
$L__BB8_136:
	abs.f64 	%fd179, %fd327;
	abs.f64 	%fd180, %fd339;
	setp.lt.f64 	%p28, %fd179, %fd180;
	@%p28 bra 	$L__BB8_138;
	setp.lt.f64 	%p29, %fd180, %fd179;
	setp.lt.s64 	%p30, %rd328, %rd343;
	or.pred  	%p31, %p29, %p30;
	selp.f64 	%fd339, %fd327, %fd339, %p31;
	selp.b64 	%rd343, %rd328, %rd343, %p31;
$L__BB8_138:
	setp.ne.s32 	%p32, %r20, 0;
	bar.sync 	0;
	@%p32 bra 	$L__BB8_140;
	atom.global.add.u64 	%rd220, [%rd1+8], 1280;
	add.s64 	%rd221, %rd220, %rd5;
	st.shared.u64 	[_ZN6thrust24THRUST_300001_SM_1000_NS8cuda_cub4core6detail5shmemE+152], %rd221;
$L__BB8_140:
	bar.sync 	0;
	ld.shared.u64 	%rd331, [_ZN6thrust24THRUST_300001_SM_1000_NS8cuda_cub4core6detail5shmemE+152];
	add.s64 	%rd222, %rd331, 1280;
	setp.le.s64 	%p33, %rd222, %rd198;
	mov.f64 	%fd323, %fd339;
	mov.u64 	%rd324, %rd343;
	@%p33 bra 	$L__BB8_128;
$L__BB8_141:
	setp.le.s64 	%p34, %rd198, %rd331;
	@%p34 bra 	$L__BB8_164;
	cvt.u32.u64 	%r40, %rd331;
	cvt.u32.u64 	%r41, %rd198;
	sub.s32 	%r21, %r41, %r40;
	setp.ge.s32 	%p35, %r20, %r21;
	@%p35 bra 	$L__BB8_164;
	cvta.to.global.u64 	%rd132, %rd195;
	not.b32 	%r43, %r20;
	add.s32 	%r44, %r43, %r41;
	sub.s32 	%r22, %r44, %r40;
	and.b32  	%r46, %r22, 768;
	setp.eq.s32 	%p36, %r46, 768;
	mov.u32 	%r397, %r20;
	@%p36 bra 	$L__BB8_149;
	add.s64 	%rd224, %rd331, %rd105;
	add.s64 	%rd333, %rd224, %rd196;
	shl.b64 	%rd225, %rd224, 3;
	add.s64 	%rd332, %rd132, %rd225;
	shr.u32 	%r47, %r22, 8;
	add.s32 	%r48, %r47, 1;
	and.b32  	%r49, %r48, 3;
	neg.s32 	%r395, %r49;
	mov.u32 	%r397, %r20;
$L__BB8_145:
	.pragma "nounroll";
	mov.u64 	%rd137, %rd343;
	mov.f64 	%fd184, %fd339;
	ld.global.f64 	%fd185, [%rd332];
	abs.f64 	%fd186, %fd184;
	abs.f64 	%fd187, %fd185;
	setp.lt.f64 	%p37, %fd186, %fd187;
	mov.f64 	%fd339, %fd185;
	mov.u64 	%rd343, %rd333;
	@%p37 bra 	$L__BB8_148;
	setp.lt.f64 	%p38, %fd187, %fd186;
	mov.f64 	%fd339, %fd184;
	mov.u64 	%rd343, %rd137;
	@%p38 bra 	$L__BB8_148;
	setp.lt.s64 	%p39, %rd137, %rd333;
	selp.f64 	%fd339, %fd184, %fd185, %p39;
	min.s64 	%rd343, %rd137, %rd333;
$L__BB8_148:
	add.s32 	%r397, %r397, 256;
	add.s64 	%rd333, %rd333, 256;
	add.s64 	%rd332, %rd332, 2048;
	add.s32 	%r395, %r395, 1;
	setp.ne.s32 	%p40, %r395, 0;
	@%p40 bra 	$L__BB8_145;
$L__BB8_149:
	setp.lt.u32 	%p41, %r22, 768;
	@%p41 bra 	$L__BB8_164;
	add.s32 	%r398, %r397, 512;
$L__BB8_151:
	mov.u32 	%r30, %r398;
	add.s32 	%r50, %r30, -512;
	cvt.u64.u32 	%rd226, %r50;
	add.s64 	%rd227, %rd331, %rd226;
	shl.b64 	%rd228, %rd227, 3;
	add.s64 	%rd145, %rd132, %rd228;
	add.s64 	%rd146, %rd227, %rd196;
	ld.global.f64 	%fd193, [%rd145];
	abs.f64 	%fd194, %fd339;
	abs.f64 	%fd195, %fd193;
	setp.lt.f64 	%p42, %fd194, %fd195;
	mov.f64 	%fd335, %fd193;
	mov.u64 	%rd339, %rd146;
	@%p42 bra 	$L__BB8_154;
	setp.lt.f64 	%p43, %fd195, %fd194;
	mov.f64 	%fd335, %fd339;
	mov.u64 	%rd339, %rd343;
	@%p43 bra 	$L__BB8_154;
	setp.lt.s64 	%p44, %rd343, %rd146;
	selp.f64 	%fd335, %fd339, %fd193, %p44;
	min.s64 	%rd339, %rd343, %rd146;
$L__BB8_154:
	add.s32 	%r51, %r30, -256;
	cvt.u64.u32 	%rd229, %r51;
	add.s64 	%rd230, %rd331, %rd229;
	add.s64 	%rd149, %rd230, %rd196;
	ld.global.f64 	%fd198, [%rd145+2048];
	abs.f64 	%fd199, %fd335;
	abs.f64 	%fd200, %fd198;
	setp.lt.f64 	%p45, %fd199, %fd200;
	mov.f64 	%fd336, %fd198;
	mov.u64 	%rd340, %rd149;
	@%p45 bra 	$L__BB8_157;
	setp.lt.f64 	%p46, %fd200, %fd199;
	mov.f64 	%fd336, %fd335;
	mov.u64 	%rd340, %rd339;
	@%p46 bra 	$L__BB8_157;
	setp.lt.s64 	%p47, %rd339, %rd149;
	selp.f64 	%fd336, %fd335, %fd198, %p47;
	min.s64 	%rd340, %rd339, %rd149;
$L__BB8_157:
	cvt.u64.u32 	%rd231, %r30;
	add.s64 	%rd232, %rd331, %rd231;
	add.s64 	%rd152, %rd232, %rd196;
	ld.global.f64 	%fd203, [%rd145+4096];
	abs.f64 	%fd204, %fd336;
	abs.f64 	%fd205, %fd203;
	setp.lt.f64 	%p48, %fd204, %fd205;
	mov.f64 	%fd337, %fd203;
	mov.u64 	%rd341, %rd152;
	@%p48 bra 	$L__BB8_160;
	setp.lt.f64 	%p49, %fd205, %fd204;
	mov.f64 	%fd337, %fd336;
	mov.u64 	%rd341, %rd340;
	@%p49 bra 	$L__BB8_160;
	setp.lt.s64 	%p50, %rd340, %rd152;
	selp.f64 	%fd337, %fd336, %fd203, %p50;
	min.s64 	%rd341, %rd340, %rd152;
$L__BB8_160:
	add.s32 	%r52, %r30, 256;
	cvt.u64.u32 	%rd233, %r52;
	add.s64 	%rd234, %rd331, %rd233;
	add.s64 	%rd155, %rd234, %rd196;
	ld.global.f64 	%fd208, [%rd145+6144];
	abs.f64 	%fd209, %fd337;
	abs.f64 	%fd210, %fd208;
	setp.lt.f64 	%p51, %fd209, %fd210;
	mov.f64 	%fd339, %fd208;
	mov.u64 	%rd343, %rd155;
	@%p51 bra 	$L__BB8_163;
	setp.lt.f64 	%p52, %fd210, %fd209;
	mov.f64 	%fd339, %fd337;
	mov.u64 	%rd343, %rd341;
	@%p52 bra 	$L__BB8_163;
	setp.lt.s64 	%p53, %rd341, %rd155;
	selp.f64 	%fd339, %fd337, %fd208, %p53;
	min.s64 	%rd343, %rd341, %rd155;
$L__BB8_163:
	add.s32 	%r398, %r30, 1024;
	add.s32 	%r53, %r30, 512;
	setp.lt.s32 	%p54, %r53, %r21;
	@%p54 bra 	$L__BB8_151;
$L__BB8_164:
	// begin inline asm
	mov.u32 %r54, %laneid;
	// end inline asm
	mov.b64 	%rd235, %fd339;
	mov.b64 	{%r56, %r61}, %rd235;
	mov.b32 	%r72, 1;
	mov.b32 	%r73, 31;
	mov.b32 	%r74, -1;
	// begin inline asm
	shfl.sync.down.b32 %r55, %r56, %r72, %r73, %r74;
	// end inline asm
	// begin inline asm
	shfl.sync.down.b32 %r60, %r61, %r72, %r73, %r74;
	// end inline asm
	mov.b64 	%rd236, {%r55, %r60};
	mov.b64 	%fd214, %rd236;
	mov.b64 	{%r66, %r71}, %rd343;
	// begin inline asm
	shfl.sync.down.b32 %r65, %r66, %r72, %r73, %r74;
	// end inline asm
	// begin inline asm
	shfl.sync.down.b32 %r70, %r71, %r72, %r73, %r74;
	// end inline asm
	mov.b64 	%rd159, {%r65, %r70};
	setp.gt.s32 	%p55, %r54, 30;
	mov.f64 	%fd340, %fd339;
	mov.u64 	%rd344, %rd343;
	@%p55 bra 	$L__BB8_168;
	abs.f64 	%fd215, %fd339;
	abs.f64 	%fd216, %fd214;
	setp.lt.f64 	%p56, %fd215, %fd216;
	mov.f64 	%fd340, %fd214;
	mov.u64 	%rd344, %rd159;
	@%p56 bra 	$L__BB8_168;
	setp.lt.f64 	%p57, %fd216, %fd215;
	mov.f64 	%fd340, %fd339;
	mov.u64 	%rd344, %rd343;
	@%p57 bra 	$L__BB8_168;
	setp.lt.s64 	%p58, %rd343, %rd159;
	selp.f64 	%fd340, %fd339, %fd214, %p58;
	min.s64 	%rd344, %rd343, %rd159;
$L__BB8_168:
	mov.b64 	%rd237, %fd340;
	mov.b64 	{%r76, %r81}, %rd237;
	mov.b32 	%r92, 2;
	mov.b32 	%r93, 31;
	mov.b32 	%r94, -1;
	// begin inline asm
	shfl.sync.down.b32 %r75, %r76, %r92, %r93, %r94;
	// end inline asm
	// begin inline asm
	shfl.sync.down.b32 %r80, %r81, %r92, %r93, %r94;
	// end inline asm
	mov.b64 	%rd238, {%r75, %r80};
	mov.b64 	%fd219, %rd238;
	mov.b64 	{%r86, %r91}, %rd344;
	// begin inline asm
	shfl.sync.down.b32 %r85, %r86, %r92, %r93, %r94;
	// end inline asm
	// begin inline asm
	shfl.sync.down.b32 %r90, %r91, %r92, %r93, %r94;
	// end inline asm
	mov.b64 	%rd162, {%r85, %r90};
	setp.gt.s32 	%p59, %r54, 29;
	mov.f64 	%fd341, %fd340;
	mov.u64 	%rd345, %rd344;
	@%p59 bra 	$L__BB8_172;
	abs.f64 	%fd220, %fd340;
	abs.f64 	%fd221, %fd219;
	setp.lt.f64 	%p60, %fd220, %fd221;
	mov.f64 	%fd341, %fd219;
	mov.u64 	%rd345, %rd162;
	@%p60 bra 	$L__BB8_172;
	setp.lt.f64 	%p61, %fd221, %fd220;
	mov.f64 	%fd341, %fd340;
	mov.u64 	%rd345, %rd344;
	@%p61 bra 	$L__BB8_172;
	setp.lt.s64 	%p62, %rd344, %rd162;
	selp.f64 	%fd341, %fd340, %fd219, %p62;
	min.s64 	%rd345, %rd344, %rd162;
$L__BB8_172:
	mov.b64 	%rd239, %fd341;
	mov.b64 	{%r96, %r101}, %rd239;
	mov.b32 	%r112, 4;
	mov.b32 	%r113, 31;
	mov.b32 	%r114, -1;
	// begin inline asm
	shfl.sync.down.b32 %r95, %r96, %r112, %r113, %r114;
	// end inline asm
	// begin inline asm
	shfl.sync.down.b32 %r100, %r101, %r112, %r113, %r114;
	// end inline asm
	mov.b64 	%rd240, {%r95, %r100};
	mov.b64 	%fd224, %rd240;
	mov.b64 	{%r106, %r111}, %rd345;
	// begin inline asm
	shfl.sync.down.b32 %r105, %r106, %r112, %r113, %r114;
	// end inline asm
	// begin inline asm
	shfl.sync.down.b32 %r110, %r111, %r112, %r113, %r114;
	// end inline asm
	mov.b64 	%rd165, {%r105, %r110};
	setp.gt.s32 	%p63, %r54, 27;
	mov.f64 	%fd342, %fd341;
	mov.u64 	%rd346, %rd345;
	@%p63 bra 	$L__BB8_176;
	abs.f64 	%fd225, %fd341;
	abs.f64 	%fd226, %fd224;
	setp.lt.f64 	%p64, %fd225, %fd226;
	mov.f64 	%fd342, %fd224;
	mov.u64 	%rd346, %rd165;
	@%p64 bra 	$L__BB8_176;
	setp.lt.f64 	%p65, %fd226, %fd225;
	mov.f64 	%fd342, %fd341;
	mov.u64 	%rd346, %rd345;
	@%p65 bra 	$L__BB8_176;
	setp.lt.s64 	%p66, %rd345, %rd165;
	selp.f64 	%fd342, %fd341, %fd224, %p66;
	min.s64 	%rd346, %rd345, %rd165;
$L__BB8_176:
	mov.b64 	%rd241, %fd342;
	mov.b64 	{%r116, %r121}, %rd241;
	mov.b32 	%r132, 8;
	mov.b32 	%r133, 31;
	mov.b32 	%r134, -1;
	// begin inline asm
	shfl.sync.down.b32 %r115, %r116, %r132, %r133, %r134;
	// end inline asm
	// begin inline asm
	shfl.sync.down.b32 %r120, %r121, %r132, %r133, %r134;
	// end inline asm
	mov.b64 	%rd242, {%r115, %r120};
	mov.b64 	%fd229, %rd242;
	mov.b64 	{%r126, %r131}, %rd346;
	// begin inline asm
	shfl.sync.down.b32 %r125, %r126, %r132, %r133, %r134;
	// end inline asm
	// begin inline asm
	shfl.sync.down.b32 %r130, %r131, %r132, %r133, %r134;
	// end inline asm
	mov.b64 	%rd168, {%r125, %r130};
	setp.gt.s32 	%p67, %r54, 23;
	mov.f64 	%fd343, %fd342;
	mov.u64 	%rd347, %rd346;
	@%p67 bra 	$L__BB8_180;
	abs.f64 	%fd230, %fd342;
	abs.f64 	%fd231, %fd229;
	setp.lt.f64 	%p68, %fd230, %fd231;
	mov.f64 	%fd343, %fd229;
	mov.u64 	%rd347, %rd168;
	@%p68 bra 	$L__BB8_180;
	setp.lt.f64 	%p69, %fd231, %fd230;
	mov.f64 	%fd343, %fd342;
	mov.u64 	%rd347, %rd346;
	@%p69 bra 	$L__BB8_180;
	setp.lt.s64 	%p70, %rd346, %rd168;
	selp.f64 	%fd343, %fd342, %fd229, %p70;
	min.s64 	%rd347, %rd346, %rd168;
$L__BB8_180:
	mov.b64 	%rd243, %fd343;
	mov.b64 	{%r136, %r141}, %rd243;
	mov.b32 	%r152, 16;
	mov.b32 	%r153, 31;
	mov.b32 	%r154, -1;
	// begin inline asm
	shfl.sync.down.b32 %r135, %r136, %r152, %r153, %r154;
	// end inline asm
	// begin inline asm
	shfl.sync.down.b32 %r140, %r141, %r152, %r153, %r154;
	// end inline asm
	mov.b64 	%rd244, {%r135, %r140};
	mov.b64 	%fd234, %rd244;
	mov.b64 	{%r146, %r151}, %rd347;
	// begin inline asm
	shfl.sync.down.b32 %r145, %r146, %r152, %r153, %r154;
	// end inline asm
	// begin inline asm
	shfl.sync.down.b32 %r150, %r151, %r152, %r153, %r154;
	// end inline asm
	mov.b64 	%rd171, {%r145, %r150};
	setp.gt.s32 	%p71, %r54, 15;
	mov.f64 	%fd351, %fd343;
	mov.u64 	%rd355, %rd347;
	@%p71 bra 	$L__BB8_184;
	abs.f64 	%fd235, %fd343;
	abs.f64 	%fd236, %fd234;
	setp.lt.f64 	%p72, %fd235, %fd236;
	mov.f64 	%fd351, %fd234;
	mov.u64 	%rd355, %rd171;
	@%p72 bra 	$L__BB8_184;
	setp.lt.f64 	%p73, %fd236, %fd235;
	mov.f64 	%fd351, %fd343;
	mov.u64 	%rd355, %rd347;
	@%p73 bra 	$L__BB8_184;
	setp.lt.s64 	%p74, %rd347, %rd171;
	selp.f64 	%fd351, %fd343, %fd234, %p74;
	min.s64 	%rd355, %rd347, %rd171;
$L__BB8_184:
	setp.ne.s32 	%p75, %r54, 0;
	@%p75 bra 	$L__BB8_186;
	shr.u32 	%r155, %r20, 1;
	and.b32  	%r156, %r155, 496;
	mov.u32 	%r157, _ZN6thrust24THRUST_300001_SM_1000_NS8cuda_cub4core6detail5shmemE;
	add.s32 	%r158, %r157, %r156;
	st.shared.f64 	[%r158+8], %fd351;
	st.shared.u64 	[%r158+16], %rd355;
$L__BB8_186:
	bar.sync 	0;
	setp.ne.s32 	%p76, %r20, 0;
	@%p76 bra 	$L__BB8_208;
	ld.shared.f64 	%fd239, [_ZN6thrust24THRUST_300001_SM_1000_NS8cuda_cub4core6detail5shmemE+24];
	ld.shared.u64 	%rd174, [_ZN6thrust24THRUST_300001_SM_1000_NS8cuda_cub4core6detail5shmemE+32];
	abs.f64 	%fd240, %fd351;
	abs.f64 	%fd241, %fd239;
	setp.lt.f64 	%p77, %fd240, %fd241;
	mov.f64 	%fd345, %fd239;
	mov.u64 	%rd349, %rd174;
	@%p77 bra 	$L__BB8_190;
	setp.lt.f64 	%p78, %fd241, %fd240;
	mov.f64 	%fd345, %fd351;
	mov.u64 	%rd349, %rd355;
	@%p78 bra 	$L__BB8_190;
	setp.lt.s64 	%p79, %rd355, %rd174;
	selp.f64 	%fd345, %fd351, %fd239, %p79;
	min.s64 	%rd349, %rd355, %rd174;
$L__BB8_190:
	ld.shared.f64 	%fd244, [_ZN6thrust24THRUST_300001_SM_1000_NS8cuda_cub4core6detail5shmemE+40];
	ld.shared.u64 	%rd177, [_ZN6thrust24THRUST_300001_SM_1000_NS8cuda_cub4core6detail5shmemE+48];
	abs.f64 	%fd245, %fd345;
	abs.f64 	%fd246, %fd244;
	setp.lt.f64 	%p80, %fd245, %fd246;
	mov.f64 	%fd346, %fd244;
	mov.u64 	%rd350, %rd177;
	@%p80 bra 	$L__BB8_193;
	setp.lt.f64 	%p81, %fd246, %fd245;
	mov.f64 	%fd346, %fd345;
	mov.u64 	%rd350, %rd349;
	@%p81 bra 	$L__BB8_193;
	setp.lt.s64 	%p82, %rd349, %rd177;
	selp.f64 	%fd346, %fd345, %fd244, %p82;
	min.s64 	%rd350, %rd349, %rd177;
$L__BB8_193:
	ld.shared.f64 	%fd249, [_ZN6thrust24THRUST_300001_SM_1000_NS8cuda_cub4core6detail5shmemE+56];
	ld.shared.u64 	%rd180, [_ZN6thrust24THRUST_300001_SM_1000_NS8cuda_cub4core6detail5shmemE+64];
	abs.f64 	%fd250, %fd346;
	abs.f64 	%fd251, %fd249;
	setp.lt.f64 	%p83, %fd250, %fd251;
	mov.f64 	%fd347, %fd249;
	mov.u64 	%rd351, %rd180;
	@%p83 bra 	$L__BB8_196;
	setp.lt.f64 	%p84, %fd251, %fd250;
	mov.f64 	%fd347, %fd346;
	mov.u64 	%rd351, %rd350;
	@%p84 bra 	$L__BB8_196;
	setp.lt.s64 	%p85, %rd350, %rd180;
	selp.f64 	%fd347, %fd346, %fd249, %p85;
	min.s64 	%rd351, %rd350, %rd180;
$L__BB8_196:
	ld.shared.f64 	%fd254, [_ZN6thrust24THRUST_300001_SM_1000_NS8cuda_cub4core6detail5shmemE+72];
	ld.shared.u64 	%rd183, [_ZN6thrust24THRUST_300001_SM_1000_NS8cuda_cub4core6detail5shmemE+80];
	abs.f64 	%fd255, %fd347;
	abs.f64 	%fd256, %fd254;
	setp.lt.f64 	%p86, %fd255, %fd256;
	mov.f64 	%fd348, %fd254;
	mov.u64 	%rd352, %rd183;
	@%p86 bra 	$L__BB8_199;
	setp.lt.f64 	%p87, %fd256, %fd255;
	mov.f64 	%fd348, %fd347;
	mov.u64 	%rd352, %rd351;
	@%p87 bra 	$L__BB8_199;
	setp.lt.s64 	%p88, %rd351, %rd183;
	selp.f64 	%fd348, %fd347, %fd254, %p88;
	min.s64 	%rd352, %rd351, %rd183;
$L__BB8_199:
	ld.shared.f64 	%fd259, [_ZN6thrust24THRUST_300001_SM_1000_NS8cuda_cub4core6detail5shmemE+88];
	ld.shared.u64 	%rd186, [_ZN6thrust24THRUST_300001_SM_1000_NS8cuda_cub4core6detail5shmemE+96];
	abs.f64 	%fd260, %fd348;
	abs.f64 	%fd261, %fd259;
	setp.lt.f64 	%p89, %fd260, %fd261;
	mov.f64 	%fd349, %fd259;
	mov.u64 	%rd353, %rd186;
	@%p89 bra 	$L__BB8_202;
	setp.lt.f64 	%p90, %fd261, %fd260;
	mov.f64 	%fd349, %fd348;
	mov.u64 	%rd353, %rd352;
	@%p90 bra 	$L__BB8_202;
	setp.lt.s64 	%p91, %rd352, %rd186;
	selp.f64 	%fd349, %fd348, %fd259, %p91;
	min.s64 	%rd353, %rd352, %rd186;
$L__BB8_202:
	ld.shared.f64 	%fd264, [_ZN6thrust24THRUST_300001_SM_1000_NS8cuda_cub4core6detail5shmemE+104];
	ld.shared.u64 	%rd189, [_ZN6thrust24THRUST_300001_SM_1000_NS8cuda_cub4core6detail5shmemE+112];
	abs.f64 	%fd265, %fd349;
	abs.f64 	%fd266, %fd264;
	setp.lt.f64 	%p92, %fd265, %fd266;
	mov.f64 	%fd350, %fd264;
	mov.u64 	%rd354, %rd189;
	@%p92 bra 	$L__BB8_205;
	setp.lt.f64 	%p93, %fd266, %fd265;
	mov.f64 	%fd350, %fd349;
	mov.u64 	%rd354, %rd353;
	@%p93 bra 	$L__BB8_205;
	setp.lt.s64 	%p94, %rd353, %rd189;
	selp.f64 	%fd350, %fd349, %fd264, %p94;
	min.s64 	%rd354, %rd353, %rd189;
$L__BB8_205:
	ld.shared.f64 	%fd269, [_ZN6thrust24THRUST_300001_SM_1000_NS8cuda_cub4core6detail5shmemE+120];
	ld.shared.u64 	%rd192, [_ZN6thrust24THRUST_300001_SM_1000_NS8cuda_cub4core6detail5shmemE+128];
	abs.f64 	%fd270, %fd350;
	abs.f64 	%fd271, %fd269;
	setp.lt.f64 	%p95, %fd270, %fd271;
	mov.u64 	%rd355, %rd192;
	mov.f64 	%fd351, %fd269;
	@%p95 bra 	$L__BB8_208;
	setp.lt.f64 	%p96, %fd271, %fd270;
	mov.u64 	%rd355, %rd354;
	mov.f64 	%fd351, %fd350;
	@%p96 bra 	$L__BB8_208;
	setp.lt.s64 	%p97, %rd354, %rd192;
	selp.f64 	%fd351, %fd350, %fd269, %p97;
	min.s64 	%rd355, %rd354, %rd192;
$L__BB8_208:
	mov.u32 	%r389, %tid.x;
	setp.ne.s32 	%p214, %r389, 0;
	@%p214 bra 	$L__BB8_210;
	ld.param.u64 	%rd286, [_ZN6thrust24THRUST_300001_SM_1000_NS8cuda_cub4core6detail13_kernel_agentINS1_8__reduce11ReduceAgentINS0_12zip_iteratorIN4cuda3std3__45tupleIJNS0_10device_ptrIdEENS0_17counting_iteratorIlNS0_11use_defaultESF_SF_EEEEEEEPNSB_IJdlEEESJ_lNS1_9__extrema9arg_max_fIdl10ComparatorEEEEJSI_SK_lN3cub18CUB_300001_SM_100013GridEvenShareIlEENSR_9GridQueueIyEESO_EEEvDpT0__param_1];
	cvta.to.global.u64 	%rd283, %rd286;
	mul.wide.u32 	%rd284, %r1, 16;
	add.s64 	%rd285, %rd283, %rd284;
	st.global.f64 	[%rd285], %fd351;
	st.global.u64 	[%rd285+8], %rd355;
$L__BB8_210:
	ret;

}
	// .globl	_ZN6thrust24THRUST_300001_SM_1000_NS8cuda_cub4core6detail13_kernel_agentINS1_8__reduce10DrainAgentIlEEJN3cub18CUB_300001_SM_10009GridQueueIyEElEEEvDpT0_
.visible .entry _ZN6thrust24THRUST_300001_SM_1000_NS8cuda_cub4core6detail13_kernel_agentINS1_8__reduce10DrainAgentIlEEJN3cub18CUB_300001_SM_10009GridQueueIyEElEEEvDpT0_(
	.param .align 8 .b8 _ZN6thrust24THRUST_300001_SM_1000_NS8cuda_cub4core6detail13_kernel_agentINS1_8__reduce10DrainAgentIlEEJN3cub18CUB_300001_SM_10009GridQueueIyEElEEEvDpT0__param_0[8],
	.param .u64 _ZN6thrust24THRUST_300001_SM_1000_NS8cuda_cub4core6detail13_kernel_agentINS1_8__reduce10DrainAgentIlEEJN3cub18CUB_300001_SM_10009GridQueueIyEElEEEvDpT0__param_1
)
.maxntid 1
{
	.reg .b64 	%rd<5>;

	ld.param.u64 	%rd1, [_ZN6thrust24THRUST_300001_SM_1000_NS8cuda_cub4core6detail13_kernel_agentINS1_8__reduce10DrainAgentIlEEJN3cub18CUB_300001_SM_10009GridQueueIyEElEEEvDpT0__param_0];
	ld.param.u64 	%rd2, [_ZN6thrust24THRUST_300001_SM_1000_NS8cuda_cub4core6detail13_kernel_agentINS1_8__reduce10DrainAgentIlEEJN3cub18CUB_300001_SM_10009GridQueueIyEElEEEvDpT0__param_1];
	cvta.to.global.u64 	%rd3, %rd1;
	st.global.u64 	[%rd3], %rd2;
	mov.b64 	%rd4, 0;
	st.global.u64 	[%rd3+8], %rd4;
	ret;

}
	// .globl	_ZN6thrust24THRUST_300001_SM_1000_NS8cuda_cub4core6detail13_kernel_agentINS1_8__reduce11ReduceAgentIPN4cuda3std3__45tupleIJdlEEESC_SB_lNS1_9__extrema9arg_max_fIdl10ComparatorEEEEJSC_SC_iSG_EEEvDpT0_
.visible .entry _ZN6thrust24THRUST_300001_SM_1000_NS8cuda_cub4core6detail13_kernel_agentINS1_8__reduce11ReduceAgentIPN4cuda3std3__45tupleIJdlEEESC_SB_lNS1_9__extrema9arg_max_fIdl10ComparatorEEEEJSC_SC_iSG_EEEvDpT0_(
	.param .u64 .ptr .align 1 _ZN6thrust24THRUST_300001_SM_1000_NS8cuda_cub4core6detail13_kernel_agentINS1_8__reduce11ReduceAgentIPN4cuda3std3__45tupleIJdlEEESC_SB_lNS1_9__extrema9arg_max_fIdl10ComparatorEEEEJSC_SC_iSG_EEEvDpT0__param_0,
	.param .u64 .ptr .align 1 _ZN6thrust24THRUST_300001_SM_1000_NS8cuda_cub4core6detail13_kernel_agentINS1_8__reduce11ReduceAgentIPN4cuda3std3__45tupleIJdlEEESC_SB_lNS1_9__extrema9arg_max_fIdl10ComparatorEEEEJSC_SC_iSG_EEEvDpT0__param_1,
	.param .u32 _ZN6thrust24THRUST_300001_SM_1000_NS8cuda_cub4core6detail13_kernel_agentINS1_8__reduce11ReduceAgentIPN4cuda3std3__45tupleIJdlEEESC_SB_lNS1_9__extrema9arg_max_fIdl10ComparatorEEEEJSC_SC_iSG_EEEvDpT0__param_2,
	.param .align 1 .b8 _ZN6thrust24THRUST_300001_SM_1000_NS8cuda_cub4core6detail13_kernel_agentINS1_8__reduce11ReduceAgentIPN4cuda3std3__45tupleIJdlEEESC_SB_lNS1_9__extrema9arg_max_fIdl10ComparatorEEEEJSC_SC_iSG_EEEvDpT0__param_3[1]
)
.maxntid 256
{
	.reg .pred 	%p<264>;
	.reg .b32 	%r<374>;
	.reg .b64 	%rd<509>;
	.reg .b64 	%fd<423>;

	ld.param.u64 	%rd236, [_ZN6thrust24THRUST_300001_SM_1000_NS8cuda_cub4core6detail13_kernel_agentINS1_8__reduce11ReduceAgentIPN4cuda3std3__45tupleIJdlEEESC_SB_lNS1_9__extrema9arg_max_fIdl10ComparatorEEEEJSC_SC_iSG_EEEvDpT0__param_0];
	ld.param.u32 	%r29, [_ZN6thrust24THRUST_300001_SM_1000_NS8cuda_cub4core6detail13_kernel_agentINS1_8__reduce11ReduceAgentIPN4cuda3std3__45tupleIJdlEEESC_SB_lNS1_9__extrema9arg_max_fIdl10ComparatorEEEEJSC_SC_iSG_EEEvDpT0__param_2];
	cvt.s64.s32 	%rd1, %r29;
	setp.eq.s32 	%p1, %r29, 0;
	@%p1 bra 	$L__BB10_234;
	setp.gt.s32 	%p2, %r29, 1279;
	@%p2 bra 	$L__BB10_121;
	mov.u32 	%r1, %tid.x;
	setp.ge.s32 	%p147, %r1, %r29;
	mov.f64 	%fd354, 0d0000000000000000;
	mov.b64 	%rd432, 0;
	mov.u32 	%r368, %r1;
	@%p147 bra 	$L__BB10_4;
	mul.wide.u32 	%rd376, %r1, 16;
	add.s64 	%rd373, %rd236, %rd376;
	// begin inline asm
	ld.global.nc.u64 %rd372, [%rd373];
	// end inline asm
	add.s64 	%rd375, %rd373, 8;
	// begin inline asm
	ld.global.nc.u64 %rd432, [%rd375];
	// end inline asm
	mov.b64 	%fd354, %rd372;
	add.s32 	%r368, %r1, 256;
$L__BB10_4:
	setp.ge.s32 	%p148, %r368, %r29;
	@%p148 bra 	$L__BB10_25;
	not.b32 	%r141, %r368;
	add.s32 	%r4, %r29, %r141;
	and.b32  	%r142, %r4, 768;
	setp.eq.s32 	%p149, %r142, 768;
	@%p149 bra 	$L__BB10_11;
	mul.wide.u32 	%rd378, %r368, 16;
	add.s64 	%rd423, %rd236, %rd378;
	shr.u32 	%r143, %r4, 8;
	add.s32 	%r144, %r143, 1;
	and.b32  	%r145, %r144, 3;
	neg.s32 	%r366, %r145;
$L__BB10_7:
	.pragma "nounroll";
	mov.u64 	%rd6, %rd432;
	mov.f64 	%fd3, %fd354;
	// begin inline asm
	ld.global.nc.u64 %rd379, [%rd423];
	// end inline asm
	add.s64 	%rd382, %rd423, 8;
	// begin inline asm
	ld.global.nc.u64 %rd381, [%rd382];
	// end inline asm
	mov.b64 	%fd4, %rd379;
	abs.f64 	%fd5, %fd3;
	abs.f64 	%fd6, %fd4;
	setp.lt.f64 	%p150, %fd5, %fd6;
	mov.u64 	%rd432, %rd381;
	mov.f64 	%fd354, %fd4;
	@%p150 bra 	$L__BB10_10;
	setp.lt.f64 	%p151, %fd6, %fd5;
	mov.u64 	%rd432, %rd6;
	mov.f64 	%fd354, %fd3;
	@%p151 bra 	$L__BB10_10;
	setp.lt.s64 	%p152, %rd6, %rd381;
	min.s64 	%rd432, %rd6, %rd381;
	selp.f64 	%fd354, %fd3, %fd4, %p152;
$L__BB10_10:
	add.s32 	%r368, %r368, 256;
	add.s64 	%rd423, %rd423, 4096;
	add.s32 	%r366, %r366, 1;
	setp.ne.s32 	%p153, %r366, 0;
	@%p153 bra 	$L__BB10_7;
$L__BB10_11:
	setp.lt.u32 	%p154, %r4, 768;
	@%p154 bra 	$L__BB10_25;
$L__BB10_12:
	mul.wide.s32 	%rd387, %r368, 16;
	add.s64 	%rd384, %rd236, %rd387;
	// begin inline asm
	ld.global.nc.u64 %rd383, [%rd384];
	// end inline asm
	add.s64 	%rd386, %rd384, 8;
	// begin inline asm
	ld.global.nc.u64 %rd385, [%rd386];
	// end inline asm
	mov.b64 	%fd12, %rd383;
	abs.f64 	%fd13, %fd354;
	abs.f64 	%fd14, %fd12;
	setp.lt.f64 	%p155, %fd13, %fd14;
	mov.u64 	%rd429, %rd385;
	mov.f64 	%fd351, %fd12;
	@%p155 bra 	$L__BB10_15;
	setp.lt.f64 	%p156, %fd14, %fd13;
	mov.u64 	%rd429, %rd432;
	mov.f64 	%fd351, %fd354;
	@%p156 bra 	$L__BB10_15;
	setp.lt.s64 	%p157, %rd432, %rd385;
	min.s64 	%rd429, %rd432, %rd385;
	selp.f64 	%fd351, %fd354, %fd12, %p157;
$L__BB10_15:
	add.s64 	%rd389, %rd384, 4096;
	// begin inline asm
	ld.global.nc.u64 %rd388, [%rd389];
	// end inline asm
	add.s64 	%rd391, %rd384, 4104;
	// begin inline asm
	ld.global.nc.u64 %rd390, [%rd391];
	// end inline asm
	mov.b64 	%fd17, %rd388;
	abs.f64 	%fd18, %fd351;
	abs.f64 	%fd19, %fd17;
	setp.lt.f64 	%p158, %fd18, %fd19;
	mov.u64 	%rd430, %rd390;
	mov.f64 	%fd352, %fd17;
	@%p158 bra 	$L__BB10_18;
	setp.lt.f64 	%p159, %fd19, %fd18;
	mov.u64 	%rd430, %rd429;
	mov.f64 	%fd352, %fd351;
	@%p159 bra 	$L__BB10_18;
	setp.lt.s64 	%p160, %rd429, %rd390;
	min.s64 	%rd430, %rd429, %rd390;
	selp.f64 	%fd352, %fd351, %fd17, %p160;
$L__BB10_18:
	add.s64 	%rd393, %rd384, 8192;
	// begin inline asm
	ld.global.nc.u64 %rd392, [%rd393];
	// end inline asm
	add.s64 	%rd395, %rd384, 8200;
	// begin inline asm
	ld.global.nc.u64 %rd394, [%rd395];
	// end inline asm
	mov.b64 	%fd22, %rd392;
	abs.f64 	%fd23, %fd352;
	abs.f64 	%fd24, %fd22;
	setp.lt.f64 	%p161, %fd23, %fd24;
	mov.u64 	%rd431, %rd394;
	mov.f64 	%fd353, %fd22;
	@%p161 bra 	$L__BB10_21;
	setp.lt.f64 	%p162, %fd24, %fd23;
	mov.u64 	%rd431, %rd430;
	mov.f64 	%fd353, %fd352;
	@%p162 bra 	$L__BB10_21;
	setp.lt.s64 	%p163, %rd430, %rd394;
	min.s64 	%rd431, %rd430, %rd394;
	selp.f64 	%fd353, %fd352, %fd22, %p163;
$L__BB10_21:
	add.s64 	%rd397, %rd384, 12288;
	// begin inline asm
	ld.global.nc.u64 %rd396, [%rd397];
	// end inline asm
	add.s64 	%rd399, %rd384, 12296;
	// begin inline asm
	ld.global.nc.u64 %rd398, [%rd399];
	// end inline asm
	mov.b64 	%fd27, %rd396;
	abs.f64 	%fd28, %fd353;
	abs.f64 	%fd29, %fd27;
	setp.lt.f64 	%p164, %fd28, %fd29;
	mov.u64 	%rd432, %rd398;
	mov.f64 	%fd354, %fd27;
	@%p164 bra 	$L__BB10_24;
	setp.lt.f64 	%p165, %fd29, %fd28;
	mov.u64 	%rd432, %rd431;
	mov.f64 	%fd354, %fd353;
	@%p165 bra 	$L__BB10_24;
	setp.lt.s64 	%p166, %rd431, %rd398;
	min.s64 	%rd432, %rd431, %rd398;
	selp.f64 	%fd354, %fd353, %fd27, %p166;
$L__BB10_24:
	add.s32 	%r368, %r368, 1024;
	setp.lt.s32 	%p167, %r368, %r29;
	@%p167 bra 	$L__BB10_12;
$L__BB10_25:
	setp.lt.s32 	%p168, %r29, 256;
	@%p168 bra 	$L__BB10_70;
	// begin inline asm
	mov.u32 %r259, %laneid;
	// end inline asm
	mov.b64 	%rd410, %fd354;
	mov.b64 	{%r261, %r266}, %rd410;
	mov.b32 	%r277, 1;
	mov.b32 	%r278, 31;
	mov.b32 	%r279, -1;
	// begin inline asm
	shfl.sync.down.b32 %r260, %r261, %r277, %r278, %r279;
	// end inline asm
	// begin inline asm
	shfl.sync.down.b32 %r265, %r266, %r277, %r278, %r279;
	// end inline asm
	mov.b64 	%rd411, {%r260, %r265};
	mov.b64 	%fd33, %rd411;
	mov.b64 	{%r271, %r276}, %rd432;
	// begin inline asm
	shfl.sync.down.b32 %r270, %r271, %r277, %r278, %r279;
	// end inline asm
	// begin inline asm
	shfl.sync.down.b32 %r275, %r276, %r277, %r278, %r279;
	// end inline asm
	mov.b64 	%rd28, {%r270, %r275};
	setp.gt.s32 	%p220, %r259, 30;
	mov.u64 	%rd434, %rd432;
	mov.f64 	%fd356, %fd354;
	@%p220 bra 	$L__BB10_30;
	abs.f64 	%fd34, %fd354;
	abs.f64 	%fd35, %fd33;
	setp.lt.f64 	%p221, %fd34, %fd35;
	mov.u64 	%rd434, %rd28;
	mov.f64 	%fd356, %fd33;
	@%p221 bra 	$L__BB10_30;
	setp.lt.f64 	%p222, %fd35, %fd34;
	mov.u64 	%rd434, %rd432;
	mov.f64 	%fd356, %fd354;
	@%p222 bra 	$L__BB10_30;
	setp.lt.s64 	%p223, %rd432, %rd28;
	min.s64 	%rd434, %rd432, %rd28;
	selp.f64 	%fd356, %fd354, %fd33, %p223;
$L__BB10_30:
	mov.b64 	%rd412, %fd356;
	mov.b64 	{%r281, %r286}, %rd412;
	mov.b32 	%r297, 2;
	mov.b32 	%r298, 31;
	mov.b32 	%r299, -1;
	// begin inline asm
	shfl.sync.down.b32 %r280, %r281, %r297, %r298, %r299;
	// end inline asm
	// begin inline asm
	shfl.sync.down.b32 %r285, %r286, %r297, %r298, %r299;
	// end inline asm
	mov.b64 	%rd413, {%r280, %r285};
	mov.b64 	%fd38, %rd413;
	mov.b64 	{%r291, %r296}, %rd434;
	// begin inline asm
	shfl.sync.down.b32 %r290, %r291, %r297, %r298, %r299;
	// end inline asm
	// begin inline asm
	shfl.sync.down.b32 %r295, %r296, %r297, %r298, %r299;
	// end inline asm
	mov.b64 	%rd31, {%r290, %r295};
	setp.gt.s32 	%p224, %r259, 29;
	mov.u64 	%rd435, %rd434;
	mov.f64 	%fd357, %fd356;
	@%p224 bra 	$L__BB10_34;
	abs.f64 	%fd39, %fd356;
	abs.f64 	%fd40, %fd38;
	setp.lt.f64 	%p225, %fd39, %fd40;
	mov.u64 	%rd435, %rd31;
	mov.f64 	%fd357, %fd38;
	@%p225 bra 	$L__BB10_34;
	setp.lt.f64 	%p226, %fd40, %fd39;
	mov.u64 	%rd435, %rd434;
	mov.f64 	%fd357, %fd356;
	@%p226 bra 	$L__BB10_34;
	setp.lt.s64 	%p227, %rd434, %rd31;
	min.s64 	%rd435, %rd434, %rd31;
	selp.f64 	%fd357, %fd356, %fd38, %p227;
$L__BB10_34:
	mov.b64 	%rd414, %fd357;
	mov.b64 	{%r301, %r306}, %rd414;
	mov.b32 	%r317, 4;
	mov.b32 	%r318, 31;
	mov.b32 	%r319, -1;
	// begin inline asm
	shfl.sync.down.b32 %r300, %r301, %r317, %r318, %r319;
	// end inline asm
	// begin inline asm
	shfl.sync.down.b32 %r305, %r306, %r317, %r318, %r319;
	// end inline asm
	mov.b64 	%rd415, {%r300, %r305};
	mov.b64 	%fd43, %rd415;
	mov.b64 	{%r311, %r316}, %rd435;
	// begin inline asm
	shfl.sync.down.b32 %r310, %r311, %r317, %r318, %r319;
	// end inline asm
	// begin inline asm
	shfl.sync.down.b32 %r315, %r316, %r317, %r318, %r319;
	// end inline asm
	mov.b64 	%rd34, {%r310, %r315};
	setp.gt.s32 	%p228, %r259, 27;
	mov.u64 	%rd436, %rd435;
	mov.f64 	%fd358, %fd357;
	@%p228 bra 	$L__BB10_38;
	abs.f64 	%fd44, %fd357;
	abs.f64 	%fd45, %fd43;
	setp.lt.f64 	%p229, %fd44, %fd45;
	mov.u64 	%rd436, %rd34;
	mov.f64 	%fd358, %fd43;
	@%p229 bra 	$L__BB10_38;
	setp.lt.f64 	%p230, %fd45, %fd44;
	mov.u64 	%rd436, %rd435;
	mov.f64 	%fd358, %fd357;
	@%p230 bra 	$L__BB10_38;
	setp.lt.s64 	%p231, %rd435, %rd34;
	min.s64 	%rd436, %rd435, %rd34;
	selp.f64 	%fd358, %fd357, %fd43, %p231;
$L__BB10_38:
	mov.b64 	%rd416, %fd358;
	mov.b64 	{%r321, %r326}, %rd416;
	mov.b32 	%r337, 8;
	mov.b32 	%r338, 31;
	mov.b32 	%r339, -1;
	// begin inline asm
	shfl.sync.down.b32 %r320, %r321, %r337, %r338, %r339;
	// end inline asm
	// begin inline asm
	shfl.sync.down.b32 %r325, %r326, %r337, %r338, %r339;
	// end inline asm
	mov.b64 	%rd417, {%r320, %r325};
	mov.b64 	%fd48, %rd417;
	mov.b64 	{%r331, %r336}, %rd436;
	// begin inline asm
	shfl.sync.down.b32 %r330, %r331, %r337, %r338, %r339;
	// end inline asm
	// begin inline asm
	shfl.sync.down.b32 %r335, %r336, %r337, %r338, %r339;
	// end inline asm
	mov.b64 	%rd37, {%r330, %r335};
	setp.gt.s32 	%p232, %r259, 23;
	mov.u64 	%rd437, %rd436;
	mov.f64 	%fd359, %fd358;
	@%p232 bra 	$L__BB10_42;
	abs.f64 	%fd49, %fd358;
	abs.f64 	%fd50, %fd48;
	setp.lt.f64 	%p233, %fd49, %fd50;
	mov.u64 	%rd437, %rd37;
	mov.f64 	%fd359, %fd48;
	@%p233 bra 	$L__BB10_42;
	setp.lt.f64 	%p234, %fd50, %fd49;
	mov.u64 	%rd437, %rd436;
	mov.f64 	%fd359, %fd358;
	@%p234 bra 	$L__BB10_42;
	setp.lt.s64 	%p235, %rd436, %rd37;
	min.s64 	%rd437, %rd436, %rd37;
	selp.f64 	%fd359, %fd358, %fd48, %p235;
$L__BB10_42:
	mov.b64 	%rd418, %fd359;
	mov.b64 	{%r341, %r346}, %rd418;
	mov.b32 	%r357, 16;
	mov.b32 	%r358, 31;
	mov.b32 	%r359, -1;
	// begin inline asm
	shfl.sync.down.b32 %r340, %r341, %r357, %r358, %r359;
	// end inline asm
	// begin inline asm
	shfl.sync.down.b32 %r345, %r346, %r357, %r358, %r359;
	// end inline asm
	mov.b64 	%rd419, {%r340, %r345};
	mov.b64 	%fd53, %rd419;
	mov.b64 	{%r351, %r356}, %rd437;
	// begin inline asm
	shfl.sync.down.b32 %r350, %r351, %r357, %r358, %r359;
	// end inline asm
	// begin inline asm
	shfl.sync.down.b32 %r355, %r356, %r357, %r358, %r359;
	// end inline asm
	mov.b64 	%rd40, {%r350, %r355};
	setp.gt.s32 	%p236, %r259, 15;
	mov.u64 	%rd508, %rd437;
	mov.f64 	%fd422, %fd359;
	@%p236 bra 	$L__BB10_46;
	abs.f64 	%fd54, %fd359;
	abs.f64 	%fd55, %fd53;
	setp.lt.f64 	%p237, %fd54, %fd55;
	mov.u64 	%rd508, %rd40;
	mov.f64 	%fd422, %fd53;
	@%p237 bra 	$L__BB10_46;
	setp.lt.f64 	%p238, %fd55, %fd54;
	mov.u64 	%rd508, %rd437;
	mov.f64 	%fd422, %fd359;
	@%p238 bra 	$L__BB10_46;
	setp.lt.s64 	%p239, %rd437, %rd40;
	min.s64 	%rd508, %rd437, %rd40;
	selp.f64 	%fd422, %fd359, %fd53, %p239;
$L__BB10_46:
	setp.ne.s32 	%p240, %r259, 0;
	@%p240 bra 	$L__BB10_48;
	shr.u32 	%r360, %r1, 1;
	and.b32  	%r361, %r360, 496;
	mov.u32 	%r362, _ZN6thrust24THRUST_300001_SM_1000_NS8cuda_cub4core6detail5shmemE;
	add.s32 	%r363, %r362, %r361;
	st.shared.f64 	[%r363+8], %fd422;
	st.shared.u64 	[%r363+16], %rd508;
$L__BB10_48:
	bar.sync 	0;
	setp.ne.s32 	%p241, %r1, 0;
	@%p241 bra 	$L__BB10_232;
	ld.shared.f64 	%fd58, [_ZN6thrust24THRUST_300001_SM_1000_NS8cuda_cub4core6detail5shmemE+24];
	ld.shared.u64 	%rd43, [_ZN6thrust24THRUST_300001_SM_1000_NS8cuda_cub4core6detail5shmemE+32];
	abs.f64 	%fd59, %fd422;
	abs.f64 	%fd60, %fd58;
	setp.lt.f64 	%p242, %fd59, %fd60;
	mov.u64 	%rd439, %rd43;
	mov.f64 	%fd361, %fd58;
	@%p242 bra 	$L__BB10_52;
	setp.lt.f64 	%p243, %fd60, %fd59;
	mov.u64 	%rd439, %rd508;
	mov.f64 	%fd361, %fd422;
	@%p243 bra 	$L__BB10_52;
	setp.lt.s64 	%p244, %rd508, %rd43;
	min.s64 	%rd439, %rd508, %rd43;
	selp.f64 	%fd361, %fd422, %fd58, %p244;
$L__BB10_52:
	ld.shared.f64 	%fd63, [_ZN6thrust24THRUST_300001_SM_1000_NS8cuda_cub4core6detail5shmemE+40];
	ld.shared.u64 	%rd46, [_ZN6thrust24THRUST_300001_SM_1000_NS8cuda_cub4core6detail5shmemE+48];
	abs.f64 	%fd64, %fd361;
	abs.f64 	%fd65, %fd63;
	setp.lt.f64 	%p245, %fd64, %fd65;
	mov.u64 	%rd440, %rd46;
	mov.f64 	%fd362, %fd63;
	@%p245 bra 	$L__BB10_55;
	setp.lt.f64 	%p246, %fd65, %fd64;
	mov.u64 	%rd440, %rd439;
	mov.f64 	%fd362, %fd361;
	@%p246 bra 	$L__BB10_55;
	setp.lt.s64 	%p247, %rd439, %rd46;
	min.s64 	%rd440, %rd439, %rd46;
	selp.f64 	%fd362, %fd361, %fd63, %p247;
$L__BB10_55:
	ld.shared.f64 	%fd68, [_ZN6thrust24THRUST_300001_SM_1000_NS8cuda_cub4core6detail5shmemE+56];
	ld.shared.u64 	%rd49, [_ZN6thrust24THRUST_300001_SM_1000_NS8cuda_cub4core6detail5shmemE+64];
	abs.f64 	%fd69, %fd362;
	abs.f64 	%fd70, %fd68;
	setp.lt.f64 	%p248, %fd69, %fd70;
	mov.u64 	%rd441, %rd49;
	mov.f64 	%fd363, %fd68;
	@%p248 bra 	$L__BB10_58;
	setp.lt.f64 	%p249, %fd70, %fd69;
	mov.u64 	%rd441, %rd440;
	mov.f64 	%fd363, %fd362;
	@%p249 bra 	$L__BB10_58;
	setp.lt.s64 	%p250, %rd440, %rd49;
	min.s64 	%rd441, %rd440, %rd49;
	selp.f64 	%fd363, %fd362, %fd68, %p250;
$L__BB10_58:
	ld.shared.f64 	%fd73, [_ZN6thrust24THRUST_300001_SM_1000_NS8cuda_cub4core6detail5shmemE+72];
	ld.shared.u64 	%rd52, [_ZN6thrust24THRUST_300001_SM_1000_NS8cuda_cub4core6detail5shmemE+80];
	abs.f64 	%fd74, %fd363;
	abs.f64 	%fd75, %fd73;
	setp.lt.f64 	%p251, %fd74, %fd75;
	mov.u64 	%rd442, %rd52;
	mov.f64 	%fd364, %fd73;
	@%p251 bra 	$L__BB10_61;
	setp.lt.f64 	%p252, %fd75, %fd74;
	mov.u64 	%rd442, %rd441;
	mov.f64 	%fd364, %fd363;
	@%p252 bra 	$L__BB10_61;
	setp.lt.s64 	%p253, %rd441, %rd52;
	min.s64 	%rd442, %rd441, %rd52;
	selp.f64 	%fd364, %fd363, %fd73, %p253;
$L__BB10_61:
	ld.shared.f64 	%fd78, [_ZN6thrust24THRUST_300001_SM_1000_NS8cuda_cub4core6detail5shmemE+88];
	ld.shared.u64 	%rd55, [_ZN6thrust24THRUST_300001_SM_1000_NS8cuda_cub4core6detail5shmemE+96];
	abs.f64 	%fd79, %fd364;
	abs.f64 	%fd80, %fd78;
	setp.lt.f64 	%p254, %fd79, %fd80;
	mov.u64 	%rd443, %rd55;
	mov.f64 	%fd365, %fd78;
	@%p254 bra 	$L__BB10_64;
	setp.lt.f64 	%p255, %fd80, %fd79;
	mov.u64 	%rd443, %rd442;
	mov.f64 	%fd365, %fd364;
	@%p255 bra 	$L__BB10_64;
	setp.lt.s64 	%p256, %rd442, %rd55;
	min.s64 	%rd443, %rd442, %rd55;
	selp.f64 	%fd365, %fd364, %fd78, %p256;
$L__BB10_64:
	ld.shared.f64 	%fd83, [_ZN6thrust24THRUST_300001_SM_1000_NS8cuda_cub4core6detail5shmemE+104];
	ld.shared.u64 	%rd58, [_ZN6thrust24THRUST_300001_SM_1000_NS8cuda_cub4core6detail5shmemE+112];
	abs.f64 	%fd84, %fd365;
	abs.f64 	%fd85, %fd83;
	setp.lt.f64 	%p257, %fd84, %fd85;
	mov.u64 	%rd444, %rd58;
	mov.f64 	%fd366, %fd83;
	@%p257 bra 	$L__BB10_67;
	setp.lt.f64 	%p258, %fd85, %fd84;
	mov.u64 	%rd444, %rd443;
	mov.f64 	%fd366, %fd365;
	@%p258 bra 	$L__BB10_67;
	setp.lt.s64 	%p259, %rd443, %rd58;
	min.s64 	%rd444, %rd443, %rd58;
	selp.f64 	%fd366, %fd365, %fd83, %p259;
$L__BB10_67:
	ld.shared.f64 	%fd88, [_ZN6thrust24THRUST_300001_SM_1000_NS8cuda_cub4core6detail5shmemE+120];
	ld.shared.u64 	%rd61, [_ZN6thrust24THRUST_300001_SM_1000_NS8cuda_cub4core6detail5shmemE+128];
	abs.f64 	%fd89, %fd366;
	abs.f64 	%fd90, %fd88;
	setp.lt.f64 	%p260, %fd89, %fd90;
	mov.u64 	%rd508, %rd61;
	mov.f64 	%fd422, %fd88;
	@%p260 bra 	$L__BB10_232;
	setp.lt.f64 	%p261, %fd90, %fd89;
	mov.u64 	%rd508, %rd444;
	mov.f64 	%fd422, %fd366;
	@%p261 bra 	$L__BB10_232;
	setp.lt.s64 	%p262, %rd444, %rd61;
	min.s64 	%rd508, %rd444, %rd61;
	selp.f64 	%fd422, %fd366, %fd88, %p262;
	bra.uni 	$L__BB10_232;
$L__BB10_70:
	// begin inline asm
	mov.u32 %r146, %laneid;
	// end inline asm
	and.b32  	%r167, %r1, 992;
	add.s32 	%r168, %r167, 32;
	setp.gt.s32 	%p169, %r168, %r29;
	not.b32 	%r169, %r167;
	add.s32 	%r170, %r29, %r169;
	selp.b32 	%r165, %r170, 31, %p169;
	mov.b64 	%rd400, %fd354;
	mov.b64 	{%r148, %r153}, %rd400;
	mov.b32 	%r164, 1;
	mov.b32 	%r166, -1;
	// begin inline asm
	shfl.sync.down.b32 %r147, %r148, %r164, %r165, %r166;
	// end inline asm
	// begin inline asm
	shfl.sync.down.b32 %r152, %r153, %r164, %r165, %r166;
	// end inline asm
	mov.b64 	%rd401, {%r147, %r152};
	mov.b64 	%fd92, %rd401;
	mov.b64 	{%r158, %r163}, %rd432;
	// begin inline asm
	shfl.sync.down.b32 %r157, %r158, %r164, %r165, %r166;
	// end inline asm
	// begin inline asm
	shfl.sync.down.b32 %r162, %r163, %r164, %r165, %r166;
	// end inline asm
	mov.b64 	%rd63, {%r157, %r162};
	setp.ge.s32 	%p170, %r146, %r165;
	mov.u64 	%rd445, %rd432;
	mov.f64 	%fd367, %fd354;
	@%p170 bra 	$L__BB10_74;
	abs.f64 	%fd93, %fd354;
	abs.f64 	%fd94, %fd92;
	setp.lt.f64 	%p171, %fd93, %fd94;
	mov.u64 	%rd445, %rd63;
	mov.f64 	%fd367, %fd92;
	@%p171 bra 	$L__BB10_74;
	setp.lt.f64 	%p172, %fd94, %fd93;
	mov.u64 	%rd445, %rd432;
	mov.f64 	%fd367, %fd354;
	@%p172 bra 	$L__BB10_74;
	setp.lt.s64 	%p173, %rd432, %rd63;
	min.s64 	%rd445, %rd432, %rd63;
	selp.f64 	%fd367, %fd354, %fd92, %p173;
$L__BB10_74:
	mov.b64 	%rd402, %fd367;
	mov.b64 	{%r172, %r177}, %rd402;
	mov.b32 	%r188, 2;
	mov.b32 	%r190, -1;
	// begin inline asm
	shfl.sync.down.b32 %r171, %r172, %r188, %r165, %r190;
	// end inline asm
	// begin inline asm
	shfl.sync.down.b32 %r176, %r177, %r188, %r165, %r190;
	// end inline asm
	mov.b64 	%rd403, {%r171, %r176};
	mov.b64 	%fd97, %rd403;
	mov.b64 	{%r182, %r187}, %rd445;
	// begin inline asm
	shfl.sync.down.b32 %r181, %r182, %r188, %r165, %r190;
	// end inline asm
	// begin inline asm
	shfl.sync.down.b32 %r186, %r187, %r188, %r165, %r190;
	// end inline asm
	mov.b64 	%rd66, {%r181, %r186};
	add.s32 	%r191, %r146, 2;
	setp.gt.s32 	%p174, %r191, %r165;
	mov.u64 	%rd446, %rd445;
	mov.f64 	%fd368, %fd367;
	@%p174 bra 	$L__BB10_78;
	abs.f64 	%fd98, %fd367;
	abs.f64 	%fd99, %fd97;
	setp.lt.f64 	%p175, %fd98, %fd99;
	mov.u64 	%rd446, %rd66;
	mov.f64 	%fd368, %fd97;
	@%p175 bra 	$L__BB10_78;
	setp.lt.f64 	%p176, %fd99, %fd98;
	mov.u64 	%rd446, %rd445;
	mov.f64 	%fd368, %fd367;
	@%p176 bra 	$L__BB10_78;
	setp.lt.s64 	%p177, %rd445, %rd66;
	min.s64 	%rd446, %rd445, %rd66;
	selp.f64 	%fd368, %fd367, %fd97, %p177;
$L__BB10_78:
	mov.b64 	%rd404, %fd368;
	mov.b64 	{%r193, %r198}, %rd404;
	mov.b32 	%r209, 4;
	mov.b32 	%r211, -1;
	// begin inline asm
	shfl.sync.down.b32 %r192, %r193, %r209, %r165, %r211;
	// end inline asm
	// begin inline asm
	shfl.sync.down.b32 %r197, %r198, %r209, %r165, %r211;
	// end inline asm
	mov.b64 	%rd405, {%r192, %r197};
	mov.b64 	%fd102, %rd405;
	mov.b64 	{%r203, %r208}, %rd446;
	// begin inline asm
	shfl.sync.down.b32 %r202, %r203, %r209, %r165, %r211;
	// end inline asm
	// begin inline asm
	shfl.sync.down.b32 %r207, %r208, %r209, %r165, %r211;
	// end inline asm
	mov.b64 	%rd69, {%r202, %r207};
	add.s32 	%r212, %r146, 4;
	setp.gt.s32 	%p178, %r212, %r165;
	mov.u64 	%rd447, %rd446;
	mov.f64 	%fd369, %fd368;
	@%p178 bra 	$L__BB10_82;
	abs.f64 	%fd103, %fd368;
	abs.f64 	%fd104, %fd102;
	setp.lt.f64 	%p179, %fd103, %fd104;
	mov.u64 	%rd447, %rd69;
	mov.f64 	%fd369, %fd102;
	@%p179 bra 	$L__BB10_82;
	setp.lt.f64 	%p180, %fd104, %fd103;
	mov.u64 	%rd447, %rd446;
	mov.f64 	%fd369, %fd368;
	@%p180 bra 	$L__BB10_82;
	setp.lt.s64 	%p181, %rd446, %rd69;
	min.s64 	%rd447, %rd446, %rd69;
	selp.f64 	%fd369, %fd368, %fd102, %p181;
$L__BB10_82:
	mov.b64 	%rd406, %fd369;
	mov.b64 	{%r214, %r219}, %rd406;
	mov.b32 	%r230, 8;
	mov.b32 	%r232, -1;
	// begin inline asm
	shfl.sync.down.b32 %r213, %r214, %r230, %r165, %r232;
	// end inline asm
	// begin inline asm
	shfl.sync.down.b32 %r218, %r219, %r230, %r165, %r232;
	// end inline asm
	mov.b64 	%rd407, {%r213, %r218};
	mov.b64 	%fd107, %rd407;
	mov.b64 	{%r224, %r229}, %rd447;
	// begin inline asm
	shfl.sync.down.b32 %r223, %r224, %r230, %r165, %r232;
	// end inline asm
	// begin inline asm
	shfl.sync.down.b32 %r228, %r229, %r230, %r165, %r232;
	// end inline asm
	mov.b64 	%rd72, {%r223, %r228};
	add.s32 	%r233, %r146, 8;
	setp.gt.s32 	%p182, %r233, %r165;
	mov.u64 	%rd448, %rd447;
	mov.f64 	%fd370, %fd369;
	@%p182 bra 	$L__BB10_86;
	abs.f64 	%fd108, %fd369;
	abs.f64 	%fd109, %fd107;
	setp.lt.f64 	%p183, %fd108, %fd109;
	mov.u64 	%rd448, %rd72;
	mov.f64 	%fd370, %fd107;
	@%p183 bra 	$L__BB10_86;
	setp.lt.f64 	%p184, %fd109, %fd108;
	mov.u64 	%rd448, %rd447;
	mov.f64 	%fd370, %fd369;
	@%p184 bra 	$L__BB10_86;
	setp.lt.s64 	%p185, %rd447, %rd72;
	min.s64 	%rd448, %rd447, %rd72;
	selp.f64 	%fd370, %fd369, %fd107, %p185;
$L__BB10_86:
	mov.b64 	%rd408, %fd370;
	mov.b64 	{%r235, %r240}, %rd408;
	mov.b32 	%r251, 16;
	mov.b32 	%r253, -1;
	// begin inline asm
	shfl.sync.down.b32 %r234, %r235, %r251, %r165, %r253;
	// end inline asm
	// begin inline asm
	shfl.sync.down.b32 %r239, %r240, %r251, %r165, %r253;
	// end inline asm
	mov.b64 	%rd409, {%r234, %r239};
	mov.b64 	%fd112, %rd409;
	mov.b64 	{%r245, %r250}, %rd448;
	// begin inline asm
	shfl.sync.down.b32 %r244, %r245, %r251, %r165, %r253;
	// end inline asm
	// begin inline asm
	shfl.sync.down.b32 %r249, %r250, %r251, %r165, %r253;
	// end inline asm
	mov.b64 	%rd75, {%r244, %r249};
	add.s32 	%r254, %r146, 16;
	setp.gt.s32 	%p186, %r254, %r165;
	mov.u64 	%rd508, %rd448;
	mov.f64 	%fd422, %fd370;
	@%p186 bra 	$L__BB10_90;
	abs.f64 	%fd113, %fd370;
	abs.f64 	%fd114, %fd112;
	setp.lt.f64 	%p187, %fd113, %fd114;
	mov.u64 	%rd508, %rd75;
	mov.f64 	%fd422, %fd112;
	@%p187 bra 	$L__BB10_90;
	setp.lt.f64 	%p188, %fd114, %fd113;
	mov.u64 	%rd508, %rd448;
	mov.f64 	%fd422, %fd370;
	@%p188 bra 	$L__BB10_90;
	setp.lt.s64 	%p189, %rd448, %rd75;
	min.s64 	%rd508, %rd448, %rd75;
	selp.f64 	%fd422, %fd370, %fd112, %p189;
$L__BB10_90:
	setp.ne.s32 	%p190, %r146, 0;
	@%p190 bra 	$L__BB10_92;
	shr.u32 	%r255, %r1, 1;
	and.b32  	%r256, %r255, 496;
	mov.u32 	%r257, _ZN6thrust24THRUST_300001_SM_1000_NS8cuda_cub4core6detail5shmemE;
	add.s32 	%r258, %r257, %r256;
	st.shared.f64 	[%r258+8], %fd422;
	st.shared.u64 	[%r258+16], %rd508;
$L__BB10_92:
	bar.sync 	0;
	setp.ne.s32 	%p191, %r1, 0;
	@%p191 bra 	$L__BB10_232;
	setp.lt.s32 	%p192, %r29, 33;
	mov.f64 	%fd372, %fd422;
	mov.u64 	%rd450, %rd508;
	@%p192 bra 	$L__BB10_97;
	ld.shared.f64 	%fd117, [_ZN6thrust24THRUST_300001_SM_1000_NS8cuda_cub4core6detail5shmemE+24];
	ld.shared.u64 	%rd78, [_ZN6thrust24THRUST_300001_SM_1000_NS8cuda_cub4core6detail5shmemE+32];
	abs.f64 	%fd118, %fd422;
	abs.f64 	%fd119, %fd117;
	setp.lt.f64 	%p193, %fd118, %fd119;
	mov.f64 	%fd372, %fd117;
	mov.u64 	%rd450, %rd78;
	@%p193 bra 	$L__BB10_97;
	setp.lt.f64 	%p194, %fd119, %fd118;
	mov.f64 	%fd372, %fd422;
	mov.u64 	%rd450, %rd508;
	@%p194 bra 	$L__BB10_97;
	setp.lt.s64 	%p195, %rd508, %rd78;
	min.s64 	%rd450, %rd508, %rd78;
	selp.f64 	%fd372, %fd422, %fd117, %p195;
$L__BB10_97:
	setp.lt.s32 	%p196, %r29, 65;
	mov.f64 	%fd373, %fd372;
	mov.u64 	%rd451, %rd450;
	@%p196 bra 	$L__BB10_101;
	ld.shared.f64 	%fd122, [_ZN6thrust24THRUST_300001_SM_1000_NS8cuda_cub4core6detail5shmemE+40];
	ld.shared.u64 	%rd81, [_ZN6thrust24THRUST_300001_SM_1000_NS8cuda_cub4core6detail5shmemE+48];
	abs.f64 	%fd123, %fd372;
	abs.f64 	%fd124, %fd122;
	setp.lt.f64 	%p197, %fd123, %fd124;
	mov.f64 	%fd373, %fd122;
	mov.u64 	%rd451, %rd81;
	@%p197 bra 	$L__BB10_101;
	setp.lt.f64 	%p198, %fd124, %fd123;
	mov.f64 	%fd373, %fd372;
	mov.u64 	%rd451, %rd450;
	@%p198 bra 	$L__BB10_101;
	setp.lt.s64 	%p199, %rd450, %rd81;
	min.s64 	%rd451, %rd450, %rd81;
	selp.f64 	%fd373, %fd372, %fd122, %p199;
$L__BB10_101:
	setp.lt.s32 	%p200, %r29, 97;
	mov.f64 	%fd374, %fd373;
	mov.u64 	%rd452, %rd451;
	@%p200 bra 	$L__BB10_105;
	ld.shared.f64 	%fd127, [_ZN6thrust24THRUST_300001_SM_1000_NS8cuda_cub4core6detail5shmemE+56];
	ld.shared.u64 	%rd84, [_ZN6thrust24THRUST_300001_SM_1000_NS8cuda_cub4core6detail5shmemE+64];
	abs.f64 	%fd128, %fd373;
	abs.f64 	%fd129, %fd127;
	setp.lt.f64 	%p201, %fd128, %fd129;
	mov.f64 	%fd374, %fd127;
	mov.u64 	%rd452, %rd84;
	@%p201 bra 	$L__BB10_105;
	setp.lt.f64 	%p202, %fd129, %fd128;
	mov.f64 	%fd374, %fd373;
	mov.u64 	%rd452, %rd451;
	@%p202 bra 	$L__BB10_105;
	setp.lt.s64 	%p203, %rd451, %rd84;
	min.s64 	%rd452, %rd451, %rd84;
	selp.f64 	%fd374, %fd373, %fd127, %p203;
$L__BB10_105:
	setp.lt.s32 	%p204, %r29, 129;
	mov.f64 	%fd375, %fd374;
	mov.u64 	%rd453, %rd452;
	@%p204 bra 	$L__BB10_109;
	ld.shared.f64 	%fd132, [_ZN6thrust24THRUST_300001_SM_1000_NS8cuda_cub4core6detail5shmemE+72];
	ld.shared.u64 	%rd87, [_ZN6thrust24THRUST_300001_SM_1000_NS8cuda_cub4core6detail5shmemE+80];
	abs.f64 	%fd133, %fd374;
	abs.f64 	%fd134, %fd132;
	setp.lt.f64 	%p205, %fd133, %fd134;
	mov.f64 	%fd375, %fd132;
	mov.u64 	%rd453, %rd87;
	@%p205 bra 	$L__BB10_109;
	setp.lt.f64 	%p206, %fd134, %fd133;
	mov.f64 	%fd375, %fd374;
	mov.u64 	%rd453, %rd452;
	@%p206 bra 	$L__BB10_109;
	setp.lt.s64 	%p207, %rd452, %rd87;
	min.s64 	%rd453, %rd452, %rd87;
	selp.f64 	%fd375, %fd374, %fd132, %p207;
$L__BB10_109:
	setp.lt.s32 	%p208, %r29, 161;
	mov.f64 	%fd376, %fd375;
	mov.u64 	%rd454, %rd453;
	@%p208 bra 	$L__BB10_113;
	ld.shared.f64 	%fd137, [_ZN6thrust24THRUST_300001_SM_1000_NS8cuda_cub4core6detail5shmemE+88];
	ld.shared.u64 	%rd90, [_ZN6thrust24THRUST_300001_SM_1000_NS8cuda_cub4core6detail5shmemE+96];
	abs.f64 	%fd138, %fd375;
	abs.f64 	%fd139, %fd137;
	setp.lt.f64 	%p209, %fd138, %fd139;
	mov.f64 	%fd376, %fd137;
	mov.u64 	%rd454, %rd90;
	@%p209 bra 	$L__BB10_113;
	setp.lt.f64 	%p210, %fd139, %fd138;
	mov.f64 	%fd376, %fd375;
	mov.u64 	%rd454, %rd453;
	@%p210 bra 	$L__BB10_113;
	setp.lt.s64 	%p211, %rd453, %rd90;
	min.s64 	%rd454, %rd453, %rd90;
	selp.f64 	%fd376, %fd375, %fd137, %p211;
$L__BB10_113:
	setp.lt.s32 	%p212, %r29, 193;
	mov.f64 	%fd377, %fd376;
	mov.u64 	%rd455, %rd454;
	@%p212 bra 	$L__BB10_117;
	ld.shared.f64 	%fd142, [_ZN6thrust24THRUST_300001_SM_1000_NS8cuda_cub4core6detail5shmemE+104];
	ld.shared.u64 	%rd93, [_ZN6thrust24THRUST_300001_SM_1000_NS8cuda_cub4core6detail5shmemE+112];
	abs.f64 	%fd143, %fd376;
	abs.f64 	%fd144, %fd142;
	setp.lt.f64 	%p213, %fd143, %fd144;
	mov.f64 	%fd377, %fd142;
	mov.u64 	%rd455, %rd93;
	@%p213 bra 	$L__BB10_117;
	setp.lt.f64 	%p214, %fd144, %fd143;
	mov.f64 	%fd377, %fd376;
	mov.u64 	%rd455, %rd454;
	@%p214 bra 	$L__BB10_117;
	setp.lt.s64 	%p215, %rd454, %rd93;
	min.s64 	%rd455, %rd454, %rd93;
	selp.f64 	%fd377, %fd376, %fd142, %p215;
$L__BB10_117:
	setp.lt.s32 	%p216, %r29, 225;
	mov.u64 	%rd508, %rd455;
	mov.f64 	%fd422, %fd377;
	@%p216 bra 	$L__BB10_232;
	ld.shared.f64 	%fd147, [_ZN6thrust24THRUST_300001_SM_1000_NS8cuda_cub4core6detail5shmemE+120];
	ld.shared.u64 	%rd96, [_ZN6thrust24THRUST_300001_SM_1000_NS8cuda_cub4core6detail5shmemE+128];
	abs.f64 	%fd148, %fd377;
	abs.f64 	%fd149, %fd147;
	setp.lt.f64 	%p217, %fd148, %fd149;
	mov.u64 	%rd508, %rd96;
	mov.f64 	%fd422, %fd147;
	@%p217 bra 	$L__BB10_232;
	setp.lt.f64 	%p218, %fd149, %fd148;
	mov.u64 	%rd508, %rd455;
	mov.f64 	%fd422, %fd377;
	@%p218 bra 	$L__BB10_232;
	setp.lt.s64 	%p219, %rd455, %rd96;
	min.s64 	%rd508, %rd455, %rd96;
	selp.f64 	%fd422, %fd377, %fd147, %p219;
	bra.uni 	$L__BB10_232;
$L__BB10_121:
	mov.u32 	%r16, %tid.x;
	cvt.u64.u32 	%rd98, %r16;
	mul.wide.u32 	%rd258, %r16, 16;
	add.s64 	%rd239, %rd236, %rd258;
	// begin inline asm
	ld.global.nc.u64 %rd238, [%rd239];
	// end inline asm
	add.s64 	%rd241, %rd239, 8;
	// begin inline asm
	ld.global.nc.u64 %rd240, [%rd241];
	// end inline asm
	mov.b64 	%fd151, %rd238;
	add.s64 	%rd243, %rd239, 4096;
	// begin inline asm
	ld.global.nc.u64 %rd242, [%rd243];
	// end inline asm
	add.s64 	%rd245, %rd239, 4104;
	// begin inline asm
	ld.global.nc.u64 %rd456, [%rd245];
	// end inline asm
	mov.b64 	%fd378, %rd242;
	add.s64 	%rd247, %rd239, 8192;
	// begin inline asm
	ld.global.nc.u64 %rd246, [%rd247];
	// end inline asm
	add.s64 	%rd249, %rd239, 8200;
	// begin inline asm
	ld.global.nc.u64 %rd457, [%rd249];
	// end inline asm
	mov.b64 	%fd379, %rd246;
	add.s64 	%rd251, %rd239, 12288;
	// begin inline asm
	ld.global.nc.u64 %rd250, [%rd251];
	// end inline asm
	add.s64 	%rd253, %rd239, 12296;
	// begin inline asm
	ld.global.nc.u64 %rd458, [%rd253];
	// end inline asm
	mov.b64 	%fd380, %rd250;
	add.s64 	%rd255, %rd239, 16384;
	// begin inline asm
	ld.global.nc.u64 %rd254, [%rd255];
	// end inline asm
	add.s64 	%rd257, %rd239, 16392;
	// begin inline asm
	ld.global.nc.u64 %rd495, [%rd257];
	// end inline asm
	mov.b64 	%fd409, %rd254;
	abs.f64 	%fd156, %fd151;
	abs.f64 	%fd157, %fd378;
	setp.lt.f64 	%p3, %fd156, %fd157;
	@%p3 bra 	$L__BB10_123;
	setp.lt.f64 	%p4, %fd157, %fd156;
	setp.lt.s64 	%p5, %rd240, %rd456;
	or.pred  	%p6, %p4, %p5;
	selp.b64 	%rd456, %rd240, %rd456, %p6;
	selp.f64 	%fd378, %fd151, %fd378, %p6;
$L__BB10_123:
	abs.f64 	%fd160, %fd378;
	abs.f64 	%fd161, %fd379;
	setp.lt.f64 	%p7, %fd160, %fd161;
	@%p7 bra 	$L__BB10_125;
	setp.lt.f64 	%p8, %fd161, %fd160;
	setp.lt.s64 	%p9, %rd456, %rd457;
	or.pred  	%p10, %p8, %p9;
	selp.b64 	%rd457, %rd456, %rd457, %p10;
	selp.f64 	%fd379, %fd378, %fd379, %p10;
$L__BB10_125:
	abs.f64 	%fd164, %fd379;
	abs.f64 	%fd165, %fd380;
	setp.lt.f64 	%p11, %fd164, %fd165;
	@%p11 bra 	$L__BB10_127;
	setp.lt.f64 	%p12, %fd165, %fd164;
	setp.lt.s64 	%p13, %rd457, %rd458;
	or.pred  	%p14, %p12, %p13;
	selp.b64 	%rd458, %rd457, %rd458, %p14;
	selp.f64 	%fd380, %fd379, %fd380, %p14;
$L__BB10_127:
	abs.f64 	%fd168, %fd380;
	abs.f64 	%fd169, %fd409;
	setp.lt.f64 	%p15, %fd168, %fd169;
	@%p15 bra 	$L__BB10_129;
	setp.lt.f64 	%p16, %fd169, %fd168;
	setp.lt.s64 	%p17, %rd458, %rd495;
	or.pred  	%p18, %p16, %p17;
	selp.b64 	%rd495, %rd458, %rd495, %p18;
	selp.f64 	%fd409, %fd380, %fd409, %p18;
$L__BB10_129:
	setp.lt.u32 	%p19, %r29, 2560;
	mov.b64 	%rd474, 1280;
	@%p19 bra 	$L__BB10_165;
	add.s64 	%rd262, %rd1, -2560;
	mul.hi.u64 	%rd263, %rd262, -3689348814741910323;
	shr.u64 	%rd112, %rd263, 10;
	setp.lt.u64 	%p20, %rd262, 1280;
	mov.b64 	%rd474, 1280;
	@%p20 bra 	$L__BB10_153;
	add.s64 	%rd265, %rd112, 1;
	and.b64  	%rd460, %rd265, 36028797018963966;
	shl.b64 	%rd266, %rd98, 4;
	add.s64 	%rd267, %rd266, %rd236;
	add.s64 	%rd461, %rd267, 57352;
	mov.b64 	%rd474, 1280;
$L__BB10_132:
	add.s64 	%rd269, %rd461, -36872;
	// begin inline asm
	ld.global.nc.u64 %rd268, [%rd269];
	// end inline asm
	add.s64 	%rd271, %rd461, -36864;
	// begin inline asm
	ld.global.nc.u64 %rd464, [%rd271];
	// end inline asm
	mov.b64 	%fd383, %rd268;
	add.s64 	%rd273, %rd461, -32776;
	// begin inline asm
	ld.global.nc.u64 %rd272, [%rd273];
	// end inline asm
	add.s64 	%rd275, %rd461, -32768;
	// begin inline asm
	ld.global.nc.u64 %rd465, [%rd275];
	// end inline asm
	mov.b64 	%fd384, %rd272;
	add.s64 	%rd277, %rd461, -28680;
	// begin inline asm
	ld.global.nc.u64 %rd276, [%rd277];
	// end inline asm
	add.s64 	%rd279, %rd461, -28672;
	// begin inline asm
	ld.global.nc.u64 %rd466, [%rd279];
	// end inline asm
	mov.b64 	%fd385, %rd276;
	add.s64 	%rd281, %rd461, -24584;
	// begin inline asm
	ld.global.nc.u64 %rd280, [%rd281];
	// end inline asm
	add.s64 	%rd283, %rd461, -24576;
	// begin inline asm
	ld.global.nc.u64 %rd467, [%rd283];
	// end inline asm
	mov.b64 	%fd386, %rd280;
	add.s64 	%rd285, %rd461, -20488;
	// begin inline asm
	ld.global.nc.u64 %rd284, [%rd285];
	// end inline asm
	add.s64 	%rd287, %rd461, -20480;
	// begin inline asm
	ld.global.nc.u64 %rd468, [%rd287];
	// end inline asm
	mov.b64 	%fd387, %rd284;
	abs.f64 	%fd178, %fd409;
	abs.f64 	%fd179, %fd383;
	setp.lt.f64 	%p21, %fd178, %fd179;
	@%p21 bra 	$L__BB10_134;
	setp.lt.f64 	%p22, %fd179, %fd178;
	setp.lt.s64 	%p23, %rd495, %rd464;
	or.pred  	%p24, %p22, %p23;
	selp.b64 	%rd464, %rd495, %rd464, %p24;
	selp.f64 	%fd383, %fd409, %fd383, %p24;
$L__BB10_134:
	abs.f64 	%fd182, %fd383;
	abs.f64 	%fd183, %fd384;
	setp.lt.f64 	%p25, %fd182, %fd183;
	@%p25 bra 	$L__BB10_136;
	setp.lt.f64 	%p26, %fd183, %fd182;
	setp.lt.s64 	%p27, %rd464, %rd465;
	or.pred  	%p28, %p26, %p27;
	selp.b64 	%rd465, %rd464, %rd465, %p28;
	selp.f64 	%fd384, %fd383, %fd384, %p28;
$L__BB10_136:
	abs.f64 	%fd186, %fd384;
	abs.f64 	%fd187, %fd385;
	setp.lt.f64 	%p29, %fd186, %fd187;
	@%p29 bra 	$L__BB10_138;
	setp.lt.f64 	%p30, %fd187, %fd186;
	setp.lt.s64 	%p31, %rd465, %rd466;
	or.pred  	%p32, %p30, %p31;
	selp.b64 	%rd466, %rd465, %rd466, %p32;
	selp.f64 	%fd385, %fd384, %fd385, %p32;
$L__BB10_138:
	abs.f64 	%fd190, %fd385;
	abs.f64 	%fd191, %fd386;
	setp.lt.f64 	%p33, %fd190, %fd191;
	@%p33 bra 	$L__BB10_140;
	setp.lt.f64 	%p34, %fd191, %fd190;
	setp.lt.s64 	%p35, %rd466, %rd467;
	or.pred  	%p36, %p34, %p35;
	selp.b64 	%rd467, %rd466, %rd467, %p36;
	selp.f64 	%fd386, %fd385, %fd386, %p36;
$L__BB10_140:
	abs.f64 	%fd194, %fd386;
	abs.f64 	%fd195, %fd387;
	setp.lt.f64 	%p37, %fd194, %fd195;
	@%p37 bra 	$L__BB10_142;
	setp.lt.f64 	%p38, %fd195, %fd194;
	setp.lt.s64 	%p39, %rd467, %rd468;
	or.pred  	%p40, %p38, %p39;
	selp.b64 	%rd468, %rd467, %rd468, %p40;
	selp.f64 	%fd387, %fd386, %fd387, %p40;
$L__BB10_142:
	add.s64 	%rd289, %rd461, -16392;
	// begin inline asm
	ld.global.nc.u64 %rd288, [%rd289];
	// end inline asm
	add.s64 	%rd291, %rd461, -16384;
	// begin inline asm
	ld.global.nc.u64 %rd469, [%rd291];
	// end inline asm
	mov.b64 	%fd388, %rd288;
	add.s64 	%rd293, %rd461, -12296;
	// begin inline asm
	ld.global.nc.u64 %rd292, [%rd293];
	// end inline asm
	add.s64 	%rd295, %rd461, -12288;
	// begin inline asm
	ld.global.nc.u64 %rd470, [%rd295];
	// end inline asm
	mov.b64 	%fd389, %rd292;
	add.s64 	%rd297, %rd461, -8200;
	// begin inline asm
	ld.global.nc.u64 %rd296, [%rd297];
	// end inline asm
	add.s64 	%rd299, %rd461, -8192;
	// begin inline asm
	ld.global.nc.u64 %rd471, [%rd299];
	// end inline asm
	mov.b64 	%fd390, %rd296;
	add.s64 	%rd301, %rd461, -4104;
	// begin inline asm
	ld.global.nc.u64 %rd300, [%rd301];
	// end inline asm
	add.s64 	%rd303, %rd461, -4096;
	// begin inline asm
	ld.global.nc.u64 %rd472, [%rd303];
	// end inline asm
	mov.b64 	%fd391, %rd300;
	add.s64 	%rd305, %rd461, -8;
	// begin inline asm
	ld.global.nc.u64 %rd304, [%rd305];
	// end inline asm
	// begin inline asm
	ld.global.nc.u64 %rd495, [%rd461];
	// end inline asm
	mov.b64 	%fd409, %rd304;
	abs.f64 	%fd203, %fd387;
	abs.f64 	%fd204, %fd388;
	setp.lt.f64 	%p41, %fd203, %fd204;
	@%p41 bra 	$L__BB10_144;
	setp.lt.f64 	%p42, %fd204, %fd203;
	setp.lt.s64 	%p43, %rd468, %rd469;
	or.pred  	%p44, %p42, %p43;
	selp.b64 	%rd469, %rd468, %rd469, %p44;
	selp.f64 	%fd388, %fd387, %fd388, %p44;
$L__BB10_144:
	abs.f64 	%fd207, %fd388;
	abs.f64 	%fd208, %fd389;
	setp.lt.f64 	%p45, %fd207, %fd208;
	@%p45 bra 	$L__BB10_146;
	setp.lt.f64 	%p46, %fd208, %fd207;
	setp.lt.s64 	%p47, %rd469, %rd470;
	or.pred  	%p48, %p46, %p47;
	selp.b64 	%rd470, %rd469, %rd470, %p48;
	selp.f64 	%fd389, %fd388, %fd389, %p48;
$L__BB10_146:
	abs.f64 	%fd211, %fd389;
	abs.f64 	%fd212, %fd390;
	setp.lt.f64 	%p49, %fd211, %fd212;
	@%p49 bra 	$L__BB10_148;
	setp.lt.f64 	%p50, %fd212, %fd211;
	setp.lt.s64 	%p51, %rd470, %rd471;
	or.pred  	%p52, %p50, %p51;
	selp.b64 	%rd471, %rd470, %rd471, %p52;
	selp.f64 	%fd390, %fd389, %fd390, %p52;
$L__BB10_148:
	abs.f64 	%fd215, %fd390;
	abs.f64 	%fd216, %fd391;
	setp.lt.f64 	%p53, %fd215, %fd216;
	@%p53 bra 	$L__BB10_150;
	setp.lt.f64 	%p54, %fd216, %fd215;
	setp.lt.s64 	%p55, %rd471, %rd472;
	or.pred  	%p56, %p54, %p55;
	selp.b64 	%rd472, %rd471, %rd472, %p56;
	selp.f64 	%fd391, %fd390, %fd391, %p56;
$L__BB10_150:
	abs.f64 	%fd219, %fd391;
	abs.f64 	%fd220, %fd409;
	setp.lt.f64 	%p57, %fd219, %fd220;
	@%p57 bra 	$L__BB10_152;
	setp.lt.f64 	%p58, %fd220, %fd219;
	setp.lt.s64 	%p59, %rd472, %rd495;
	or.pred  	%p60, %p58, %p59;
	selp.b64 	%rd495, %rd472, %rd495, %p60;
	selp.f64 	%fd409, %fd391, %fd409, %p60;
$L__BB10_152:
	add.s64 	%rd474, %rd474, 2560;
	add.s64 	%rd461, %rd461, 40960;
	add.s64 	%rd460, %rd460, -2;
	setp.ne.s64 	%p61, %rd460, 0;
	@%p61 bra 	$L__BB10_132;
$L__BB10_153:
	and.b64  	%rd308, %rd112, 1;
	setp.eq.b64 	%p62, %rd308, 1;
	@%p62 bra 	$L__BB10_165;
	shl.b64 	%rd329, %rd474, 4;
	mul.wide.u32 	%rd330, %r16, 16;
	add.s64 	%rd331, %rd236, %rd330;
	add.s64 	%rd310, %rd331, %rd329;
	// begin inline asm
	ld.global.nc.u64 %rd309, [%rd310];
	// end inline asm
	add.s64 	%rd312, %rd310, 8;
	// begin inline asm
	ld.global.nc.u64 %rd478, [%rd312];
	// end inline asm
	mov.b64 	%fd395, %rd309;
	add.s64 	%rd314, %rd310, 4096;
	// begin inline asm
	ld.global.nc.u64 %rd313, [%rd314];
	// end inline asm
	add.s64 	%rd316, %rd310, 4104;
	// begin inline asm
	ld.global.nc.u64 %rd479, [%rd316];
	// end inline asm
	mov.b64 	%fd396, %rd313;
	add.s64 	%rd318, %rd310, 8192;
	// begin inline asm
	ld.global.nc.u64 %rd317, [%rd318];
	// end inline asm
	add.s64 	%rd320, %rd310, 8200;
	// begin inline asm
	ld.global.nc.u64 %rd480, [%rd320];
	// end inline asm
	mov.b64 	%fd397, %rd317;
	add.s64 	%rd322, %rd310, 12288;
	// begin inline asm
	ld.global.nc.u64 %rd321, [%rd322];
	// end inline asm
	add.s64 	%rd324, %rd310, 12296;
	// begin inline asm
	ld.global.nc.u64 %rd481, [%rd324];
	// end inline asm
	mov.b64 	%fd398, %rd321;
	add.s64 	%rd326, %rd310, 16384;
	// begin inline asm
	ld.global.nc.u64 %rd325, [%rd326];
	// end inline asm
	add.s64 	%rd328, %rd310, 16392;
	// begin inline asm
	ld.global.nc.u64 %rd482, [%rd328];
	// end inline asm
	mov.b64 	%fd399, %rd325;
	abs.f64 	%fd230, %fd409;
	abs.f64 	%fd231, %fd395;
	setp.lt.f64 	%p63, %fd230, %fd231;
	@%p63 bra 	$L__BB10_156;
	setp.lt.f64 	%p64, %fd231, %fd230;
	setp.lt.s64 	%p65, %rd495, %rd478;
	or.pred  	%p66, %p64, %p65;
	selp.b64 	%rd478, %rd495, %rd478, %p66;
	selp.f64 	%fd395, %fd409, %fd395, %p66;
$L__BB10_156:
	abs.f64 	%fd234, %fd395;
	abs.f64 	%fd235, %fd396;
	setp.lt.f64 	%p67, %fd234, %fd235;
	@%p67 bra 	$L__BB10_158;
	setp.lt.f64 	%p68, %fd235, %fd234;
	setp.lt.s64 	%p69, %rd478, %rd479;
	or.pred  	%p70, %p68, %p69;
	selp.b64 	%rd479, %rd478, %rd479, %p70;
	selp.f64 	%fd396, %fd395, %fd396, %p70;
$L__BB10_158:
	abs.f64 	%fd238, %fd396;
	abs.f64 	%fd239, %fd397;
	setp.lt.f64 	%p71, %fd238, %fd239;
	@%p71 bra 	$L__BB10_160;
	setp.lt.f64 	%p72, %fd239, %fd238;
	setp.lt.s64 	%p73, %rd479, %rd480;
	or.pred  	%p74, %p72, %p73;
	selp.b64 	%rd480, %rd479, %rd480, %p74;
	selp.f64 	%fd397, %fd396, %fd397, %p74;
$L__BB10_160:
	abs.f64 	%fd242, %fd397;
	abs.f64 	%fd243, %fd398;
	setp.lt.f64 	%p75, %fd242, %fd243;
	@%p75 bra 	$L__BB10_162;
	setp.lt.f64 	%p76, %fd243, %fd242;
	setp.lt.s64 	%p77, %rd480, %rd481;
	or.pred  	%p78, %p76, %p77;
	selp.b64 	%rd481, %rd480, %rd481, %p78;
	selp.f64 	%fd398, %fd397, %fd398, %p78;
$L__BB10_162:
	abs.f64 	%fd246, %fd398;
	abs.f64 	%fd247, %fd399;
	setp.lt.f64 	%p79, %fd246, %fd247;
	@%p79 bra 	$L__BB10_164;
	setp.lt.f64 	%p80, %fd247, %fd246;
	setp.lt.s64 	%p81, %rd481, %rd482;
	or.pred  	%p82, %p80, %p81;
	selp.b64 	%rd482, %rd481, %rd482, %p82;
	selp.f64 	%fd399, %fd398, %fd399, %p82;
$L__BB10_164:
	add.s64 	%rd474, %rd474, 1280;
	mov.u64 	%rd495, %rd482;
	mov.f64 	%fd409, %fd399;
$L__BB10_165:
	cvt.s64.s32 	%rd332, %r29;
	setp.ge.s64 	%p83, %rd474, %rd332;
	@%p83 bra 	$L__BB10_188;
	cvt.u32.u64 	%r17, %rd474;
	sub.s32 	%r18, %r29, %r17;
	setp.ge.s32 	%p84, %r16, %r18;
	@%p84 bra 	$L__BB10_188;
	not.b32 	%r30, %r16;
	add.s32 	%r31, %r29, %r30;
	sub.s32 	%r19, %r31, %r17;
	and.b32  	%r32, %r19, 768;
	setp.eq.s32 	%p85, %r32, 768;
	mov.u32 	%r372, %r16;
	@%p85 bra 	$L__BB10_173;
	cvt.u64.u32 	%rd334, %r16;
	add.s64 	%rd335, %rd474, %rd334;
	shl.b64 	%rd336, %rd335, 4;
	add.s64 	%rd485, %rd236, %rd336;
	shr.u32 	%r33, %r19, 8;
	add.s32 	%r34, %r33, 1;
	and.b32  	%r35, %r34, 3;
	neg.s32 	%r370, %r35;
	mov.u32 	%r372, %r16;
$L__BB10_169:
	.pragma "nounroll";
	mov.u64 	%rd176, %rd495;
	mov.f64 	%fd251, %fd409;
	// begin inline asm
	ld.global.nc.u64 %rd337, [%rd485];
	// end inline asm
	add.s64 	%rd340, %rd485, 8;
	// begin inline asm
	ld.global.nc.u64 %rd339, [%rd340];
	// end inline asm
	mov.b64 	%fd252, %rd337;
	abs.f64 	%fd253, %fd251;
	abs.f64 	%fd254, %fd252;
	setp.lt.f64 	%p86, %fd253, %fd254;
	mov.f64 	%fd409, %fd252;
	mov.u64 	%rd495, %rd339;
	@%p86 bra 	$L__BB10_172;
	setp.lt.f64 	%p87, %fd254, %fd253;
	mov.f64 	%fd409, %fd251;
	mov.u64 	%rd495, %rd176;
	@%p87 bra 	$L__BB10_172;
	setp.lt.s64 	%p88, %rd176, %rd339;
	selp.f64 	%fd409, %fd251, %fd252, %p88;
	min.s64 	%rd495, %rd176, %rd339;
$L__BB10_172:
	add.s32 	%r372, %r372, 256;
	add.s64 	%rd485, %rd485, 4096;
	add.s32 	%r370, %r370, 1;
	setp.ne.s32 	%p89, %r370, 0;
	@%p89 bra 	$L__BB10_169;
$L__BB10_173:
	setp.lt.u32 	%p90, %r19, 768;
	@%p90 bra 	$L__BB10_188;
	cvt.u64.u32 	%rd341, %r372;
	add.s64 	%rd342, %rd474, %rd341;
	shl.b64 	%rd343, %rd342, 4;
	add.s64 	%rd344, %rd343, %rd236;
	add.s64 	%rd490, %rd344, 12296;
$L__BB10_175:
	add.s64 	%rd346, %rd490, -12296;
	// begin inline asm
	ld.global.nc.u64 %rd345, [%rd346];
	// end inline asm
	add.s64 	%rd348, %rd490, -12288;
	// begin inline asm
	ld.global.nc.u64 %rd347, [%rd348];
	// end inline asm
	mov.b64 	%fd260, %rd345;
	abs.f64 	%fd261, %fd409;
	abs.f64 	%fd262, %fd260;
	setp.lt.f64 	%p91, %fd261, %fd262;
	mov.f64 	%fd406, %fd260;
	mov.u64 	%rd492, %rd347;
	@%p91 bra 	$L__BB10_178;
	setp.lt.f64 	%p92, %fd262, %fd261;
	mov.f64 	%fd406, %fd409;
	mov.u64 	%rd492, %rd495;
	@%p92 bra 	$L__BB10_178;
	setp.lt.s64 	%p93, %rd495, %rd347;
	selp.f64 	%fd406, %fd409, %fd260, %p93;
	min.s64 	%rd492, %rd495, %rd347;
$L__BB10_178:
	add.s64 	%rd350, %rd490, -8200;
	// begin inline asm
	ld.global.nc.u64 %rd349, [%rd350];
	// end inline asm
	add.s64 	%rd352, %rd490, -8192;
	// begin inline asm
	ld.global.nc.u64 %rd351, [%rd352];
	// end inline asm
	mov.b64 	%fd265, %rd349;
	abs.f64 	%fd266, %fd406;
	abs.f64 	%fd267, %fd265;
	setp.lt.f64 	%p94, %fd266, %fd267;
	mov.f64 	%fd407, %fd265;
	mov.u64 	%rd493, %rd351;
	@%p94 bra 	$L__BB10_181;
	setp.lt.f64 	%p95, %fd267, %fd266;
	mov.f64 	%fd407, %fd406;
	mov.u64 	%rd493, %rd492;
	@%p95 bra 	$L__BB10_181;
	setp.lt.s64 	%p96, %rd492, %rd351;
	selp.f64 	%fd407, %fd406, %fd265, %p96;
	min.s64 	%rd493, %rd492, %rd351;
$L__BB10_181:
	add.s64 	%rd354, %rd490, -4104;
	// begin inline asm
	ld.global.nc.u64 %rd353, [%rd354];
	// end inline asm
	add.s64 	%rd356, %rd490, -4096;
	// begin inline asm
	ld.global.nc.u64 %rd355, [%rd356];
	// end inline asm
	mov.b64 	%fd270, %rd353;
	abs.f64 	%fd271, %fd407;
	abs.f64 	%fd272, %fd270;
	setp.lt.f64 	%p97, %fd271, %fd272;
	mov.f64 	%fd408, %fd270;
	mov.u64 	%rd494, %rd355;
	@%p97 bra 	$L__BB10_184;
	setp.lt.f64 	%p98, %fd272, %fd271;
	mov.f64 	%fd408, %fd407;
	mov.u64 	%rd494, %rd493;
	@%p98 bra 	$L__BB10_184;
	setp.lt.s64 	%p99, %rd493, %rd355;
	selp.f64 	%fd408, %fd407, %fd270, %p99;
	min.s64 	%rd494, %rd493, %rd355;
$L__BB10_184:
	add.s64 	%rd358, %rd490, -8;
	// begin inline asm
	ld.global.nc.u64 %rd357, [%rd358];
	// end inline asm
	// begin inline asm
	ld.global.nc.u64 %rd359, [%rd490];
	// end inline asm
	mov.b64 	%fd275, %rd357;
	abs.f64 	%fd276, %fd408;
	abs.f64 	%fd277, %fd275;
	setp.lt.f64 	%p100, %fd276, %fd277;
	mov.f64 	%fd409, %fd275;
	mov.u64 	%rd495, %rd359;
	@%p100 bra 	$L__BB10_187;
	setp.lt.f64 	%p101, %fd277, %fd276;
	mov.f64 	%fd409, %fd408;
	mov.u64 	%rd495, %rd494;
	@%p101 bra 	$L__BB10_187;
	setp.lt.s64 	%p102, %rd494, %rd359;
	selp.f64 	%fd409, %fd408, %fd275, %p102;
	min.s64 	%rd495, %rd494, %rd359;
$L__BB10_187:
	add.s32 	%r372, %r372, 1024;
	add.s64 	%rd490, %rd490, 16384;
	setp.lt.s32 	%p103, %r372, %r18;
	@%p103 bra 	$L__BB10_175;
$L__BB10_188:
	// begin inline asm
	mov.u32 %r36, %laneid;
	// end inline asm
	mov.b64 	%rd361, %fd409;
	mov.b64 	{%r38, %r43}, %rd361;
	mov.b32 	%r54, 1;
	mov.b32 	%r55, 31;
	mov.b32 	%r56, -1;
	// begin inline asm
	shfl.sync.down.b32 %r37, %r38, %r54, %r55, %r56;
	// end inline asm
	// begin inline asm
	shfl.sync.down.b32 %r42, %r43, %r54, %r55, %r56;
	// end inline asm
	mov.b64 	%rd362, {%r37, %r42};
	mov.b64 	%fd281, %rd362;
	mov.b64 	{%r48, %r53}, %rd495;
	// begin inline asm
	shfl.sync.down.b32 %r47, %r48, %r54, %r55, %r56;
	// end inline asm
	// begin inline asm
	shfl.sync.down.b32 %r52, %r53, %r54, %r55, %r56;
	// end inline asm
	mov.b64 	%rd200, {%r47, %r52};
	setp.gt.s32 	%p104, %r36, 30;
	mov.f64 	%fd411, %fd409;
	mov.u64 	%rd497, %rd495;
	@%p104 bra 	$L__BB10_192;
	abs.f64 	%fd282, %fd409;
	abs.f64 	%fd283, %fd281;
	setp.lt.f64 	%p105, %fd282, %fd283;
	mov.f64 	%fd411, %fd281;
	mov.u64 	%rd497, %rd200;
	@%p105 bra 	$L__BB10_192;
	setp.lt.f64 	%p106, %fd283, %fd282;
	mov.f64 	%fd411, %fd409;
	mov.u64 	%rd497, %rd495;
	@%p106 bra 	$L__BB10_192;
	setp.lt.s64 	%p107, %rd495, %rd200;
	selp.f64 	%fd411, %fd409, %fd281, %p107;
	min.s64 	%rd497, %rd495, %rd200;
$L__BB10_192:
	mov.b64 	%rd363, %fd411;
	mov.b64 	{%r58, %r63}, %rd363;
	mov.b32 	%r74, 2;
	mov.b32 	%r75, 31;
	mov.b32 	%r76, -1;
	// begin inline asm
	shfl.sync.down.b32 %r57, %r58, %r74, %r75, %r76;
	// end inline asm
	// begin inline asm
	shfl.sync.down.b32 %r62, %r63, %r74, %r75, %r76;
	// end inline asm
	mov.b64 	%rd364, {%r57, %r62};
	mov.b64 	%fd286, %rd364;
	mov.b64 	{%r68, %r73}, %rd497;
	// begin inline asm
	shfl.sync.down.b32 %r67, %r68, %r74, %r75, %r76;
	// end inline asm
	// begin inline asm
	shfl.sync.down.b32 %r72, %r73, %r74, %r75, %r76;
	// end inline asm
	mov.b64 	%rd203, {%r67, %r72};
	setp.gt.s32 	%p108, %r36, 29;
	mov.f64 	%fd412, %fd411;
	mov.u64 	%rd498, %rd497;
	@%p108 bra 	$L__BB10_196;
	abs.f64 	%fd287, %fd411;
	abs.f64 	%fd288, %fd286;
	setp.lt.f64 	%p109, %fd287, %fd288;
	mov.f64 	%fd412, %fd286;
	mov.u64 	%rd498, %rd203;
	@%p109 bra 	$L__BB10_196;
	setp.lt.f64 	%p110, %fd288, %fd287;
	mov.f64 	%fd412, %fd411;
	mov.u64 	%rd498, %rd497;
	@%p110 bra 	$L__BB10_196;
	setp.lt.s64 	%p111, %rd497, %rd203;
	selp.f64 	%fd412, %fd411, %fd286, %p111;
	min.s64 	%rd498, %rd497, %rd203;
$L__BB10_196:
	mov.b64 	%rd365, %fd412;
	mov.b64 	{%r78, %r83}, %rd365;
	mov.b32 	%r94, 4;
	mov.b32 	%r95, 31;
	mov.b32 	%r96, -1;
	// begin inline asm
	shfl.sync.down.b32 %r77, %r78, %r94, %r95, %r96;
	// end inline asm
	// begin inline asm
	shfl.sync.down.b32 %r82, %r83, %r94, %r95, %r96;
	// end inline asm
	mov.b64 	%rd366, {%r77, %r82};
	mov.b64 	%fd291, %rd366;
	mov.b64 	{%r88, %r93}, %rd498;
	// begin inline asm
	shfl.sync.down.b32 %r87, %r88, %r94, %r95, %r96;
	// end inline asm
	// begin inline asm
	shfl.sync.down.b32 %r92, %r93, %r94, %r95, %r96;
	// end inline asm
	mov.b64 	%rd206, {%r87, %r92};
	setp.gt.s32 	%p112, %r36, 27;
	mov.f64 	%fd413, %fd412;
	mov.u64 	%rd499, %rd498;
	@%p112 bra 	$L__BB10_200;
	abs.f64 	%fd292, %fd412;
	abs.f64 	%fd293, %fd291;
	setp.lt.f64 	%p113, %fd292, %fd293;
	mov.f64 	%fd413, %fd291;
	mov.u64 	%rd499, %rd206;
	@%p113 bra 	$L__BB10_200;
	setp.lt.f64 	%p114, %fd293, %fd292;
	mov.f64 	%fd413, %fd412;
	mov.u64 	%rd499, %rd498;
	@%p114 bra 	$L__BB10_200;
	setp.lt.s64 	%p115, %rd498, %rd206;
	selp.f64 	%fd413, %fd412, %fd291, %p115;
	min.s64 	%rd499, %rd498, %rd206;
$L__BB10_200:
	mov.b64 	%rd367, %fd413;
	mov.b64 	{%r98, %r103}, %rd367;
	mov.b32 	%r114, 8;
	mov.b32 	%r115, 31;
	mov.b32 	%r116, -1;
	// begin inline asm
	shfl.sync.down.b32 %r97, %r98, %r114, %r115, %r116;
	// end inline asm
	// begin inline asm
	shfl.sync.down.b32 %r102, %r103, %r114, %r115, %r116;
	// end inline asm
	mov.b64 	%rd368, {%r97, %r102};
	mov.b64 	%fd296, %rd368;
	mov.b64 	{%r108, %r113}, %rd499;
	// begin inline asm
	shfl.sync.down.b32 %r107, %r108, %r114, %r115, %r116;
	// end inline asm
	// begin inline asm
	shfl.sync.down.b32 %r112, %r113, %r114, %r115, %r116;
	// end inline asm
	mov.b64 	%rd209, {%r107, %r112};
	setp.gt.s32 	%p116, %r36, 23;
	mov.f64 	%fd414, %fd413;
	mov.u64 	%rd500, %rd499;
	@%p116 bra 	$L__BB10_204;
	abs.f64 	%fd297, %fd413;
	abs.f64 	%fd298, %fd296;
	setp.lt.f64 	%p117, %fd297, %fd298;
	mov.f64 	%fd414, %fd296;
	mov.u64 	%rd500, %rd209;
	@%p117 bra 	$L__BB10_204;
	setp.lt.f64 	%p118, %fd298, %fd297;
	mov.f64 	%fd414, %fd413;
	mov.u64 	%rd500, %rd499;
	@%p118 bra 	$L__BB10_204;
	setp.lt.s64 	%p119, %rd499, %rd209;
	selp.f64 	%fd414, %fd413, %fd296, %p119;
	min.s64 	%rd500, %rd499, %rd209;
$L__BB10_204:
	mov.b64 	%rd369, %fd414;
	mov.b64 	{%r118, %r123}, %rd369;
	mov.b32 	%r134, 16;
	mov.b32 	%r135, 31;
	mov.b32 	%r136, -1;
	// begin inline asm
	shfl.sync.down.b32 %r117, %r118, %r134, %r135, %r136;
	// end inline asm
	// begin inline asm
	shfl.sync.down.b32 %r122, %r123, %r134, %r135, %r136;
	// end inline asm
	mov.b64 	%rd370, {%r117, %r122};
	mov.b64 	%fd301, %rd370;
	mov.b64 	{%r128, %r133}, %rd500;
	// begin inline asm
	shfl.sync.down.b32 %r127, %r128, %r134, %r135, %r136;
	// end inline asm
	// begin inline asm
	shfl.sync.down.b32 %r132, %r133, %r134, %r135, %r136;
	// end inline asm
	mov.b64 	%rd212, {%r127, %r132};
	setp.gt.s32 	%p120, %r36, 15;
	mov.f64 	%fd422, %fd414;
	mov.u64 	%rd508, %rd500;
	@%p120 bra 	$L__BB10_208;
	abs.f64 	%fd302, %fd414;
	abs.f64 	%fd303, %fd301;
	setp.lt.f64 	%p121, %fd302, %fd303;
	mov.f64 	%fd422, %fd301;
	mov.u64 	%rd508, %rd212;
	@%p121 bra 	$L__BB10_208;
	setp.lt.f64 	%p122, %fd303, %fd302;
	mov.f64 	%fd422, %fd414;
	mov.u64 	%rd508, %rd500;
	@%p122 bra 	$L__BB10_208;
	setp.lt.s64 	%p123, %rd500, %rd212;
	selp.f64 	%fd422, %fd414, %fd301, %p123;
	min.s64 	%rd508, %rd500, %rd212;
$L__BB10_208:
	setp.ne.s32 	%p124, %r36, 0;
	@%p124 bra 	$L__BB10_210;
	shr.u32 	%r137, %r16, 1;
	and.b32  	%r138, %r137, 496;
	mov.u32 	%r139, _ZN6thrust24THRUST_300001_SM_1000_NS8cuda_cub4core6detail5shmemE;
	add.s32 	%r140, %r139, %r138;
	st.shared.f64 	[%r140+8], %fd422;
	st.shared.u64 	[%r140+16], %rd508;
$L__BB10_210:
	bar.sync 	0;
	setp.ne.s32 	%p125, %r16, 0;
	@%p125 bra 	$L__BB10_232;
	ld.shared.f64 	%fd306, [_ZN6thrust24THRUST_300001_SM_1000_NS8cuda_cub4core6detail5shmemE+24];
	ld.shared.u64 	%rd215, [_ZN6thrust24THRUST_300001_SM_1000_NS8cuda_cub4core6detail5shmemE+32];
	abs.f64 	%fd307, %fd422;
	abs.f64 	%fd308, %fd306;
	setp.lt.f64 	%p126, %fd307, %fd308;
	mov.f64 	%fd416, %fd306;
	mov.u64 	%rd502, %rd215;
	@%p126 bra 	$L__BB10_214;
	setp.lt.f64 	%p127, %fd308, %fd307;
	mov.f64 	%fd416, %fd422;
	mov.u64 	%rd502, %rd508;
	@%p127 bra 	$L__BB10_214;
	setp.lt.s64 	%p128, %rd508, %rd215;
	selp.f64 	%fd416, %fd422, %fd306, %p128;
	min.s64 	%rd502, %rd508, %rd215;
$L__BB10_214:
	ld.shared.f64 	%fd311, [_ZN6thrust24THRUST_300001_SM_1000_NS8cuda_cub4core6detail5shmemE+40];
	ld.shared.u64 	%rd218, [_ZN6thrust24THRUST_300001_SM_1000_NS8cuda_cub4core6detail5shmemE+48];
	abs.f64 	%fd312, %fd416;
	abs.f64 	%fd313, %fd311;
	setp.lt.f64 	%p129, %fd312, %fd313;
	mov.f64 	%fd417, %fd311;
	mov.u64 	%rd503, %rd218;
	@%p129 bra 	$L__BB10_217;
	setp.lt.f64 	%p130, %fd313, %fd312;
	mov.f64 	%fd417, %fd416;
	mov.u64 	%rd503, %rd502;
	@%p130 bra 	$L__BB10_217;
	setp.lt.s64 	%p131, %rd502, %rd218;
	selp.f64 	%fd417, %fd416, %fd311, %p131;
	min.s64 	%rd503, %rd502, %rd218;
$L__BB10_217:
	ld.shared.f64 	%fd316, [_ZN6thrust24THRUST_300001_SM_1000_NS8cuda_cub4core6detail5shmemE+56];
	ld.shared.u64 	%rd221, [_ZN6thrust24THRUST_300001_SM_1000_NS8cuda_cub4core6detail5shmemE+64];
	abs.f64 	%fd317, %fd417;
	abs.f64 	%fd318, %fd316;
	setp.lt.f64 	%p132, %fd317, %fd318;
	mov.f64 	%fd418, %fd316;
	mov.u64 	%rd504, %rd221;
	@%p132 bra 	$L__BB10_220;
	setp.lt.f64 	%p133, %fd318, %fd317;
	mov.f64 	%fd418, %fd417;
	mov.u64 	%rd504, %rd503;
	@%p133 bra 	$L__BB10_220;
	setp.lt.s64 	%p134, %rd503, %rd221;
	selp.f64 	%fd418, %fd417, %fd316, %p134;
	min.s64 	%rd504, %rd503, %rd221;
$L__BB10_220:
	ld.shared.f64 	%fd321, [_ZN6thrust24THRUST_300001_SM_1000_NS8cuda_cub4core6detail5shmemE+72];
	ld.shared.u64 	%rd224, [_ZN6thrust24THRUST_300001_SM_1000_NS8cuda_cub4core6detail5shmemE+80];
	abs.f64 	%fd322, %fd418;
	abs.f64 	%fd323, %fd321;
	setp.lt.f64 	%p135, %fd322, %fd323;
	mov.f64 	%fd419, %fd321;
	mov.u64 	%rd505, %rd224;
	@%p135 bra 	$L__BB10_223;
	setp.lt.f64 	%p136, %fd323, %fd322;
	mov.f64 	%fd419, %fd418;
	mov.u64 	%rd505, %rd504;
	@%p136 bra 	$L__BB10_223;
	setp.lt.s64 	%p137, %rd504, %rd224;
	selp.f64 	%fd419, %fd418, %fd321, %p137;
	min.s64 	%rd505, %rd504, %rd224;
$L__BB10_223:
	ld.shared.f64 	%fd326, [_ZN6thrust24THRUST_300001_SM_1000_NS8cuda_cub4core6detail5shmemE+88];
	ld.shared.u64 	%rd227, [_ZN6thrust24THRUST_300001_SM_1000_NS8cuda_cub4core6detail5shmemE+96];
	abs.f64 	%fd327, %fd419;
	abs.f64 	%fd328, %fd326;
	setp.lt.f64 	%p138, %fd327, %fd328;
	mov.f64 	%fd420, %fd326;
	mov.u64 	%rd506, %rd227;
	@%p138 bra 	$L__BB10_226;
	setp.lt.f64 	%p139, %fd328, %fd327;
	mov.f64 	%fd420, %fd419;
	mov.u64 	%rd506, %rd505;
	@%p139 bra 	$L__BB10_226;
	setp.lt.s64 	%p140, %rd505, %rd227;
	selp.f64 	%fd420, %fd419, %fd326, %p140;
	min.s64 	%rd506, %rd505, %rd227;
$L__BB10_226:
	ld.shared.f64 	%fd331, [_ZN6thrust24THRUST_300001_SM_1000_NS8cuda_cub4core6detail5shmemE+104];
	ld.shared.u64 	%rd230, [_ZN6thrust24THRUST_300001_SM_1000_NS8cuda_cub4core6detail5shmemE+112];
	abs.f64 	%fd332, %fd420;
	abs.f64 	%fd333, %fd331;
	setp.lt.f64 	%p141, %fd332, %fd333;
	mov.f64 	%fd421, %fd331;
	mov.u64 	%rd507, %rd230;
	@%p141 bra 	$L__BB10_229;
	setp.lt.f64 	%p142, %fd333, %fd332;
	mov.f64 	%fd421, %fd420;
	mov.u64 	%rd507, %rd506;
	@%p142 bra 	$L__BB10_229;
	setp.lt.s64 	%p143, %rd506, %rd230;
	selp.f64 	%fd421, %fd420, %fd331, %p143;
	min.s64 	%rd507, %rd506, %rd230;
$L__BB10_229:
	ld.shared.f64 	%fd336, [_ZN6thrust24THRUST_300001_SM_1000_NS8cuda_cub4core6detail5shmemE+120];
	ld.shared.u64 	%rd233, [_ZN6thrust24THRUST_300001_SM_1000_NS8cuda_cub4core6detail5shmemE+128];
	abs.f64 	%fd337, %fd421;
	abs.f64 	%fd338, %fd336;
	setp.lt.f64 	%p144, %fd337, %fd338;
	mov.u64 	%rd508, %rd233;
	mov.f64 	%fd422, %fd336;
	@%p144 bra 	$L__BB10_232;
	setp.lt.f64 	%p145, %fd338, %fd337;
	mov.u64 	%rd508, %rd507;
	mov.f64 	%fd422, %fd421;
	@%p145 bra 	$L__BB10_232;
	setp.lt.s64 	%p146, %rd507, %rd233;
	selp.f64 	%fd422, %fd421, %fd336, %p146;
	min.s64 	%rd508, %rd507, %rd233;
$L__BB10_232:
	mov.u32 	%r364, %tid.x;
	setp.ne.s32 	%p263, %r364, 0;
	@%p263 bra 	$L__BB10_234;
	ld.param.u64 	%rd421, [_ZN6thrust24THRUST_300001_SM_1000_NS8cuda_cub4core6detail13_kernel_agentINS1_8__reduce11ReduceAgentIPN4cuda3std3__45tupleIJdlEEESC_SB_lNS1_9__extrema9arg_max_fIdl10ComparatorEEEEJSC_SC_iSG_EEEvDpT0__param_1];
	cvta.to.global.u64 	%rd420, %rd421;
	st.global.f64 	[%rd420], %fd422;
	st.global.u64 	[%rd420+8], %rd508;
$L__BB10_234:
	ret;

}
	// .globl	_ZN3cub18CUB_300001_SM_10006detail11EmptyKernelIvEEvv
.visible .entry _ZN3cub18CUB_300001_SM_10006detail11EmptyKernelIvEEvv()
{


	ret;

}


// ===== COMPILED SASS (sm_100) =====

	.target	sm_100

	.elftype	@"ET_EXEC"


//--------------------- .note.nv.tkinfo           --------------------------
	.section	.note.nv.tkinfo,"",@"SHT_NOTE"
	.sectionflags	@"SHF_NOTE_NV_TKINFO"
	.tkinfo
        /*0018*/ 	.word	0x00000002
        /*0030*/ 	.string	""
        /*0030*/ 	.string	"ptxas"
        /*0030*/ 	.string	"Cuda compilation tools, release 13.0, V13.0.88"
        /*0030*/ 	.string	"Build cuda_13.0.r13.0/compiler.36424714_0"
        /*0030*/ 	.string	"-arch sm_100 -m 64 "



//--------------------- .note.nv.cuinfo           --------------------------
	.section	.note.nv.cuinfo,"",@"SHT_NOTE"
	.sectionflags	@"SHF_NOTE_NV_CUINFO"
        /*0018*/ 	.short	0x0002
        /*001a*/ 	.short	0x0064
        /*001c*/ 	.short	0x0082
	.zero		2


//--------------------- .nv.info                  --------------------------
	.section	.nv.info,"",@"SHT_CUDA_INFO"
	.align	4


	//----- nvinfo : EIATTR_REGCOUNT
	.align		4
        /*0000*/ 	.byte	0x04, 0x2f
        /*0002*/ 	.short	(.L_46 - .L_45)
	.align		4
.L_45:
        /*0004*/ 	.word	index@(_Z8swapRowsPdiii)
        /*0008*/ 	.word	0x0000000d


	//----- nvinfo : EIATTR_FRAME_SIZE
	.align		4
.L_46:
        /*000c*/ 	.byte	0x04, 0x11
        /*000e*/ 	.short	(.L_48 - .L_47)
	.align		4
.L_47:
        /*0010*/ 	.word	index@(_Z8swapRowsPdiii)
        /*0014*/ 	.word	0x00000000


	//----- nvinfo : EIATTR_REGCOUNT
	.align		4
.L_48:
        /*0018*/ 	.byte	0x04, 0x2f
        /*001a*/ 	.short	(.L_50 - .L_49)
	.align		4
.L_49:
        /*001c*/ 	.word	index@(_Z9updateRowPdS_iii)
        /*0020*/ 	.word	0x0000001b


	//----- nvinfo : EIATTR_FRAME_SIZE
	.align		4
.L_50:
        /*0024*/ 	.byte	0x04, 0x11
        /*0026*/ 	.short	(.L_52 - .L_51)
	.align		4
.L_51:
        /*0028*/ 	.word	index@($__internal_1_$__cuda_sm20_div_rn_f64_full)
        /*002c*/ 	.word	0x00000000


	//----- nvinfo : EIATTR_FRAME_SIZE
	.align		4
.L_52:
        /*0030*/ 	.byte	0x04, 0x11
        /*0032*/ 	.short	(.L_54 - .L_53)
	.align		4
.L_53:
        /*0034*/ 	.word	index@(_Z9updateRowPdS_iii)
        /*0038*/ 	.word	0x00000000


	//----- nvinfo : EIATTR_REGCOUNT
	.align		4
.L_54:
        /*003c*/ 	.byte	0x04, 0x2f
        /*003e*/ 	.short	(.L_56 - .L_55)
	.align		4
.L_55:
        /*0040*/ 	.word	index@(_Z4multPdS_ii)
        /*0044*/ 	.word	0x0000001c


	//----- nvinfo : EIATTR_FRAME_SIZE
	.align		4
.L_56:
        /*0048*/ 	.byte	0x04, 0x11
        /*004a*/ 	.short	(.L_58 - .L_57)
	.align		4
.L_57:
        /*004c*/ 	.word	index@($__internal_0_$__cuda_sm20_div_rn_f64_full)
        /*0050*/ 	.word	0x00000000


	//----- nvinfo : EIATTR_FRAME_SIZE
	.align		4
.L_58:
        /*0054*/ 	.byte	0x04, 0x11
        /*0056*/ 	.short	(.L_60 - .L_59)
	.align		4
.L_59:
        /*0058*/ 	.word	index@(_Z4multPdS_ii)
        /*005c*/ 	.word	0x00000000


	//----- nvinfo : EIATTR_REGCOUNT
	.align		4
.L_60:
        /*0060*/ 	.byte	0x04, 0x2f
        /*0062*/ 	.short	(.L_62 - .L_61)
	.align		4
.L_61:
        /*0064*/ 	.word	index@(_ZN6thrust24THRUST_300001_SM_1000_NS8cuda_cub4core6detail13_kernel_agentINS1_8__reduce11ReduceAgentINS0_12zip_iteratorIN4cuda3std3__45tupleIJNS0_10device_ptrIdEENS0_17counting_iteratorIlNS0_11use_defaultESF_SF_EEEEEEEPNSB_IJdlEEESJ_iNS1_9__extrema9arg_max_fIdl10ComparatorEEEEJSI_SK_iSO_EEEvDpT0_)
        /*0068*/ 	.word	0x00000020


	//----- nvinfo : EIATTR_FRAME_SIZE
	.align		4
.L_62:
        /*006c*/ 	.byte	0x04, 0x11
        /*006e*/ 	.short	(.L_64 - .L_63)
	.align		4
.L_63:
        /*0070*/ 	.word	index@(_ZN6thrust24THRUST_300001_SM_1000_NS8cuda_cub4core6detail13_kernel_agentINS1_8__reduce11ReduceAgentINS0_12zip_iteratorIN4cuda3std3__45tupleIJNS0_10device_ptrIdEENS0_17counting_iteratorIlNS0_11use_defaultESF_SF_EEEEEEEPNSB_IJdlEEESJ_iNS1_9__extrema9arg_max_fIdl10ComparatorEEEEJSI_SK_iSO_EEEvDpT0_)
        /*0074*/ 	.word	0x00000000


	//----- nvinfo : EIATTR_REGCOUNT
	.align		4
.L_64:
        /*0078*/ 	.byte	0x04, 0x2f
        /*007a*/ 	.short	(.L_66 - .L_65)
	.align		4
.L_65:
        /*007c*/ 	.word	index@(_ZN6thrust24THRUST_300001_SM_1000_NS8cuda_cub4core6detail13_kernel_agentINS1_8__reduce11ReduceAgentINS0_12zip_iteratorIN4cuda3std3__45tupleIJNS0_10device_ptrIdEENS0_17counting_iteratorIlNS0_11use_defaultESF_SF_EEEEEEEPNSB_IJdlEEESJ_iNS1_9__extrema9arg_max_fIdl10ComparatorEEEEJSI_SK_iN3cub18CUB_300001_SM_100013GridEvenShareIiEENSR_9GridQueueIjEESO_EEEvDpT0_)
        /*0080*/ 	.word	0x00000028


	//----- nvinfo : EIATTR_FRAME_SIZE
	.align		4
.L_66:
        /*0084*/ 	.byte	0x04, 0x11
        /*0086*/ 	.short	(.L_68 - .L_67)
	.align		4
.L_67:
        /*0088*/ 	.word	index@(_ZN6thrust24THRUST_300001_SM_1000_NS8cuda_cub4core6detail13_kernel_agentINS1_8__reduce11ReduceAgentINS0_12zip_iteratorIN4cuda3std3__45tupleIJNS0_10device_ptrIdEENS0_17counting_iteratorIlNS0_11use_defaultESF_SF_EEEEEEEPNSB_IJdlEEESJ_iNS1_9__extrema9arg_max_fIdl10ComparatorEEEEJSI_SK_iN3cub18CUB_300001_SM_100013GridEvenShareIiEENSR_9GridQueueIjEESO_EEEvDpT0_)
        /*008c*/ 	.word	0x00000000


	//----- nvinfo : EIATTR_REGCOUNT
	.align		4
.L_68:
        /*0090*/ 	.byte	0x04, 0x2f
        /*0092*/ 	.short	(.L_70 - .L_69)
	.align		4
.L_69:
        /*0094*/ 	.word	index@(_ZN6thrust24THRUST_300001_SM_1000_NS8cuda_cub4core6detail13_kernel_agentINS1_8__reduce10DrainAgentIiEEJN3cub18CUB_300001_SM_10009GridQueueIjEEiEEEvDpT0_)
        /*0098*/ 	.word	0x00000008


	//----- nvinfo : EIATTR_FRAME_SIZE
	.align		4
.L_70:
        /*009c*/ 	.byte	0x04, 0x11
        /*009e*/ 	.short	(.L_72 - .L_71)
	.align		4
.L_71:
        /*00a0*/ 	.word	index@(_ZN6thrust24THRUST_300001_SM_1000_NS8cuda_cub4core6detail13_kernel_agentINS1_8__reduce10DrainAgentIiEEJN3cub18CUB_300001_SM_10009GridQueueIjEEiEEEvDpT0_)
        /*00a4*/ 	.word	0x00000000


	//----- nvinfo : EIATTR_REGCOUNT
	.align		4
.L_72:
        /*00a8*/ 	.byte	0x04, 0x2f
        /*00aa*/ 	.short	(.L_74 - .L_73)
	.align		4
.L_73:
        /*00ac*/ 	.word	index@(_ZN6thrust24THRUST_300001_SM_1000_NS8cuda_cub4core6detail13_kernel_agentINS1_8__reduce11ReduceAgentIPN4cuda3std3__45tupleIJdlEEESC_SB_iNS1_9__extrema9arg_max_fIdl10ComparatorEEEEJSC_SC_iSG_EEEvDpT0_)
        /*00b0*/ 	.word	0x00000020


	//----- nvinfo : EIATTR_FRAME_SIZE
	.align		4
.L_74:
        /*00b4*/ 	.byte	0x04, 0x11
        /*00b6*/ 	.short	(.L_76 - .L_75)
	.align		4
.L_75:
        /*00b8*/ 	.word	index@(_ZN6thrust24THRUST_300001_SM_1000_NS8cuda_cub4core6detail13_kernel_agentINS1_8__reduce11ReduceAgentIPN4cuda3std3__45tupleIJdlEEESC_SB_iNS1_9__extrema9arg_max_fIdl10ComparatorEEEEJSC_SC_iSG_EEEvDpT0_)
        /*00bc*/ 	.word	0x00000000


	//----- nvinfo : EIATTR_REGCOUNT
	.align		4
.L_76:
        /*00c0*/ 	.byte	0x04, 0x2f
        /*00c2*/ 	.short	(.L_78 - .L_77)
	.align		4
.L_77:
        /*00c4*/ 	.word	index@(_ZN6thrust24THRUST_300001_SM_1000_NS8cuda_cub4core6detail13_kernel_agentINS1_8__reduce11ReduceAgentINS0_12zip_iteratorIN4cuda3std3__45tupleIJNS0_10device_ptrIdEENS0_17counting_iteratorIlNS0_11use_defaultESF_SF_EEEEEEEPNSB_IJdlEEESJ_lNS1_9__extrema9arg_max_fIdl10ComparatorEEEEJSI_SK_lSO_EEEvDpT0_)
        /*00c8*/ 	.word	0x00000020


	//----- nvinfo : EIATTR_FRAME_SIZE
	.align		4
.L_78:
        /*00cc*/ 	.byte	0x04, 0x11
        /*00ce*/ 	.short	(.L_80 - .L_79)
	.align		4
.L_79:
        /*00d0*/ 	.word	index@(_ZN6thrust24THRUST_300001_SM_1000_NS8cuda_cub4core6detail13_kernel_agentINS1_8__reduce11ReduceAgentINS0_12zip_iteratorIN4cuda3std3__45tupleIJNS0_10device_ptrIdEENS0_17counting_iteratorIlNS0_11use_defaultESF_SF_EEEEEEEPNSB_IJdlEEESJ_lNS1_9__extrema9arg_max_fIdl10ComparatorEEEEJSI_SK_lSO_EEEvDpT0_)
        /*00d4*/ 	.word	0x00000000


	//----- nvinfo : EIATTR_REGCOUNT
	.align		4
.L_80:
        /*00d8*/ 	.byte	0x04, 0x2f
        /*00da*/ 	.short	(.L_82 - .L_81)
	.align		4
.L_81:
        /*00dc*/ 	.word	index@(_ZN6thrust24THRUST_300001_SM_1000_NS8cuda_cub4core6detail13_kernel_agentINS1_8__reduce11ReduceAgentINS0_12zip_iteratorIN4cuda3std3__45tupleIJNS0_10device_ptrIdEENS0_17counting_iteratorIlNS0_11use_defaultESF_SF_EEEEEEEPNSB_IJdlEEESJ_lNS1_9__extrema9arg_max_fIdl10ComparatorEEEEJSI_SK_lN3cub18CUB_300001_SM_100013GridEvenShareIlEENSR_9GridQueueIyEESO_EEEvDpT0_)
        /*00e0*/ 	.word	0x00000020


	//----- nvinfo : EIATTR_FRAME_SIZE
	.align		4
.L_82:
        /*00e4*/ 	.byte	0x04, 0x11
        /*00e6*/ 	.short	(.L_84 - .L_83)
	.align		4
.L_83:
        /*00e8*/ 	.word	index@(_ZN6thrust24THRUST_300001_SM_1000_NS8cuda_cub4core6detail13_kernel_agentINS1_8__reduce11ReduceAgentINS0_12zip_iteratorIN4cuda3std3__45tupleIJNS0_10device_ptrIdEENS0_17counting_iteratorIlNS0_11use_defaultESF_SF_EEEEEEEPNSB_IJdlEEESJ_lNS1_9__extrema9arg_max_fIdl10ComparatorEEEEJSI_SK_lN3cub18CUB_300001_SM_100013GridEvenShareIlEENSR_9GridQueueIyEESO_EEEvDpT0_)
        /*00ec*/ 	.word	0x00000000


	//----- nvinfo : EIATTR_REGCOUNT
	.align		4
.L_84:
        /*00f0*/ 	.byte	0x04, 0x2f
        /*00f2*/ 	.short	(.L_86 - .L_85)
	.align		4
.L_85:
        /*00f4*/ 	.word	index@(_ZN6thrust24THRUST_300001_SM_1000_NS8cuda_cub4core6detail13_kernel_agentINS1_8__reduce10DrainAgentIlEEJN3cub18CUB_300001_SM_10009GridQueueIyEElEEEvDpT0_)
        /*00f8*/ 	.word	0x00000008


	//----- nvinfo : EIATTR_FRAME_SIZE
	.align		4
.L_86:
        /*00fc*/ 	.byte	0x04, 0x11
        /*00fe*/ 	.short	(.L_88 - .L_87)
	.align		4
.L_87:
        /*0100*/ 	.word	index@(_ZN6thrust24THRUST_300001_SM_1000_NS8cuda_cub4core6detail13_kernel_agentINS1_8__reduce10DrainAgentIlEEJN3cub18CUB_300001_SM_10009GridQueueIyEElEEEvDpT0_)
        /*0104*/ 	.word	0x00000000


	//----- nvinfo : EIATTR_REGCOUNT
	.align		4
.L_88:
        /*0108*/ 	.byte	0x04, 0x2f
        /*010a*/ 	.short	(.L_90 - .L_89)
	.align		4
.L_89:
        /*010c*/ 	.word	index@(_ZN6thrust24THRUST_300001_SM_1000_NS8cuda_cub4core6detail13_kernel_agentINS1_8__reduce11ReduceAgentIPN4cuda3std3__45tupleIJdlEEESC_SB_lNS1_9__extrema9arg_max_fIdl10ComparatorEEEEJSC_SC_iSG_EEEvDpT0_)
        /*0110*/ 	.word	0x00000020


	//----- nvinfo : EIATTR_FRAME_SIZE
	.align		4
.L_90:
        /*0114*/ 	.byte	0x04, 0x11
        /*0116*/ 	.short	(.L_92 - .L_91)
	.align		4
.L_91:
        /*0118*/ 	.word	index@(_ZN6thrust24THRUST_300001_SM_1000_NS8cuda_cub4core6detail13_kernel_agentINS1_8__reduce11ReduceAgentIPN4cuda3std3__45tupleIJdlEEESC_SB_lNS1_9__extrema9arg_max_fIdl10ComparatorEEEEJSC_SC_iSG_EEEvDpT0_)
        /*011c*/ 	.word	0x00000000


	//----- nvinfo : EIATTR_REGCOUNT
	.align		4
.L_92:
        /*0120*/ 	.byte	0x04, 0x2f
        /*0122*/ 	.short	(.L_94 - .L_93)
	.align		4
.L_93:
        /*0124*/ 	.word	index@(_ZN3cub18CUB_300001_SM_10006detail11EmptyKernelIvEEvv)
        /*0128*/ 	.word	0x00000004


	//----- nvinfo : EIATTR_FRAME_SIZE
	.align		4
.L_94:
        /*012c*/ 	.byte	0x04, 0x11
        /*012e*/ 	.short	(.L_96 - .L_95)
	.align		4
.L_95:
        /*0130*/ 	.word	index@(_ZN3cub18CUB_300001_SM_10006detail11EmptyKernelIvEEvv)
        /*0134*/ 	.word	0x00000000


	//----- nvinfo : EIATTR_MIN_STACK_SIZE
	.align		4
.L_96:
        /*0138*/ 	.byte	0x04, 0x12
        /*013a*/ 	.short	(.L_98 - .L_97)
	.align		4
.L_97:
        /*013c*/ 	.word	index@(_ZN3cub18CUB_300001_SM_10006detail11EmptyKernelIvEEvv)
        /*0140*/ 	.word	0x00000000


	//----- nvinfo : EIATTR_MIN_STACK_SIZE
	.align		4
.L_98:
        /*0144*/ 	.byte	0x04, 0x12
        /*0146*/ 	.short	(.L_100 - .L_99)
	.align		4
.L_99:
        /*0148*/ 	.word	index@(_ZN6thrust24THRUST_300001_SM_1000_NS8cuda_cub4core6detail13_kernel_agentINS1_8__reduce11ReduceAgentIPN4cuda3std3__45tupleIJdlEEESC_SB_lNS1_9__extrema9arg_max_fIdl10ComparatorEEEEJSC_SC_iSG_EEEvDpT0_)
        /*014c*/ 	.word	0x00000000


	//----- nvinfo : EIATTR_MIN_STACK_SIZE
	.align		4
.L_100:
        /*0150*/ 	.byte	0x04, 0x12
        /*0152*/ 	.short	(.L_102 - .L_101)
	.align		4
.L_101:
        /*0154*/ 	.word	index@(_ZN6thrust24THRUST_300001_SM_1000_NS8cuda_cub4core6detail13_kernel_agentINS1_8__reduce10DrainAgentIlEEJN3cub18CUB_300001_SM_10009GridQueueIyEElEEEvDpT0_)
        /*0158*/ 	.word	0x00000000


	//----- nvinfo : EIATTR_MIN_STACK_SIZE
	.align		4
.L_102:
        /*015c*/ 	.byte	0x04, 0x12
        /*015e*/ 	.short	(.L_104 - .L_103)
	.align		4
.L_103:
        /*0160*/ 	.word	index@(_ZN6thrust24THRUST_300001_SM_1000_NS8cuda_cub4core6detail13_kernel_agentINS1_8__reduce11ReduceAgentINS0_12zip_iteratorIN4cuda3std3__45tupleIJNS0_10device_ptrIdEENS0_17counting_iteratorIlNS0_11use_defaultESF_SF_EEEEEEEPNSB_IJdlEEESJ_lNS1_9__extrema9arg_max_fIdl10ComparatorEEEEJSI_SK_lN3cub18CUB_300001_SM_100013GridEvenShareIlEENSR_9GridQueueIyEESO_EEEvDpT0_)
        /*0164*/ 	.word	0x00000000


	//----- nvinfo : EIATTR_MIN_STACK_SIZE
	.align		4
.L_104:
        /*0168*/ 	.byte	0x04, 0x12
        /*016a*/ 	.short	(.L_106 - .L_105)
	.align		4
.L_105:
        /*016c*/ 	.word	index@(_ZN6thrust24THRUST_300001_SM_1000_NS8cuda_cub4core6detail13_kernel_agentINS1_8__reduce11ReduceAgentINS0_12zip_iteratorIN4cuda3std3__45tupleIJNS0_10device_ptrIdEENS0_17counting_iteratorIlNS0_11use_defaultESF_SF_EEEEEEEPNSB_IJdlEEESJ_lNS1_9__extrema9arg_max_fIdl10ComparatorEEEEJSI_SK_lSO_EEEvDpT0_)
        /*0170*/ 	.word	0x00000000


	//----- nvinfo : EIATTR_MIN_STACK_SIZE
	.align		4
.L_106:
        /*0174*/ 	.byte	0x04, 0x12
        /*0176*/ 	.short	(.L_108 - .L_107)
	.align		4
.L_107:
        /*0178*/ 	.word	index@(_ZN6thrust24THRUST_300001_SM_1000_NS8cuda_cub4core6detail13_kernel_agentINS1_8__reduce11ReduceAgentIPN4cuda3std3__45tupleIJdlEEESC_SB_iNS1_9__extrema9arg_max_fIdl10ComparatorEEEEJSC_SC_iSG_EEEvDpT0_)
        /*017c*/ 	.word	0x00000000


	//----- nvinfo : EIATTR_MIN_STACK_SIZE
	.align		4
.L_108:
        /*0180*/ 	.byte	0x04, 0x12
        /*0182*/ 	.short	(.L_110 - .L_109)
	.align		4
.L_109:
        /*0184*/ 	.word	index@(_ZN6thrust24THRUST_300001_SM_1000_NS8cuda_cub4core6detail13_kernel_agentINS1_8__reduce10DrainAgentIiEEJN3cub18CUB_300001_SM_10009GridQueueIjEEiEEEvDpT0_)
        /*0188*/ 	.word	0x00000000


	//----- nvinfo : EIATTR_MIN_STACK_SIZE
	.align		4
.L_110:
        /*018c*/ 	.byte	0x04, 0x12
        /*018e*/ 	.short	(.L_112 - .L_111)
	.align		4
.L_111:
        /*0190*/ 	.word	index@(_ZN6thrust24THRUST_300001_SM_1000_NS8cuda_cub4core6detail13_kernel_agentINS1_8__reduce11ReduceAgentINS0_12zip_iteratorIN4cuda3std3__45tupleIJNS0_10device_ptrIdEENS0_17counting_iteratorIlNS0_11use_defaultESF_SF_EEEEEEEPNSB_IJdlEEESJ_iNS1_9__extrema9arg_max_fIdl10ComparatorEEEEJSI_SK_iN3cub18CUB_300001_SM_100013GridEvenShareIiEENSR_9GridQueueIjEESO_EEEvDpT0_)
        /*0194*/ 	.word	0x00000000


	//----- nvinfo : EIATTR_MIN_STACK_SIZE
	.align		4
.L_112:
        /*0198*/ 	.byte	0x04, 0x12
        /*019a*/ 	.short	(.L_114 - .L_113)
	.align		4
.L_113:
        /*019c*/ 	.word	index@(_ZN6thrust24THRUST_300001_SM_1000_NS8cuda_cub4core6detail13_kernel_agentINS1_8__reduce11ReduceAgentINS0_12zip_iteratorIN4cuda3std3__45tupleIJNS0_10device_ptrIdEENS0_17counting_iteratorIlNS0_11use_defaultESF_SF_EEEEEEEPNSB_IJdlEEESJ_iNS1_9__extrema9arg_max_fIdl10ComparatorEEEEJSI_SK_iSO_EEEvDpT0_)
        /*01a0*/ 	.word	0x00000000


	//----- nvinfo : EIATTR_MIN_STACK_SIZE
	.align		4
.L_114:
        /*01a4*/ 	.byte	0x04, 0x12
        /*01a6*/ 	.short	(.L_116 - .L_115)
	.align		4
.L_115:
        /*01a8*/ 	.word	index@(_Z4multPdS_ii)
        /*01ac*/ 	.word	0x00000000


	//----- nvinfo : EIATTR_MIN_STACK_SIZE
	.align		4
.L_116:
        /*01b0*/ 	.byte	0x04, 0x12
        /*01b2*/ 	.short	(.L_118 - .L_117)
	.align		4
.L_117:
        /*01b4*/ 	.word	index@(_Z9updateRowPdS_iii)
        /*01b8*/ 	.word	0x00000000


	//----- nvinfo : EIATTR_MIN_STACK_SIZE
	.align		4
.L_118:
        /*01bc*/ 	.byte	0x04, 0x12
        /*01be*/ 	.short	(.L_120 - .L_119)
	.align		4
.L_119:
        /*01c0*/ 	.word	index@(_Z8swapRowsPdiii)
        /*01c4*/ 	.word	0x00000000
.L_120:


//--------------------- .nv.compat                --------------------------
	.section	.nv.compat,"",@"SHT_CUDA_COMPAT_INFO"
	.align	4
        /*0000*/ 	.byte	0x02, 0x09, 0x00, 0x00, 0x02, 0x02, 0x01, 0x00, 0x02, 0x05, 0x05, 0x00, 0x03, 0x07, 0x01, 0x01
        /*0010*/ 	.byte	0x02, 0x03, 0x00, 0x00, 0x02, 0x06, 0x01, 0x00, 0x04, 0x0b, 0x08, 0x00, 0x01, 0x00, 0x00, 0x00
        /*0020*/ 	.byte	0x00, 0x00, 0x00, 0x00


//--------------------- .nv.info._ZN3cub18CUB_300001_SM_10006detail11EmptyKernelIvEEvv --------------------------
	.section	.nv.info._ZN3cub18CUB_300001_SM_10006detail11EmptyKernelIvEEvv,"",@"SHT_CUDA_INFO"
	.sectionflags	@""
	.align	4


	//----- nvinfo : EIATTR_CUDA_API_VERSION
	.align		4
        /*0000*/ 	.byte	0x04, 0x37
        /*0002*/ 	.short	(.L_122 - .L_121)
.L_121:
        /*0004*/ 	.word	0x00000082


	//----- nvinfo : EIATTR_SPARSE_MMA_MASK
	.align		4
.L_122:
        /*0008*/ 	.byte	0x03, 0x50
        /*000a*/ 	.short	0x0000


	//----- nvinfo : EIATTR_MAXREG_COUNT
	.align		4
        /*000c*/ 	.byte	0x03, 0x1b
        /*000e*/ 	.short	0x00ff


	//----- nvinfo : EIATTR_MERCURY_ISA_VERSION
	.align		4
        /*0010*/ 	.byte	0x03, 0x5f
        /*0012*/ 	.short	0x0101


	//----- nvinfo : EIATTR_VRC_CTA_INIT_COUNT
	.align		4
        /*0014*/ 	.byte	0x02, 0x4a
	.zero		1
	.zero		1


	//----- nvinfo : EIATTR_EXIT_INSTR_OFFSETS
	.align		4
        /*0018*/ 	.byte	0x04, 0x1c
        /*001a*/ 	.short	(.L_124 - .L_123)


	//   ....[0]....
.L_123:
        /*001c*/ 	.word	0x00000010


	//----- nvinfo : EIATTR_SW_WAR
	.align		4
.L_124:
        /*0020*/ 	.byte	0x04, 0x36
        /*0022*/ 	.short	(.L_126 - .L_125)
.L_125:
        /*0024*/ 	.word	0x00000008
.L_126:


//--------------------- .nv.info._ZN6thrust24THRUST_300001_SM_1000_NS8cuda_cub4core6detail13_kernel_agentINS1_8__reduce11ReduceAgentIPN4cuda3std3__45tupleIJdlEEESC_SB_lNS1_9__extrema9arg_max_fIdl10ComparatorEEEEJSC_SC_iSG_EEEvDpT0_ --------------------------
	.section	.nv.info._ZN6thrust24THRUST_300001_SM_1000_NS8cuda_cub4core6detail13_kernel_agentINS1_8__reduce11ReduceAgentIPN4cuda3std3__45tupleIJdlEEESC_SB_lNS1_9__extrema9arg_max_fIdl10ComparatorEEEEJSC_SC_iSG_EEEvDpT0_,"",@"SHT_CUDA_INFO"
	.sectionflags	@""
	.align	4


	//----- nvinfo : EIATTR_CUDA_API_VERSION
	.align		4
        /*0000*/ 	.byte	0x04, 0x37
        /*0002*/ 	.short	(.L_128 - .L_127)
.L_127:
        /*0004*/ 	.word	0x00000082


	//----- nvinfo : EIATTR_KPARAM_INFO
	.align		4
.L_128:
        /*0008*/ 	.byte	0x04, 0x17
        /*000a*/ 	.short	(.L_130 - .L_129)
.L_129:
        /*000c*/ 	.word	0x00000000
        /*0010*/ 	.short	0x0003
        /*0012*/ 	.short	0x0014
        /*0014*/ 	.byte	0x00, 0xf0, 0x05, 0x00


	//----- nvinfo : EIATTR_KPARAM_INFO
	.align		4
.L_130:
        /*0018*/ 	.byte	0x04, 0x17
        /*001a*/ 	.short	(.L_132 - .L_131)
.L_131:
        /*001c*/ 	.word	0x00000000
        /*0020*/ 	.short	0x0002
        /*0022*/ 	.short	0x0010
        /*0024*/ 	.byte	0x00, 0xf0, 0x11, 0x00


	//----- nvinfo : EIATTR_KPARAM_INFO
	.align		4
.L_132:
        /*0028*/ 	.byte	0x04, 0x17
        /*002a*/ 	.short	(.L_134 - .L_133)
.L_133:
        /*002c*/ 	.word	0x00000000
        /*0030*/ 	.short	0x0001
        /*0032*/ 	.short	0x0008
        /*0034*/ 	.byte	0x00, 0xf5, 0x21, 0x00


	//----- nvinfo : EIATTR_KPARAM_INFO
	.align		4
.L_134:
        /*0038*/ 	.byte	0x04, 0x17
        /*003a*/ 	.short	(.L_136 - .L_135)
.L_135:
        /*003c*/ 	.word	0x00000000
        /*0040*/ 	.short	0x0000
        /*0042*/ 	.short	0x0000
        /*0044*/ 	.byte	0x00, 0xf5, 0x21, 0x00


	//----- nvinfo : EIATTR_SPARSE_MMA_MASK
	.align		4
.L_136:
        /*0048*/ 	.byte	0x03, 0x50
        /*004a*/ 	.short	0x0000


	//----- nvinfo : EIATTR_MAXREG_COUNT
	.align		4
        /*004c*/ 	.byte	0x03, 0x1b
        /*004e*/ 	.short	0x00ff


	//----- nvinfo : EIATTR_NUM_BARRIERS
	.align		4
        /*0050*/ 	.byte	0x02, 0x4c
        /*0052*/ 	.byte	0x01
	.zero		1


	//----- nvinfo : EIATTR_MERCURY_ISA_VERSION
	.align		4
        /*0054*/ 	.byte	0x03, 0x5f
        /*0056*/ 	.short	0x0101


	//----- nvinfo : EIATTR_COOP_GROUP_MASK_REGIDS
	.align		4
        /*0058*/ 	.byte	0x04, 0x29
        /*005a*/ 	.short	(.L_138 - .L_137)


	//   ....[0]....
.L_137:
        /*005c*/ 	.word	0xffffffff


	//   ....[1]....
        /*0060*/ 	.word	0xffffffff


	//   ....[2]....
        /*0064*/ 	.word	0xffffffff


	//   ....[3]....
        /*0068*/ 	.word	0xffffffff


	//   ....[4]....
        /*006c*/ 	.word	0xffffffff


	//   ....[5]....
        /*0070*/ 	.word	0xffffffff


	//   ....[6]....
        /*0074*/ 	.word	0xffffffff


	//   ....[7]....
        /*0078*/ 	.word	0xffffffff


	//   ....[8]....
        /*007c*/ 	.word	0xffffffff


	//   ....[9]....
        /*0080*/ 	.word	0xffffffff


	//   ....[10]....
        /*0084*/ 	.word	0xffffffff


	//   ....[11]....
        /*0088*/ 	.word	0xffffffff


	//   ....[12]....
        /*008c*/ 	.word	0xffffffff


	//   ....[13]....
        /*0090*/ 	.word	0xffffffff


	//   ....[14]....
        /*0094*/ 	.word	0xffffffff


	//   ....[15]....
        /*0098*/ 	.word	0xffffffff


	//   ....[16]....
        /*009c*/ 	.word	0xffffffff


	//   ....[17]....
        /*00a0*/ 	.word	0xffffffff


	//   ....[18]....
        /*00a4*/ 	.word	0xffffffff


	//   ....[19]....
        /*00a8*/ 	.word	0xffffffff


	//   ....[20]....
        /*00ac*/ 	.word	0xffffffff


	//   ....[21]....
        /*00b0*/ 	.word	0xffffffff


	//   ....[22]....
        /*00b4*/ 	.word	0xffffffff


	//   ....[23]....
        /*00b8*/ 	.word	0xffffffff


	//   ....[24]....
        /*00bc*/ 	.word	0xffffffff


	//   ....[25]....
        /*00c0*/ 	.word	0xffffffff


	//   ....[26]....
        /*00c4*/ 	.word	0xffffffff


	//   ....[27]....
        /*00c8*/ 	.word	0xffffffff


	//   ....[28]....
        /*00cc*/ 	.word	0xffffffff


	//   ....[29]....
        /*00d0*/ 	.word	0xffffffff


	//   ....[30]....
        /*00d4*/ 	.word	0xffffffff


	//   ....[31]....
        /*00d8*/ 	.word	0xffffffff


	//   ....[32]....
        /*00dc*/ 	.word	0xffffffff


	//   ....[33]....
        /*00e0*/ 	.word	0xffffffff


	//   ....[34]....
        /*00e4*/ 	.word	0xffffffff


	//   ....[35]....
        /*00e8*/ 	.word	0xffffffff


	//   ....[36]....
        /*00ec*/ 	.word	0xffffffff


	//   ....[37]....
        /*00f0*/ 	.word	0xffffffff


	//   ....[38]....
        /*00f4*/ 	.word	0xffffffff


	//   ....[39]....
        /*00f8*/ 	.word	0xffffffff


	//   ....[40]....
        /*00fc*/ 	.word	0xffffffff


	//   ....[41]....
        /*0100*/ 	.word	0xffffffff


	//   ....[42]....
        /*0104*/ 	.word	0xffffffff


	//   ....[43]....
        /*0108*/ 	.word	0xffffffff


	//   ....[44]....
        /*010c*/ 	.word	0xffffffff


	//   ....[45]....
        /*0110*/ 	.word	0xffffffff


	//   ....[46]....
        /*0114*/ 	.word	0xffffffff


	//   ....[47]....
        /*0118*/ 	.word	0xffffffff


	//   ....[48]....
        /*011c*/ 	.word	0xffffffff


	//   ....[49]....
        /*0120*/ 	.word	0xffffffff


	//   ....[50]....
        /*0124*/ 	.word	0xffffffff


	//   ....[51]....
        /*0128*/ 	.word	0xffffffff


	//   ....[52]....
        /*012c*/ 	.word	0xffffffff


	//   ....[53]....
        /*0130*/ 	.word	0xffffffff


	//   ....[54]....
        /*0134*/ 	.word	0xffffffff


	//   ....[55]....
        /*0138*/ 	.word	0xffffffff


	//   ....[56]....
        /*013c*/ 	.word	0xffffffff


	//   ....[57]....
        /*0140*/ 	.word	0xffffffff


	//   ....[58]....
        /*0144*/ 	.word	0xffffffff


	//   ....[59]....
        /*0148*/ 	.word	0xffffffff


	//----- nvinfo : EIATTR_COOP_GROUP_INSTR_OFFSETS
	.align		4
.L_138:
        /*014c*/ 	.byte	0x04, 0x28
        /*014e*/ 	.short	(.L_140 - .L_139)


	//   ....[0]....
.L_139:
        /*0150*/ 	.word	0x00000b70


	//   ....[1]....
        /*0154*/ 	.word	0x00000ba0


	//   ....[2]....
        /*0158*/ 	.word	0x00000bc0


	//   ....[3]....
        /*015c*/ 	.word	0x00000bd0


	//   ....[4]....
        /*0160*/ 	.word	0x00000d60


	//   ....[5]....
        /*0164*/ 	.word	0x00000d90


	//   ....[6]....
        /*0168*/ 	.word	0x00000dc0


	//   ....[7]....
        /*016c*/ 	.word	0x00000de0


	//   ....[8]....
        /*0170*/ 	.word	0x00000f60


	//   ....[9]....
        /*0174*/ 	.word	0x00000f90


	//   ....[10]....
        /*0178*/ 	.word	0x00000fc0


	//   ....[11]....
        /*017c*/ 	.word	0x00000fe0


	//   ....[12]....
        /*0180*/ 	.word	0x00001160


	//   ....[13]....
        /*0184*/ 	.word	0x00001190


	//   ....[14]....
        /*0188*/ 	.word	0x000011c0


	//   ....[15]....
        /*018c*/ 	.word	0x000011e0


	//   ....[16]....
        /*0190*/ 	.word	0x00001360


	//   ....[17]....
        /*0194*/ 	.word	0x00001390


	//   ....[18]....
        /*0198*/ 	.word	0x000013c0


	//   ....[19]....
        /*019c*/ 	.word	0x000013e0


	//   ....[20]....
        /*01a0*/ 	.word	0x00002140


	//   ....[21]....
        /*01a4*/ 	.word	0x00002150


	//   ....[22]....
        /*01a8*/ 	.word	0x00002160


	//   ....[23]....
        /*01ac*/ 	.word	0x00002180


	//   ....[24]....
        /*01b0*/ 	.word	0x00002300


	//   ....[25]....
        /*01b4*/ 	.word	0x00002340


	//   ....[26]....
        /*01b8*/ 	.word	0x00002370


	//   ....[27]....
        /*01bc*/ 	.word	0x00002390


	//   ....[28]....
        /*01c0*/ 	.word	0x00002510


	//   ....[29]....
        /*01c4*/ 	.word	0x00002550


	//   ....[30]....
        /*01c8*/ 	.word	0x00002580


	//   ....[31]....
        /*01cc*/ 	.word	0x000025a0


	//   ....[32]....
        /*01d0*/ 	.word	0x00002720


	//   ....[33]....
        /*01d4*/ 	.word	0x00002760


	//   ....[34]....
        /*01d8*/ 	.word	0x00002790


	//   ....[35]....
        /*01dc*/ 	.word	0x000027b0


	//   ....[36]....
        /*01e0*/ 	.word	0x00002930


	//   ....[37]....
        /*01e4*/ 	.word	0x00002970


	//   ....[38]....
        /*01e8*/ 	.word	0x000029a0


	//   ....[39]....
        /*01ec*/ 	.word	0x000029c0


	//   ....[40]....
        /*01f0*/ 	.word	0x00005760


	//   ....[41]....
        /*01f4*/ 	.word	0x00005790


	//   ....[42]....
        /*01f8*/ 	.word	0x000057b0


	//   ....[43]....
        /*01fc*/ 	.word	0x000057c0


	//   ....[44]....
        /*0200*/ 	.word	0x00005950


	//   ....[45]....
        /*0204*/ 	.word	0x00005980


	//   ....[46]....
        /*0208*/ 	.word	0x000059b0


	//   ....[47]....
        /*020c*/ 	.word	0x000059d0


	//   ....[48]....
        /*0210*/ 	.word	0x00005b50


	//   ....[49]....
        /*0214*/ 	.word	0x00005b80


	//   ....[50]....
        /*0218*/ 	.word	0x00005bb0


	//   ....[51]....
        /*021c*/ 	.word	0x00005bd0


	//   ....[52]....
        /*0220*/ 	.word	0x00005d50


	//   ....[53]....
        /*0224*/ 	.word	0x00005d80


	//   ....[54]....
        /*0228*/ 	.word	0x00005db0


	//   ....[55]....
        /*022c*/ 	.word	0x00005dd0


	//   ....[56]....
        /*0230*/ 	.word	0x00005f50


	//   ....[57]....
        /*0234*/ 	.word	0x00005f80


	//   ....[58]....
        /*0238*/ 	.word	0x00005fb0


	//   ....[59]....
        /*023c*/ 	.word	0x00005fd0


	//----- nvinfo : EIATTR_VRC_CTA_INIT_COUNT
	.align		4
.L_140:
        /*0240*/ 	.byte	0x02, 0x4a
	.zero		1
	.zero		1


	//----- nvinfo : EIATTR_EXIT_INSTR_OFFSETS
	.align		4
        /*0244*/ 	.byte	0x04, 0x1c
        /*0246*/ 	.short	(.L_142 - .L_141)


	//   ....[0]....
.L_141:
        /*0248*/ 	.word	0x00000030


	//   ....[1]....
        /*024c*/ 	.word	0x00006c70


	//   ....[2]....
        /*0250*/ 	.word	0x00006cb0


	//----- nvinfo : EIATTR_MAX_THREADS
	.align		4
.L_142:
        /*0254*/ 	.byte	0x04, 0x05
        /*0256*/ 	.short	(.L_144 - .L_143)
.L_143:
        /*0258*/ 	.word	0x00000100
        /*025c*/ 	.word	0x00000001
        /*0260*/ 	.word	0x00000001


	//----- nvinfo : EIATTR_CRS_STACK_SIZE
	.align		4
.L_144:
        /*0264*/ 	.byte	0x04, 0x1e
        /*0266*/ 	.short	(.L_146 - .L_145)
.L_145:
        /*0268*/ 	.word	0x00000000


	//----- nvinfo : EIATTR_CBANK_PARAM_SIZE
	.align		4
.L_146:
        /*026c*/ 	.byte	0x03, 0x19
        /*026e*/ 	.short	0x0015


	//----- nvinfo : EIATTR_PARAM_CBANK
	.align		4
        /*0270*/ 	.byte	0x04, 0x0a
        /*0272*/ 	.short	(.L_148 - .L_147)
	.align		4
.L_147:
        /*0274*/ 	.word	index@(.nv.constant0._ZN6thrust24THRUST_300001_SM_1000_NS8cuda_cub4core6detail13_kernel_agentINS1_8__reduce11ReduceAgentIPN4cuda3std3__45tupleIJdlEEESC_SB_lNS1_9__extrema9arg_max_fIdl10ComparatorEEEEJSC_SC_iSG_EEEvDpT0_)
        /*0278*/ 	.short	0x0380
        /*027a*/ 	.short	0x0015


	//----- nvinfo : EIATTR_SW_WAR
	.align		4
.L_148:
        /*027c*/ 	.byte	0x04, 0x36
        /*027e*/ 	.short	(.L_150 - .L_149)
.L_149:
        /*0280*/ 	.word	0x00000008
.L_150:


//--------------------- .nv.info._ZN6thrust24THRUST_300001_SM_1000_NS8cuda_cub4core6detail13_kernel_agentINS1_8__reduce10DrainAgentIlEEJN3cub18CUB_300001_SM_10009GridQueueIyEElEEEvDpT0_ --------------------------
	.section	.nv.info._ZN6thrust24THRUST_300001_SM_1000_NS8cuda_cub4core6detail13_kernel_agentINS1_8__reduce10DrainAgentIlEEJN3cub18CUB_300001_SM_10009GridQueueIyEElEEEvDpT0_,"",@"SHT_CUDA_INFO"
	.sectionflags	@""
	.align	4


	//----- nvinfo : EIATTR_CUDA_API_VERSION
	.align		4
        /*0000*/ 	.byte	0x04, 0x37
        /*0002*/ 	.short	(.L_152 - .L_151)
.L_151:
        /*0004*/ 	.word	0x00000082


	//----- nvinfo : EIATTR_KPARAM_INFO
	.align		4
.L_152:
        /*0008*/ 	.byte	0x04, 0x17
        /*000a*/ 	.short	(.L_154 - .L_153)
.L_153:
        /*000c*/ 	.word	0x00000000
        /*0010*/ 	.short	0x0001
        /*0012*/ 	.short	0x0008
        /*0014*/ 	.byte	0x00, 0xf0, 0x21, 0x00


	//----- nvinfo : EIATTR_KPARAM_INFO
	.align		4
.L_154:
        /*0018*/ 	.byte	0x04, 0x17
        /*001a*/ 	.short	(.L_156 - .L_155)
.L_155:
        /*001c*/ 	.word	0x00000000
        /*0020*/ 	.short	0x0000
        /*0022*/ 	.short	0x0000
        /*0024*/ 	.byte	0x00, 0xf0, 0x21, 0x00


	//----- nvinfo : EIATTR_SPARSE_MMA_MASK
	.align		4
.L_156:
        /*0028*/ 	.byte	0x03, 0x50
        /*002a*/ 	.short	0x0000


	//----- nvinfo : EIATTR_MAXREG_COUNT
	.align		4
        /*002c*/ 	.byte	0x03, 0x1b
        /*002e*/ 	.short	0x00ff


	//----- nvinfo : EIATTR_MERCURY_ISA_VERSION
	.align		4
        /*0030*/ 	.byte	0x03, 0x5f
        /*0032*/ 	.short	0x0101


	//----- nvinfo : EIATTR_VRC_CTA_INIT_COUNT
	.align		4
        /*0034*/ 	.byte	0x02, 0x4a
	.zero		1
	.zero		1


	//----- nvinfo : EIATTR_EXIT_INSTR_OFFSETS
	.align		4
        /*0038*/ 	.byte	0x04, 0x1c
        /*003a*/ 	.short	(.L_158 - .L_157)


	//   ....[0]....
.L_157:
        /*003c*/ 	.word	0x00000060


	//----- nvinfo : EIATTR_MAX_THREADS
	.align		4
.L_158:
        /*0040*/ 	.byte	0x04, 0x05
        /*0042*/ 	.short	(.L_160 - .L_159)
.L_159:
        /*0044*/ 	.word	0x00000001
        /*0048*/ 	.word	0x00000001
        /*004c*/ 	.word	0x00000001


	//----- nvinfo : EIATTR_CBANK_PARAM_SIZE
	.align		4
.L_160:
        /*0050*/ 	.byte	0x03, 0x19
        /*0052*/ 	.short	0x0010


	//----- nvinfo : EIATTR_PARAM_CBANK
	.align		4
        /*0054*/ 	.byte	0x04, 0x0a
        /*0056*/ 	.short	(.L_162 - .L_161)
	.align		4
.L_161:
        /*0058*/ 	.word	index@(.nv.constant0._ZN6thrust24THRUST_300001_SM_1000_NS8cuda_cub4core6detail13_kernel_agentINS1_8__reduce10DrainAgentIlEEJN3cub18CUB_300001_SM_10009GridQueueIyEElEEEvDpT0_)
        /*005c*/ 	.short	0x0380
        /*005e*/ 	.short	0x0010


	//----- nvinfo : EIATTR_SW_WAR
	.align		4
.L_162:
        /*0060*/ 	.byte	0x04, 0x36
        /*0062*/ 	.short	(.L_164 - .L_163)
.L_163:
        /*0064*/ 	.word	0x00000008
.L_164:


//--------------------- .nv.info._ZN6thrust24THRUST_300001_SM_1000_NS8cuda_cub4core6detail13_kernel_agentINS1_8__reduce11ReduceAgentINS0_12zip_iteratorIN4cuda3std3__45tupleIJNS0_10device_ptrIdEENS0_17counting_iteratorIlNS0_11use_defaultESF_SF_EEEEEEEPNSB_IJdlEEESJ_lNS1_9__extrema9arg_max_fIdl10ComparatorEEEEJSI_SK_lN3cub18CUB_300001_SM_100013GridEvenShareIlEENSR_9GridQueueIyEESO_EEEvDpT0_ --------------------------
	.section	.nv.info._ZN6thrust24THRUST_300001_SM_1000_NS8cuda_cub4core6detail13_kernel_agentINS1_8__reduce11ReduceAgentINS0_12zip_iteratorIN4cuda3std3__45tupleIJNS0_10device_ptrIdEENS0_17counting_iteratorIlNS0_11use_defaultESF_SF_EEEEEEEPNSB_IJdlEEESJ_lNS1_9__extrema9arg_max_fIdl10ComparatorEEEEJSI_SK_lN3cub18CUB_300001_SM_100013GridEvenShareIlEENSR_9GridQueueIyEESO_EEEvDpT0_,"",@"SHT_CUDA_INFO"
	.sectionflags	@""
	.align	4


	//----- nvinfo : EIATTR_CUDA_API_VERSION
	.align		4
        /*0000*/ 	.byte	0x04, 0x37
        /*0002*/ 	.short	(.L_166 - .L_165)
.L_165:
        /*0004*/ 	.word	0x00000082


	//----- nvinfo : EIATTR_KPARAM_INFO
	.align		4
.L_166:
        /*0008*/ 	.byte	0x04, 0x17
        /*000a*/ 	.short	(.L_168 - .L_167)
.L_167:
        /*000c*/ 	.word	0x00000000
        /*0010*/ 	.short	0x0005
        /*0012*/ 	.short	0x0070
        /*0014*/ 	.byte	0x00, 0xf0, 0x05, 0x00


	//----- nvinfo : EIATTR_KPARAM_INFO
	.align		4
.L_168:
        /*0018*/ 	.byte	0x04, 0x17
        /*001a*/ 	.short	(.L_170 - .L_169)
.L_169:
        /*001c*/ 	.word	0x00000000
        /*0020*/ 	.short	0x0004
        /*0022*/ 	.short	0x0068
        /*0024*/ 	.byte	0x00, 0xf0, 0x21, 0x00


	//----- nvinfo : EIATTR_KPARAM_INFO
	.align		4
.L_170:
        /*0028*/ 	.byte	0x04, 0x17
        /*002a*/ 	.short	(.L_172 - .L_171)
.L_171:
        /*002c*/ 	.word	0x00000000
        /*0030*/ 	.short	0x0003
        /*0032*/ 	.short	0x0020
        /*0034*/ 	.byte	0x00, 0xf0, 0x21, 0x01


	//----- nvinfo : EIATTR_KPARAM_INFO
	.align		4
.L_172:
        /*0038*/ 	.byte	0x04, 0x17
        /*003a*/ 	.short	(.L_174 - .L_173)
.L_173:
        /*003c*/ 	.word	0x00000000
        /*0040*/ 	.short	0x0002
        /*0042*/ 	.short	0x0018
        /*0044*/ 	.byte	0x00, 0xf0, 0x21, 0x00


	//----- nvinfo : EIATTR_KPARAM_INFO
	.align		4
.L_174:
        /*0048*/ 	.byte	0x04, 0x17
        /*004a*/ 	.short	(.L_176 - .L_175)
.L_175:
        /*004c*/ 	.word	0x00000000
        /*0050*/ 	.short	0x0001
        /*0052*/ 	.short	0x0010
        /*0054*/ 	.byte	0x00, 0xf5, 0x21, 0x00


	//----- nvinfo : EIATTR_KPARAM_INFO
	.align		4
.L_176:
        /*0058*/ 	.byte	0x04, 0x17
        /*005a*/ 	.short	(.L_178 - .L_177)
.L_177:
        /*005c*/ 	.word	0x00000000
        /*0060*/ 	.short	0x0000
        /*0062*/ 	.short	0x0000
        /*0064*/ 	.byte	0x00, 0xf0, 0x41, 0x00


	//----- nvinfo : EIATTR_SPARSE_MMA_MASK
	.align		4
.L_178:
        /*0068*/ 	.byte	0x03, 0x50
        /*006a*/ 	.short	0x0000


	//----- nvinfo : EIATTR_MAXREG_COUNT
	.align		4
        /*006c*/ 	.byte	0x03, 0x1b
        /*006e*/ 	.short	0x00ff


	//----- nvinfo : EIATTR_NUM_BARRIERS
	.align		4
        /*0070*/ 	.byte	0x02, 0x4c
        /*0072*/ 	.byte	0x01
	.zero		1


	//----- nvinfo : EIATTR_MERCURY_ISA_VERSION
	.align		4
        /*0074*/ 	.byte	0x03, 0x5f
        /*0076*/ 	.short	0x0101


	//----- nvinfo : EIATTR_COOP_GROUP_MASK_REGIDS
	.align		4
        /*0078*/ 	.byte	0x04, 0x29
        /*007a*/ 	.short	(.L_180 - .L_179)


	//   ....[0]....
.L_179:
        /*007c*/ 	.word	0xffffffff


	//   ....[1]....
        /*0080*/ 	.word	0xffffffff


	//   ....[2]....
        /*0084*/ 	.word	0xffffffff


	//   ....[3]....
        /*0088*/ 	.word	0xffffffff


	//   ....[4]....
        /*008c*/ 	.word	0xffffffff


	//   ....[5]....
        /*0090*/ 	.word	0xffffffff


	//   ....[6]....
        /*0094*/ 	.word	0xffffffff


	//   ....[7]....
        /*0098*/ 	.word	0xffffffff


	//   ....[8]....
        /*009c*/ 	.word	0xffffffff


	//   ....[9]....
        /*00a0*/ 	.word	0xffffffff


	//   ....[10]....
        /*00a4*/ 	.word	0xffffffff


	//   ....[11]....
        /*00a8*/ 	.word	0xffffffff


	//   ....[12]....
        /*00ac*/ 	.word	0xffffffff


	//   ....[13]....
        /*00b0*/ 	.word	0xffffffff


	//   ....[14]....
        /*00b4*/ 	.word	0xffffffff


	//   ....[15]....
        /*00b8*/ 	.word	0xffffffff


	//   ....[16]....
        /*00bc*/ 	.word	0xffffffff


	//   ....[17]....
        /*00c0*/ 	.word	0xffffffff


	//   ....[18]....
        /*00c4*/ 	.word	0xffffffff


	//   ....[19]....
        /*00c8*/ 	.word	0xffffffff


	//   ....[20]....
        /*00cc*/ 	.word	0xffffffff


	//   ....[21]....
        /*00d0*/ 	.word	0xffffffff


	//   ....[22]....
        /*00d4*/ 	.word	0xffffffff


	//   ....[23]....
        /*00d8*/ 	.word	0xffffffff


	//   ....[24]....
        /*00dc*/ 	.word	0xffffffff


	//   ....[25]....
        /*00e0*/ 	.word	0xffffffff


	//   ....[26]....
        /*00e4*/ 	.word	0xffffffff


	//   ....[27]....
        /*00e8*/ 	.word	0xffffffff


	//   ....[28]....
        /*00ec*/ 	.word	0xffffffff


	//   ....[29]....
        /*00f0*/ 	.word	0xffffffff


	//   ....[30]....
        /*00f4*/ 	.word	0xffffffff


	//   ....[31]....
        /*00f8*/ 	.word	0xffffffff


	//   ....[32]....
        /*00fc*/ 	.word	0xffffffff


	//   ....[33]....
        /*0100*/ 	.word	0xffffffff


	//   ....[34]....
        /*0104*/ 	.word	0xffffffff


	//   ....[35]....
        /*0108*/ 	.word	0xffffffff


	//   ....[36]....
        /*010c*/ 	.word	0xffffffff


	//   ....[37]....
        /*0110*/ 	.word	0xffffffff


	//   ....[38]....
        /*0114*/ 	.word	0xffffffff


	//   ....[39]....
        /*0118*/ 	.word	0xffffffff


	//   ....[40]....
        /*011c*/ 	.word	0xffffffff


	//   ....[41]....
        /*0120*/ 	.word	0xffffffff


	//   ....[42]....
        /*0124*/ 	.word	0xffffffff


	//   ....[43]....
        /*0128*/ 	.word	0xffffffff


	//   ....[44]....
        /*012c*/ 	.word	0xffffffff


	//   ....[45]....
        /*0130*/ 	.word	0xffffffff


	//   ....[46]....
        /*0134*/ 	.word	0xffffffff


	//   ....[47]....
        /*0138*/ 	.word	0xffffffff


	//   ....[48]....
        /*013c*/ 	.word	0xffffffff


	//   ....[49]....
        /*0140*/ 	.word	0xffffffff


	//   ....[50]....
        /*0144*/ 	.word	0xffffffff


	//   ....[51]....
        /*0148*/ 	.word	0xffffffff


	//   ....[52]....
        /*014c*/ 	.word	0xffffffff


	//   ....[53]....
        /*0150*/ 	.word	0xffffffff


	//   ....[54]....
        /*0154*/ 	.word	0xffffffff


	//   ....[55]....
        /*0158*/ 	.word	0xffffffff


	//   ....[56]....
        /*015c*/ 	.word	0xffffffff


	//   ....[57]....
        /*0160*/ 	.word	0xffffffff


	//   ....[58]....
        /*0164*/ 	.word	0xffffffff


	//   ....[59]....
        /*0168*/ 	.word	0xffffffff


	//----- nvinfo : EIATTR_COOP_GROUP_INSTR_OFFSETS
	.align		4
.L_180:
        /*016c*/ 	.byte	0x04, 0x28
        /*016e*/ 	.short	(.L_182 - .L_181)


	//   ....[0]....
.L_181:
        /*0170*/ 	.word	0x00000d70


	//   ....[1]....
        /*0174*/ 	.word	0x00000da0


	//   ....[2]....
        /*0178*/ 	.word	0x00000dc0


	//   ....[3]....
        /*017c*/ 	.word	0x00000dd0


	//   ....[4]....
        /*0180*/ 	.word	0x00000f60


	//   ....[5]....
        /*0184*/ 	.word	0x00000f90


	//   ....[6]....
        /*0188*/ 	.word	0x00000fc0


	//   ....[7]....
        /*018c*/ 	.word	0x00000fe0


	//   ....[8]....
        /*0190*/ 	.word	0x00001160


	//   ....[9]....
        /*0194*/ 	.word	0x00001190


	//   ....[10]....
        /*0198*/ 	.word	0x000011c0


	//   ....[11]....
        /*019c*/ 	.word	0x000011e0


	//   ....[12]....
        /*01a0*/ 	.word	0x00001360


	//   ....[13]....
        /*01a4*/ 	.word	0x00001390


	//   ....[14]....
        /*01a8*/ 	.word	0x000013c0


	//   ....[15]....
        /*01ac*/ 	.word	0x000013e0


	//   ....[16]....
        /*01b0*/ 	.word	0x00001560


	//   ....[17]....
        /*01b4*/ 	.word	0x00001590


	//   ....[18]....
        /*01b8*/ 	.word	0x000015c0


	//   ....[19]....
        /*01bc*/ 	.word	0x000015e0


	//   ....[20]....
        /*01c0*/ 	.word	0x00002340


	//   ....[21]....
        /*01c4*/ 	.word	0x00002350


	//   ....[22]....
        /*01c8*/ 	.word	0x00002360


	//   ....[23]....
        /*01cc*/ 	.word	0x00002380


	//   ....[24]....
        /*01d0*/ 	.word	0x00002500


	//   ....[25]....
        /*01d4*/ 	.word	0x00002540


	//   ....[26]....
        /*01d8*/ 	.word	0x00002570


	//   ....[27]....
        /*01dc*/ 	.word	0x00002590


	//   ....[28]....
        /*01e0*/ 	.word	0x00002710


	//   ....[29]....
        /*01e4*/ 	.word	0x00002750


	//   ....[30]....
        /*01e8*/ 	.word	0x00002780


	//   ....[31]....
        /*01ec*/ 	.word	0x000027a0


	//   ....[32]....
        /*01f0*/ 	.word	0x00002920


	//   ....[33]....
        /*01f4*/ 	.word	0x00002960


	//   ....[34]....
        /*01f8*/ 	.word	0x00002990


	//   ....[35]....
        /*01fc*/ 	.word	0x000029b0


	//   ....[36]....
        /*0200*/ 	.word	0x00002b30


	//   ....[37]....
        /*0204*/ 	.word	0x00002b70


	//   ....[38]....
        /*0208*/ 	.word	0x00002ba0


	//   ....[39]....
        /*020c*/ 	.word	0x00002bc0


	//   ....[40]....
        /*0210*/ 	.word	0x000053c0


	//   ....[41]....
        /*0214*/ 	.word	0x000053f0


	//   ....[42]....
        /*0218*/ 	.word	0x00005410


	//   ....[43]....
        /*021c*/ 	.word	0x00005420


	//   ....[44]....
        /*0220*/ 	.word	0x000055b0


	//   ....[45]....
        /*0224*/ 	.word	0x000055e0


	//   ....[46]....
        /*0228*/ 	.word	0x00005610


	//   ....[47]....
        /*022c*/ 	.word	0x00005630


	//   ....[48]....
        /*0230*/ 	.word	0x000057b0


	//   ....[49]....
        /*0234*/ 	.word	0x000057e0


	//   ....[50]....
        /*0238*/ 	.word	0x00005810


	//   ....[51]....
        /*023c*/ 	.word	0x00005830


	//   ....[52]....
        /*0240*/ 	.word	0x000059b0


	//   ....[53]....
        /*0244*/ 	.word	0x000059e0


	//   ....[54]....
        /*0248*/ 	.word	0x00005a10


	//   ....[55]....
        /*024c*/ 	.word	0x00005a30


	//   ....[56]....
        /*0250*/ 	.word	0x00005bb0


	//   ....[57]....
        /*0254*/ 	.word	0x00005be0


	//   ....[58]....
        /*0258*/ 	.word	0x00005c10


	//   ....[59]....
        /*025c*/ 	.word	0x00005c30


	//----- nvinfo : EIATTR_VRC_CTA_INIT_COUNT
	.align		4
.L_182:
        /*0260*/ 	.byte	0x02, 0x4a
	.zero		1
	.zero		1


	//----- nvinfo : EIATTR_EXIT_INSTR_OFFSETS
	.align		4
        /*0264*/ 	.byte	0x04, 0x1c
        /*0266*/ 	.short	(.L_184 - .L_183)


	//   ....[0]....
.L_183:
        /*0268*/ 	.word	0x000068d0


	//   ....[1]....
        /*026c*/ 	.word	0x00006920


	//----- nvinfo : EIATTR_MAX_THREADS
	.align		4
.L_184:
        /*0270*/ 	.byte	0x04, 0x05
        /*0272*/ 	.short	(.L_186 - .L_185)
.L_185:
        /*0274*/ 	.word	0x00000100
        /*0278*/ 	.word	0x00000001
        /*027c*/ 	.word	0x00000001


	//----- nvinfo : EIATTR_CRS_STACK_SIZE
	.align		4
.L_186:
        /*0280*/ 	.byte	0x04, 0x1e
        /*0282*/ 	.short	(.L_188 - .L_187)
.L_187:
        /*0284*/ 	.word	0x00000000


	//----- nvinfo : EIATTR_CBANK_PARAM_SIZE
	.align		4
.L_188:
        /*0288*/ 	.byte	0x03, 0x19
        /*028a*/ 	.short	0x0071


	//----- nvinfo : EIATTR_PARAM_CBANK
	.align		4
        /*028c*/ 	.byte	0x04, 0x0a
        /*028e*/ 	.short	(.L_190 - .L_189)
	.align		4
.L_189:
        /*0290*/ 	.word	index@(.nv.constant0._ZN6thrust24THRUST_300001_SM_1000_NS8cuda_cub4core6detail13_kernel_agentINS1_8__reduce11ReduceAgentINS0_12zip_iteratorIN4cuda3std3__45tupleIJNS0_10device_ptrIdEENS0_17counting_iteratorIlNS0_11use_defaultESF_SF_EEEEEEEPNSB_IJdlEEESJ_lNS1_9__extrema9arg_max_fIdl10ComparatorEEEEJSI_SK_lN3cub18CUB_300001_SM_100013GridEvenShareIlEENSR_9GridQueueIyEESO_EEEvDpT0_)
        /*0294*/ 	.short	0x0380
        /*0296*/ 	.short	0x0071


	//----- nvinfo : EIATTR_SW_WAR
	.align		4
.L_190:
        /*0298*/ 	.byte	0x04, 0x36
        /*029a*/ 	.short	(.L_192 - .L_191)
.L_191:
        /*029c*/ 	.word	0x00000008
.L_192:


//--------------------- .nv.info._ZN6thrust24THRUST_300001_SM_1000_NS8cuda_cub4core6detail13_kernel_agentINS1_8__reduce11ReduceAgentINS0_12zip_iteratorIN4cuda3std3__45tupleIJNS0_10device_ptrIdEENS0_17counting_iteratorIlNS0_11use_defaultESF_SF_EEEEEEEPNSB_IJdlEEESJ_lNS1_9__extrema9arg_max_fIdl10ComparatorEEEEJSI_SK_lSO_EEEvDpT0_ --------------------------
	.section	.nv.info._ZN6thrust24THRUST_300001_SM_1000_NS8cuda_cub4core6detail13_kernel_agentINS1_8__reduce11ReduceAgentINS0_12zip_iteratorIN4cuda3std3__45tupleIJNS0_10device_ptrIdEENS0_17counting_iteratorIlNS0_11use_defaultESF_SF_EEEEEEEPNSB_IJdlEEESJ_lNS1_9__extrema9arg_max_fIdl10ComparatorEEEEJSI_SK_lSO_EEEvDpT0_,"",@"SHT_CUDA_INFO"
	.sectionflags	@""
	.align	4


	//----- nvinfo : EIATTR_CUDA_API_VERSION
	.align		4
        /*0000*/ 	.byte	0x04, 0x37
        /*0002*/ 	.short	(.L_194 - .L_193)
.L_193:
        /*0004*/ 	.word	0x00000082


	//----- nvinfo : EIATTR_KPARAM_INFO
	.align		4
.L_194:
        /*0008*/ 	.byte	0x04, 0x17
        /*000a*/ 	.short	(.L_196 - .L_195)
.L_195:
        /*000c*/ 	.word	0x00000000
        /*0010*/ 	.short	0x0003
        /*0012*/ 	.short	0x0020
        /*0014*/ 	.byte	0x00, 0xf0, 0x05, 0x00


	//----- nvinfo : EIATTR_KPARAM_INFO
	.align		4
.L_196:
        /*0018*/ 	.byte	0x04, 0x17
        /*001a*/ 	.short	(.L_198 - .L_197)
.L_197:
        /*001c*/ 	.word	0x00000000
        /*0020*/ 	.short	0x0002
        /*0022*/ 	.short	0x0018
        /*0024*/ 	.byte	0x00, 0xf0, 0x21, 0x00


	//----- nvinfo : EIATTR_KPARAM_INFO
	.align		4
.L_198:
        /*0028*/ 	.byte	0x04, 0x17
        /*002a*/ 	.short	(.L_200 - .L_199)
.L_199:
        /*002c*/ 	.word	0x00000000
        /*0030*/ 	.short	0x0001
        /*0032*/ 	.short	0x0010
        /*0034*/ 	.byte	0x00, 0xf5, 0x21, 0x00


	//----- nvinfo : EIATTR_KPARAM_INFO
	.align		4
.L_200:
        /*0038*/ 	.byte	0x04, 0x17
        /*003a*/ 	.short	(.L_202 - .L_201)
.L_201:
        /*003c*/ 	.word	0x00000000
        /*0040*/ 	.short	0x0000
        /*0042*/ 	.short	0x0000
        /*0044*/ 	.byte	0x00, 0xf0, 0x41, 0x00


	//----- nvinfo : EIATTR_SPARSE_MMA_MASK
	.align		4
.L_202:
        /*0048*/ 	.byte	0x03, 0x50
        /*004a*/ 	.short	0x0000


	//----- nvinfo : EIATTR_MAXREG_COUNT
	.align		4
        /*004c*/ 	.byte	0x03, 0x1b
        /*004e*/ 	.short	0x00ff


	//----- nvinfo : EIATTR_NUM_BARRIERS
	.align		4
        /*0050*/ 	.byte	0x02, 0x4c
        /*0052*/ 	.byte	0x01
	.zero		1


	//----- nvinfo : EIATTR_MERCURY_ISA_VERSION
	.align		4
        /*0054*/ 	.byte	0x03, 0x5f
        /*0056*/ 	.short	0x0101


	//----- nvinfo : EIATTR_COOP_GROUP_MASK_REGIDS
	.align		4
        /*0058*/ 	.byte	0x04, 0x29
        /*005a*/ 	.short	(.L_204 - .L_203)


	//   ....[0]....
.L_203:
        /*005c*/ 	.word	0xffffffff


	//   ....[1]....
        /*0060*/ 	.word	0xffffffff


	//   ....[2]....
        /*0064*/ 	.word	0xffffffff


	//   ....[3]....
        /*0068*/ 	.word	0xffffffff


	//   ....[4]....
        /*006c*/ 	.word	0xffffffff


	//   ....[5]....
        /*0070*/ 	.word	0xffffffff


	//   ....[6]....
        /*0074*/ 	.word	0xffffffff


	//   ....[7]....
        /*0078*/ 	.word	0xffffffff


	//   ....[8]....
        /*007c*/ 	.word	0xffffffff


	//   ....[9]....
        /*0080*/ 	.word	0xffffffff


	//   ....[10]....
        /*0084*/ 	.word	0xffffffff


	//   ....[11]....
        /*0088*/ 	.word	0xffffffff


	//   ....[12]....
        /*008c*/ 	.word	0xffffffff


	//   ....[13]....
        /*0090*/ 	.word	0xffffffff


	//   ....[14]....
        /*0094*/ 	.word	0xffffffff


	//   ....[15]....
        /*0098*/ 	.word	0xffffffff


	//   ....[16]....
        /*009c*/ 	.word	0xffffffff


	//   ....[17]....
        /*00a0*/ 	.word	0xffffffff


	//   ....[18]....
        /*00a4*/ 	.word	0xffffffff


	//   ....[19]....
        /*00a8*/ 	.word	0xffffffff


	//   ....[20]....
        /*00ac*/ 	.word	0xffffffff


	//   ....[21]....
        /*00b0*/ 	.word	0xffffffff


	//   ....[22]....
        /*00b4*/ 	.word	0xffffffff


	//   ....[23]....
        /*00b8*/ 	.word	0xffffffff


	//   ....[24]....
        /*00bc*/ 	.word	0xffffffff


	//   ....[25]....
        /*00c0*/ 	.word	0xffffffff


	//   ....[26]....
        /*00c4*/ 	.word	0xffffffff


	//   ....[27]....
        /*00c8*/ 	.word	0xffffffff


	//   ....[28]....
        /*00cc*/ 	.word	0xffffffff


	//   ....[29]....
        /*00d0*/ 	.word	0xffffffff


	//   ....[30]....
        /*00d4*/ 	.word	0xffffffff


	//   ....[31]....
        /*00d8*/ 	.word	0xffffffff


	//   ....[32]....
        /*00dc*/ 	.word	0xffffffff


	//   ....[33]....
        /*00e0*/ 	.word	0xffffffff


	//   ....[34]....
        /*00e4*/ 	.word	0xffffffff


	//   ....[35]....
        /*00e8*/ 	.word	0xffffffff


	//   ....[36]....
        /*00ec*/ 	.word	0xffffffff


	//   ....[37]....
        /*00f0*/ 	.word	0xffffffff


	//   ....[38]....
        /*00f4*/ 	.word	0xffffffff


	//   ....[39]....
        /*00f8*/ 	.word	0xffffffff


	//   ....[40]....
        /*00fc*/ 	.word	0xffffffff


	//   ....[41]....
        /*0100*/ 	.word	0xffffffff


	//   ....[42]....
        /*0104*/ 	.word	0xffffffff


	//   ....[43]....
        /*0108*/ 	.word	0xffffffff


	//   ....[44]....
        /*010c*/ 	.word	0xffffffff


	//   ....[45]....
        /*0110*/ 	.word	0xffffffff


	//   ....[46]....
        /*0114*/ 	.word	0xffffffff


	//   ....[47]....
        /*0118*/ 	.word	0xffffffff


	//   ....[48]....
        /*011c*/ 	.word	0xffffffff


	//   ....[49]....
        /*0120*/ 	.word	0xffffffff


	//   ....[50]....
        /*0124*/ 	.word	0xffffffff


	//   ....[51]....
        /*0128*/ 	.word	0xffffffff


	//   ....[52]....
        /*012c*/ 	.word	0xffffffff


	//   ....[53]....
        /*0130*/ 	.word	0xffffffff


	//   ....[54]....
        /*0134*/ 	.word	0xffffffff


	//   ....[55]....
        /*0138*/ 	.word	0xffffffff


	//   ....[56]....
        /*013c*/ 	.word	0xffffffff


	//   ....[57]....
        /*0140*/ 	.word	0xffffffff


	//   ....[58]....
        /*0144*/ 	.word	0xffffffff


	//   ....[59]....
        /*0148*/ 	.word	0xffffffff


	//----- nvinfo : EIATTR_COOP_GROUP_INSTR_OFFSETS
	.align		4
.L_204:
        /*014c*/ 	.byte	0x04, 0x28
        /*014e*/ 	.short	(.L_206 - .L_205)


	//   ....[0]....
.L_205:
        /*0150*/ 	.word	0x00000cb0


	//   ....[1]....
        /*0154*/ 	.word	0x00000ce0


	//   ....[2]....
        /*0158*/ 	.word	0x00000d00


	//   ....[3]....
        /*015c*/ 	.word	0x00000d10


	//   ....[4]....
        /*0160*/ 	.word	0x00000ea0


	//   ....[5]....
        /*0164*/ 	.word	0x00000ed0


	//   ....[6]....
        /*0168*/ 	.word	0x00000f00


	//   ....[7]....
        /*016c*/ 	.word	0x00000f20


	//   ....[8]....
        /*0170*/ 	.word	0x000010a0


	//   ....[9]....
        /*0174*/ 	.word	0x000010d0


	//   ....[10]....
        /*0178*/ 	.word	0x00001100


	//   ....[11]....
        /*017c*/ 	.word	0x00001120


	//   ....[12]....
        /*0180*/ 	.word	0x000012a0


	//   ....[13]....
        /*0184*/ 	.word	0x000012d0


	//   ....[14]....
        /*0188*/ 	.word	0x00001300


	//   ....[15]....
        /*018c*/ 	.word	0x00001320


	//   ....[16]....
        /*0190*/ 	.word	0x000014a0


	//   ....[17]....
        /*0194*/ 	.word	0x000014e0


	//   ....[18]....
        /*0198*/ 	.word	0x00001510


	//   ....[19]....
        /*019c*/ 	.word	0x00001520


	//   ....[20]....
        /*01a0*/ 	.word	0x00002280


	//   ....[21]....
        /*01a4*/ 	.word	0x00002290


	//   ....[22]....
        /*01a8*/ 	.word	0x000022a0


	//   ....[23]....
        /*01ac*/ 	.word	0x000022c0


	//   ....[24]....
        /*01b0*/ 	.word	0x00002440


	//   ....[25]....
        /*01b4*/ 	.word	0x00002480


	//   ....[26]....
        /*01b8*/ 	.word	0x000024b0


	//   ....[27]....
        /*01bc*/ 	.word	0x000024d0


	//   ....[28]....
        /*01c0*/ 	.word	0x00002650


	//   ....[29]....
        /*01c4*/ 	.word	0x00002690


	//   ....[30]....
        /*01c8*/ 	.word	0x000026c0


	//   ....[31]....
        /*01cc*/ 	.word	0x000026e0


	//   ....[32]....
        /*01d0*/ 	.word	0x00002860


	//   ....[33]....
        /*01d4*/ 	.word	0x000028a0


	//   ....[34]....
        /*01d8*/ 	.word	0x000028d0


	//   ....[35]....
        /*01dc*/ 	.word	0x000028f0


	//   ....[36]....
        /*01e0*/ 	.word	0x00002a70


	//   ....[37]....
        /*01e4*/ 	.word	0x00002ab0


	//   ....[38]....
        /*01e8*/ 	.word	0x00002ae0


	//   ....[39]....
        /*01ec*/ 	.word	0x00002b00


	//   ....[40]....
        /*01f0*/ 	.word	0x00004f40


	//   ....[41]....
        /*01f4*/ 	.word	0x00004f70


	//   ....[42]....
        /*01f8*/ 	.word	0x00004f90


	//   ....[43]....
        /*01fc*/ 	.word	0x00004fa0


	//   ....[44]....
        /*0200*/ 	.word	0x00005130


	//   ....[45]....
        /*0204*/ 	.word	0x00005160


	//   ....[46]....
        /*0208*/ 	.word	0x00005190


	//   ....[47]....
        /*020c*/ 	.word	0x000051b0


	//   ....[48]....
        /*0210*/ 	.word	0x00005330


	//   ....[49]....
        /*0214*/ 	.word	0x00005360


	//   ....[50]....
        /*0218*/ 	.word	0x00005390


	//   ....[51]....
        /*021c*/ 	.word	0x000053b0


	//   ....[52]....
        /*0220*/ 	.word	0x00005530


	//   ....[53]....
        /*0224*/ 	.word	0x00005560


	//   ....[54]....
        /*0228*/ 	.word	0x00005590


	//   ....[55]....
        /*022c*/ 	.word	0x000055b0


	//   ....[56]....
        /*0230*/ 	.word	0x00005730


	//   ....[57]....
        /*0234*/ 	.word	0x00005760


	//   ....[58]....
        /*0238*/ 	.word	0x00005790


	//   ....[59]....
        /*023c*/ 	.word	0x000057b0


	//----- nvinfo : EIATTR_VRC_CTA_INIT_COUNT
	.align		4
.L_206:
        /*0240*/ 	.byte	0x02, 0x4a
	.zero		1
	.zero		1


	//----- nvinfo : EIATTR_EXIT_INSTR_OFFSETS
	.align		4
        /*0244*/ 	.byte	0x04, 0x1c
        /*0246*/ 	.short	(.L_208 - .L_207)


	//   ....[0]....
.L_207:
        /*0248*/ 	.word	0x00000040


	//   ....[1]....
        /*024c*/ 	.word	0x00006450


	//   ....[2]....
        /*0250*/ 	.word	0x00006490


	//----- nvinfo : EIATTR_MAX_THREADS
	.align		4
.L_208:
        /*0254*/ 	.byte	0x04, 0x05
        /*0256*/ 	.short	(.L_210 - .L_209)
.L_209:
        /*0258*/ 	.word	0x00000100
        /*025c*/ 	.word	0x00000001
        /*0260*/ 	.word	0x00000001


	//----- nvinfo : EIATTR_CRS_STACK_SIZE
	.align		4
.L_210:
        /*0264*/ 	.byte	0x04, 0x1e
        /*0266*/ 	.short	(.L_212 - .L_211)
.L_211:
        /*0268*/ 	.word	0x00000000


	//----- nvinfo : EIATTR_CBANK_PARAM_SIZE
	.align		4
.L_212:
        /*026c*/ 	.byte	0x03, 0x19
        /*026e*/ 	.short	0x0021


	//----- nvinfo : EIATTR_PARAM_CBANK
	.align		4
        /*0270*/ 	.byte	0x04, 0x0a
        /*0272*/ 	.short	(.L_214 - .L_213)
	.align		4
.L_213:
        /*0274*/ 	.word	index@(.nv.constant0._ZN6thrust24THRUST_300001_SM_1000_NS8cuda_cub4core6detail13_kernel_agentINS1_8__reduce11ReduceAgentINS0_12zip_iteratorIN4cuda3std3__45tupleIJNS0_10device_ptrIdEENS0_17counting_iteratorIlNS0_11use_defaultESF_SF_EEEEEEEPNSB_IJdlEEESJ_lNS1_9__extrema9arg_max_fIdl10ComparatorEEEEJSI_SK_lSO_EEEvDpT0_)
        /*0278*/ 	.short	0x0380
        /*027a*/ 	.short	0x0021


	//----- nvinfo : EIATTR_SW_WAR
	.align		4
.L_214:
        /*027c*/ 	.byte	0x04, 0x36
        /*027e*/ 	.short	(.L_216 - .L_215)
.L_215:
        /*0280*/ 	.word	0x00000008
.L_216:


//--------------------- .nv.info._ZN6thrust24THRUST_300001_SM_1000_NS8cuda_cub4core6detail13_kernel_agentINS1_8__reduce11ReduceAgentIPN4cuda3std3__45tupleIJdlEEESC_SB_iNS1_9__extrema9arg_max_fIdl10ComparatorEEEEJSC_SC_iSG_EEEvDpT0_ --------------------------
	.section	.nv.info._ZN6thrust24THRUST_300001_SM_1000_NS8cuda_cub4core6detail13_kernel_agentINS1_8__reduce11ReduceAgentIPN4cuda3std3__45tupleIJdlEEESC_SB_iNS1_9__extrema9arg_max_fIdl10ComparatorEEEEJSC_SC_iSG_EEEvDpT0_,"",@"SHT_CUDA_INFO"
	.sectionflags	@""
	.align	4


	//----- nvinfo : EIATTR_CUDA_API_VERSION
	.align		4
        /*0000*/ 	.byte	0x04, 0x37
        /*0002*/ 	.short	(.L_218 - .L_217)
.L_217:
        /*0004*/ 	.word	0x00000082


	//----- nvinfo : EIATTR_KPARAM_INFO
	.align		4
.L_218:
        /*0008*/ 	.byte	0x04, 0x17
        /*000a*/ 	.short	(.L_220 - .L_219)
.L_219:
        /*000c*/ 	.word	0x00000000
        /*0010*/ 	.short	0x0003
        /*0012*/ 	.short	0x0014
        /*0014*/ 	.byte	0x00, 0xf0, 0x05, 0x00


	//----- nvinfo : EIATTR_KPARAM_INFO
	.align		4
.L_220:
        /*0018*/ 	.byte	0x04, 0x17
        /*001a*/ 	.short	(.L_222 - .L_221)
.L_221:
        /*001c*/ 	.word	0x00000000
        /*0020*/ 	.short	0x0002
        /*0022*/ 	.short	0x0010
        /*0024*/ 	.byte	0x00, 0xf0, 0x11, 0x00


	//----- nvinfo : EIATTR_KPARAM_INFO
	.align		4
.L_222:
        /*0028*/ 	.byte	0x04, 0x17
        /*002a*/ 	.short	(.L_224 - .L_223)
.L_223:
        /*002c*/ 	.word	0x00000000
        /*0030*/ 	.short	0x0001
        /*0032*/ 	.short	0x0008
        /*0034*/ 	.byte	0x00, 0xf5, 0x21, 0x00


	//----- nvinfo : EIATTR_KPARAM_INFO
	.align		4
.L_224:
        /*0038*/ 	.byte	0x04, 0x17
        /*003a*/ 	.short	(.L_226 - .L_225)
.L_225:
        /*003c*/ 	.word	0x00000000
        /*0040*/ 	.short	0x0000
        /*0042*/ 	.short	0x0000
        /*0044*/ 	.byte	0x00, 0xf5, 0x21, 0x00


	//----- nvinfo : EIATTR_SPARSE_MMA_MASK
	.align		4
.L_226:
        /*0048*/ 	.byte	0x03, 0x50
        /*004a*/ 	.short	0x0000


	//----- nvinfo : EIATTR_MAXREG_COUNT
	.align		4
        /*004c*/ 	.byte	0x03, 0x1b
        /*004e*/ 	.short	0x00ff


	//----- nvinfo : EIATTR_NUM_BARRIERS
	.align		4
        /*0050*/ 	.byte	0x02, 0x4c
        /*0052*/ 	.byte	0x01
	.zero		1


	//----- nvinfo : EIATTR_MERCURY_ISA_VERSION
	.align		4
        /*0054*/ 	.byte	0x03, 0x5f
        /*0056*/ 	.short	0x0101


	//----- nvinfo : EIATTR_COOP_GROUP_MASK_REGIDS
	.align		4
        /*0058*/ 	.byte	0x04, 0x29
        /*005a*/ 	.short	(.L_228 - .L_227)


	//   ....[0]....
.L_227:
        /*005c*/ 	.word	0xffffffff


	//   ....[1]....
        /*0060*/ 	.word	0xffffffff


	//   ....[2]....
        /*0064*/ 	.word	0xffffffff


	//   ....[3]....
        /*0068*/ 	.word	0xffffffff


	//   ....[4]....
        /*006c*/ 	.word	0xffffffff


	//   ....[5]....
        /*0070*/ 	.word	0xffffffff


	//   ....[6]....
        /*0074*/ 	.word	0xffffffff


	//   ....[7]....
        /*0078*/ 	.word	0xffffffff


	//   ....[8]....
        /*007c*/ 	.word	0xffffffff


	//   ....[9]....
        /*0080*/ 	.word	0xffffffff


	//   ....[10]....
        /*0084*/ 	.word	0xffffffff


	//   ....[11]....
        /*0088*/ 	.word	0xffffffff


	//   ....[12]....
        /*008c*/ 	.word	0xffffffff


	//   ....[13]....
        /*0090*/ 	.word	0xffffffff


	//   ....[14]....
        /*0094*/ 	.word	0xffffffff


	//   ....[15]....
        /*0098*/ 	.word	0xffffffff


	//   ....[16]....
        /*009c*/ 	.word	0xffffffff


	//   ....[17]....
        /*00a0*/ 	.word	0xffffffff


	//   ....[18]....
        /*00a4*/ 	.word	0xffffffff


	//   ....[19]....
        /*00a8*/ 	.word	0xffffffff


	//   ....[20]....
        /*00ac*/ 	.word	0xffffffff


	//   ....[21]....
        /*00b0*/ 	.word	0xffffffff


	//   ....[22]....
        /*00b4*/ 	.word	0xffffffff


	//   ....[23]....
        /*00b8*/ 	.word	0xffffffff


	//   ....[24]....
        /*00bc*/ 	.word	0xffffffff


	//   ....[25]....
        /*00c0*/ 	.word	0xffffffff


	//   ....[26]....
        /*00c4*/ 	.word	0xffffffff


	//   ....[27]....
        /*00c8*/ 	.word	0xffffffff


	//   ....[28]....
        /*00cc*/ 	.word	0xffffffff


	//   ....[29]....
        /*00d0*/ 	.word	0xffffffff


	//   ....[30]....
        /*00d4*/ 	.word	0xffffffff


	//   ....[31]....
        /*00d8*/ 	.word	0xffffffff


	//   ....[32]....
        /*00dc*/ 	.word	0xffffffff


	//   ....[33]....
        /*00e0*/ 	.word	0xffffffff


	//   ....[34]....
        /*00e4*/ 	.word	0xffffffff


	//   ....[35]....
        /*00e8*/ 	.word	0xffffffff


	//   ....[36]....
        /*00ec*/ 	.word	0xffffffff


	//   ....[37]....
        /*00f0*/ 	.word	0xffffffff


	//   ....[38]....
        /*00f4*/ 	.word	0xffffffff


	//   ....[39]....
        /*00f8*/ 	.word	0xffffffff


	//   ....[40]....
        /*00fc*/ 	.word	0xffffffff


	//   ....[41]....
        /*0100*/ 	.word	0xffffffff


	//   ....[42]....
        /*0104*/ 	.word	0xffffffff


	//   ....[43]....
        /*0108*/ 	.word	0xffffffff


	//   ....[44]....
        /*010c*/ 	.word	0xffffffff


	//   ....[45]....
        /*0110*/ 	.word	0xffffffff


	//   ....[46]....
        /*0114*/ 	.word	0xffffffff


	//   ....[47]....
        /*0118*/ 	.word	0xffffffff


	//   ....[48]....
        /*011c*/ 	.word	0xffffffff


	//   ....[49]....
        /*0120*/ 	.word	0xffffffff


	//   ....[50]....
        /*0124*/ 	.word	0xffffffff


	//   ....[51]....
        /*0128*/ 	.word	0xffffffff


	//   ....[52]....
        /*012c*/ 	.word	0xffffffff


	//   ....[53]....
        /*0130*/ 	.word	0xffffffff


	//   ....[54]....
        /*0134*/ 	.word	0xffffffff


	//   ....[55]....
        /*0138*/ 	.word	0xffffffff


	//   ....[56]....
        /*013c*/ 	.word	0xffffffff


	//   ....[57]....
        /*0140*/ 	.word	0xffffffff


	//   ....[58]....
        /*0144*/ 	.word	0xffffffff


	//   ....[59]....
        /*0148*/ 	.word	0xffffffff


	//----- nvinfo : EIATTR_COOP_GROUP_INSTR_OFFSETS
	.align		4
.L_228:
        /*014c*/ 	.byte	0x04, 0x28
        /*014e*/ 	.short	(.L_230 - .L_229)


	//   ....[0]....
.L_229:
        /*0150*/ 	.word	0x00000b70


	//   ....[1]....
        /*0154*/ 	.word	0x00000ba0


	//   ....[2]....
        /*0158*/ 	.word	0x00000bc0


	//   ....[3]....
        /*015c*/ 	.word	0x00000bd0


	//   ....[4]....
        /*0160*/ 	.word	0x00000d60


	//   ....[5]....
        /*0164*/ 	.word	0x00000d90


	//   ....[6]....
        /*0168*/ 	.word	0x00000dc0


	//   ....[7]....
        /*016c*/ 	.word	0x00000de0


	//   ....[8]....
        /*0170*/ 	.word	0x00000f60


	//   ....[9]....
        /*0174*/ 	.word	0x00000f90


	//   ....[10]....
        /*0178*/ 	.word	0x00000fc0


	//   ....[11]....
        /*017c*/ 	.word	0x00000fe0


	//   ....[12]....
        /*0180*/ 	.word	0x00001160


	//   ....[13]....
        /*0184*/ 	.word	0x00001190


	//   ....[14]....
        /*0188*/ 	.word	0x000011c0


	//   ....[15]....
        /*018c*/ 	.word	0x000011e0


	//   ....[16]....
        /*0190*/ 	.word	0x00001360


	//   ....[17]....
        /*0194*/ 	.word	0x000013a0


	//   ....[18]....
        /*0198*/ 	.word	0x000013d0


	//   ....[19]....
        /*019c*/ 	.word	0x000013e0


	//   ....[20]....
        /*01a0*/ 	.word	0x00002140


	//   ....[21]....
        /*01a4*/ 	.word	0x00002150


	//   ....[22]....
        /*01a8*/ 	.word	0x00002160


	//   ....[23]....
        /*01ac*/ 	.word	0x00002180


	//   ....[24]....
        /*01b0*/ 	.word	0x00002300


	//   ....[25]....
        /*01b4*/ 	.word	0x00002340


	//   ....[26]....
        /*01b8*/ 	.word	0x00002370


	//   ....[27]....
        /*01bc*/ 	.word	0x00002390


	//   ....[28]....
        /*01c0*/ 	.word	0x00002510


	//   ....[29]....
        /*01c4*/ 	.word	0x00002550


	//   ....[30]....
        /*01c8*/ 	.word	0x00002580


	//   ....[31]....
        /*01cc*/ 	.word	0x000025a0


	//   ....[32]....
        /*01d0*/ 	.word	0x00002720


	//   ....[33]....
        /*01d4*/ 	.word	0x00002760


	//   ....[34]....
        /*01d8*/ 	.word	0x00002790


	//   ....[35]....
        /*01dc*/ 	.word	0x000027b0


	//   ....[36]....
        /*01e0*/ 	.word	0x00002930


	//   ....[37]....
        /*01e4*/ 	.word	0x00002970


	//   ....[38]....
        /*01e8*/ 	.word	0x000029b0


	//   ....[39]....
        /*01ec*/ 	.word	0x000029c0


	//   ....[40]....
        /*01f0*/ 	.word	0x00004d80


	//   ....[41]....
        /*01f4*/ 	.word	0x00004db0


	//   ....[42]....
        /*01f8*/ 	.word	0x00004dd0


	//   ....[43]....
        /*01fc*/ 	.word	0x00004de0


	//   ....[44]....
        /*0200*/ 	.word	0x00004f70


	//   ....[45]....
        /*0204*/ 	.word	0x00004fa0


	//   ....[46]....
        /*0208*/ 	.word	0x00004fd0


	//   ....[47]....
        /*020c*/ 	.word	0x00004ff0


	//   ....[48]....
        /*0210*/ 	.word	0x00005170


	//   ....[49]....
        /*0214*/ 	.word	0x000051a0


	//   ....[50]....
        /*0218*/ 	.word	0x000051d0


	//   ....[51]....
        /*021c*/ 	.word	0x000051f0


	//   ....[52]....
        /*0220*/ 	.word	0x00005370


	//   ....[53]....
        /*0224*/ 	.word	0x000053a0


	//   ....[54]....
        /*0228*/ 	.word	0x000053d0


	//   ....[55]....
        /*022c*/ 	.word	0x000053f0


	//   ....[56]....
        /*0230*/ 	.word	0x00005570


	//   ....[57]....
        /*0234*/ 	.word	0x000055a0


	//   ....[58]....
        /*0238*/ 	.word	0x000055d0


	//   ....[59]....
        /*023c*/ 	.word	0x000055f0


	//----- nvinfo : EIATTR_VRC_CTA_INIT_COUNT
	.align		4
.L_230:
        /*0240*/ 	.byte	0x02, 0x4a
	.zero		1
	.zero		1


	//----- nvinfo : EIATTR_EXIT_INSTR_OFFSETS
	.align		4
        /*0244*/ 	.byte	0x04, 0x1c
        /*0246*/ 	.short	(.L_232 - .L_231)


	//   ....[0]....
.L_231:
        /*0248*/ 	.word	0x00000030


	//   ....[1]....
        /*024c*/ 	.word	0x00006290


	//   ....[2]....
        /*0250*/ 	.word	0x000062d0


	//----- nvinfo : EIATTR_MAX_THREADS
	.align		4
.L_232:
        /*0254*/ 	.byte	0x04, 0x05
        /*0256*/ 	.short	(.L_234 - .L_233)
.L_233:
        /*0258*/ 	.word	0x00000100
        /*025c*/ 	.word	0x00000001
        /*0260*/ 	.word	0x00000001


	//----- nvinfo : EIATTR_CRS_STACK_SIZE
	.align		4
.L_234:
        /*0264*/ 	.byte	0x04, 0x1e
        /*0266*/ 	.short	(.L_236 - .L_235)
.L_235:
        /*0268*/ 	.word	0x00000000


	//----- nvinfo : EIATTR_CBANK_PARAM_SIZE
	.align		4
.L_236:
        /*026c*/ 	.byte	0x03, 0x19
        /*026e*/ 	.short	0x0015


	//----- nvinfo : EIATTR_PARAM_CBANK
	.align		4
        /*0270*/ 	.byte	0x04, 0x0a
        /*0272*/ 	.short	(.L_238 - .L_237)
	.align		4
.L_237:
        /*0274*/ 	.word	index@(.nv.constant0._ZN6thrust24THRUST_300001_SM_1000_NS8cuda_cub4core6detail13_kernel_agentINS1_8__reduce11ReduceAgentIPN4cuda3std3__45tupleIJdlEEESC_SB_iNS1_9__extrema9arg_max_fIdl10ComparatorEEEEJSC_SC_iSG_EEEvDpT0_)
        /*0278*/ 	.short	0x0380
        /*027a*/ 	.short	0x0015


	//----- nvinfo : EIATTR_SW_WAR
	.align		4
.L_238:
        /*027c*/ 	.byte	0x04, 0x36
        /*027e*/ 	.short	(.L_240 - .L_239)
.L_239:
        /*0280*/ 	.word	0x00000008
.L_240:


//--------------------- .nv.info._ZN6thrust24THRUST_300001_SM_1000_NS8cuda_cub4core6detail13_kernel_agentINS1_8__reduce10DrainAgentIiEEJN3cub18CUB_300001_SM_10009GridQueueIjEEiEEEvDpT0_ --------------------------
	.section	.nv.info._ZN6thrust24THRUST_300001_SM_1000_NS8cuda_cub4core6detail13_kernel_agentINS1_8__reduce10DrainAgentIiEEJN3cub18CUB_300001_SM_10009GridQueueIjEEiEEEvDpT0_,"",@"SHT_CUDA_INFO"
	.sectionflags	@""
	.align	4


	//----- nvinfo : EIATTR_CUDA_API_VERSION
	.align		4
        /*0000*/ 	.byte	0x04, 0x37
        /*0002*/ 	.short	(.L_242 - .L_241)
.L_241:
        /*0004*/ 	.word	0x00000082


	//----- nvinfo : EIATTR_KPARAM_INFO
	.align		4
.L_242:
        /*0008*/ 	.byte	0x04, 0x17
        /*000a*/ 	.short	(.L_244 - .L_243)
.L_243:
        /*000c*/ 	.word	0x00000000
        /*0010*/ 	.short	0x0001
        /*0012*/ 	.short	0x0008
        /*0014*/ 	.byte	0x00, 0xf0, 0x11, 0x00


	//----- nvinfo : EIATTR_KPARAM_INFO
	.align		4
.L_244:
        /*0018*/ 	.byte	0x04, 0x17
        /*001a*/ 	.short	(.L_246 - .L_245)
.L_245:
        /*001c*/ 	.word	0x00000000
        /*0020*/ 	.short	0x0000
        /*0022*/ 	.short	0x0000
        /*0024*/ 	.byte	0x00, 0xf0, 0x21, 0x00


	//----- nvinfo : EIATTR_SPARSE_MMA_MASK
	.align		4
.L_246:
        /*0028*/ 	.byte	0x03, 0x50
        /*002a*/ 	.short	0x0000


	//----- nvinfo : EIATTR_MAXREG_COUNT
	.align		4
        /*002c*/ 	.byte	0x03, 0x1b
        /*002e*/ 	.short	0x00ff


	//----- nvinfo : EIATTR_MERCURY_ISA_VERSION
	.align		4
        /*0030*/ 	.byte	0x03, 0x5f
        /*0032*/ 	.short	0x0101


	//----- nvinfo : EIATTR_VRC_CTA_INIT_COUNT
	.align		4
        /*0034*/ 	.byte	0x02, 0x4a
	.zero		1
	.zero		1


	//----- nvinfo : EIATTR_EXIT_INSTR_OFFSETS
	.align		4
        /*0038*/ 	.byte	0x04, 0x1c
        /*003a*/ 	.short	(.L_248 - .L_247)


	//   ....[0]....
.L_247:
        /*003c*/ 	.word	0x00000060


	//----- nvinfo : EIATTR_MAX_THREADS
	.align		4
.L_248:
        /*0040*/ 	.byte	0x04, 0x05
        /*0042*/ 	.short	(.L_250 - .L_249)
.L_249:
        /*0044*/ 	.word	0x00000001
        /*0048*/ 	.word	0x00000001
        /*004c*/ 	.word	0x00000001


	//----- nvinfo : EIATTR_CBANK_PARAM_SIZE
	.align		4
.L_250:
        /*0050*/ 	.byte	0x03, 0x19
        /*0052*/ 	.short	0x000c


	//----- nvinfo : EIATTR_PARAM_CBANK
	.align		4
        /*0054*/ 	.byte	0x04, 0x0a
        /*0056*/ 	.short	(.L_252 - .L_251)
	.align		4
.L_251:
        /*0058*/ 	.word	index@(.nv.constant0._ZN6thrust24THRUST_300001_SM_1000_NS8cuda_cub4core6detail13_kernel_agentINS1_8__reduce10DrainAgentIiEEJN3cub18CUB_300001_SM_10009GridQueueIjEEiEEEvDpT0_)
        /*005c*/ 	.short	0x0380
        /*005e*/ 	.short	0x000c


	//----- nvinfo : EIATTR_SW_WAR
	.align		4
.L_252:
        /*0060*/ 	.byte	0x04, 0x36
        /*0062*/ 	.short	(.L_254 - .L_253)
.L_253:
        /*0064*/ 	.word	0x00000008
.L_254:


//--------------------- .nv.info._ZN6thrust24THRUST_300001_SM_1000_NS8cuda_cub4core6detail13_kernel_agentINS1_8__reduce11ReduceAgentINS0_12zip_iteratorIN4cuda3std3__45tupleIJNS0_10device_ptrIdEENS0_17counting_iteratorIlNS0_11use_defaultESF_SF_EEEEEEEPNSB_IJdlEEESJ_iNS1_9__extrema9arg_max_fIdl10ComparatorEEEEJSI_SK_iN3cub18CUB_300001_SM_100013GridEvenShareIiEENSR_9GridQueueIjEESO_EEEvDpT0_ --------------------------
	.section	.nv.info._ZN6thrust24THRUST_300001_SM_1000_NS8cuda_cub4core6detail13_kernel_agentINS1_8__reduce11ReduceAgentINS0_12zip_iteratorIN4cuda3std3__45tupleIJNS0_10device_ptrIdEENS0_17counting_iteratorIlNS0_11use_defaultESF_SF_EEEEEEEPNSB_IJdlEEESJ_iNS1_9__extrema9arg_max_fIdl10ComparatorEEEEJSI_SK_iN3cub18CUB_300001_SM_100013GridEvenShareIiEENSR_9GridQueueIjEESO_EEEvDpT0_,"",@"SHT_CUDA_INFO"
	.sectionflags	@""
	.align	4


	//----- nvinfo : EIATTR_CUDA_API_VERSION
	.align		4
        /*0000*/ 	.byte	0x04, 0x37
        /*0002*/ 	.short	(.L_256 - .L_255)
.L_255:
        /*0004*/ 	.word	0x00000082


	//----- nvinfo : EIATTR_KPARAM_INFO
	.align		4
.L_256:
        /*0008*/ 	.byte	0x04, 0x17
        /*000a*/ 	.short	(.L_258 - .L_257)
.L_257:
        /*000c*/ 	.word	0x00000000
        /*0010*/ 	.short	0x0005
        /*0012*/ 	.short	0x0050
        /*0014*/ 	.byte	0x00, 0xf0, 0x05, 0x00


	//----- nvinfo : EIATTR_KPARAM_INFO
	.align		4
.L_258:
        /*0018*/ 	.byte	0x04, 0x17
        /*001a*/ 	.short	(.L_260 - .L_259)
.L_259:
        /*001c*/ 	.word	0x00000000
        /*0020*/ 	.short	0x0004
        /*0022*/ 	.short	0x0048
        /*0024*/ 	.byte	0x00, 0xf0, 0x21, 0x00


	//----- nvinfo : EIATTR_KPARAM_INFO
	.align		4
.L_260:
        /*0028*/ 	.byte	0x04, 0x17
        /*002a*/ 	.short	(.L_262 - .L_261)
.L_261:
        /*002c*/ 	.word	0x00000000
        /*0030*/ 	.short	0x0003
        /*0032*/ 	.short	0x001c
        /*0034*/ 	.byte	0x00, 0xf0, 0xa1, 0x00


	//----- nvinfo : EIATTR_KPARAM_INFO
	.align		4
.L_262:
        /*0038*/ 	.byte	0x04, 0x17
        /*003a*/ 	.short	(.L_264 - .L_263)
.L_263:
        /*003c*/ 	.word	0x00000000
        /*0040*/ 	.short	0x0002
        /*0042*/ 	.short	0x0018
        /*0044*/ 	.byte	0x00, 0xf0, 0x11, 0x00


	//----- nvinfo : EIATTR_KPARAM_INFO
	.align		4
.L_264:
        /*0048*/ 	.byte	0x04, 0x17
        /*004a*/ 	.short	(.L_266 - .L_265)
.L_265:
        /*004c*/ 	.word	0x00000000
        /*0050*/ 	.short	0x0001
        /*0052*/ 	.short	0x0010
        /*0054*/ 	.byte	0x00, 0xf5, 0x21, 0x00


	//----- nvinfo : EIATTR_KPARAM_INFO
	.align		4
.L_266:
        /*0058*/ 	.byte	0x04, 0x17
        /*005a*/ 	.short	(.L_268 - .L_267)
.L_267:
        /*005c*/ 	.word	0x00000000
        /*0060*/ 	.short	0x0000
        /*0062*/ 	.short	0x0000
        /*0064*/ 	.byte	0x00, 0xf0, 0x41, 0x00


	//----- nvinfo : EIATTR_SPARSE_MMA_MASK
	.align		4
.L_268:
        /*0068*/ 	.byte	0x03, 0x50
        /*006a*/ 	.short	0x0000


	//----- nvinfo : EIATTR_MAXREG_COUNT
	.align		4
        /*006c*/ 	.byte	0x03, 0x1b
        /*006e*/ 	.short	0x00ff


	//----- nvinfo : EIATTR_NUM_BARRIERS
	.align		4
        /*0070*/ 	.byte	0x02, 0x4c
        /*0072*/ 	.byte	0x01
	.zero		1


	//----- nvinfo : EIATTR_MERCURY_ISA_VERSION
	.align		4
        /*0074*/ 	.byte	0x03, 0x5f
        /*0076*/ 	.short	0x0101


	//----- nvinfo : EIATTR_COOP_GROUP_MASK_REGIDS
	.align		4
        /*0078*/ 	.byte	0x04, 0x29
        /*007a*/ 	.short	(.L_270 - .L_269)


	//   ....[0]....
.L_269:
        /*007c*/ 	.word	0xffffffff


	//   ....[1]....
        /*0080*/ 	.word	0xffffffff


	//   ....[2]....
        /*0084*/ 	.word	0xffffffff


	//   ....[3]....
        /*0088*/ 	.word	0xffffffff


	//   ....[4]....
        /*008c*/ 	.word	0xffffffff


	//   ....[5]....
        /*0090*/ 	.word	0xffffffff


	//   ....[6]....
        /*0094*/ 	.word	0xffffffff


	//   ....[7]....
        /*0098*/ 	.word	0xffffffff


	//   ....[8]....
        /*009c*/ 	.word	0xffffffff


	//   ....[9]....
        /*00a0*/ 	.word	0xffffffff


	//   ....[10]....
        /*00a4*/ 	.word	0xffffffff


	//   ....[11]....
        /*00a8*/ 	.word	0xffffffff


	//   ....[12]....
        /*00ac*/ 	.word	0xffffffff


	//   ....[13]....
        /*00b0*/ 	.word	0xffffffff


	//   ....[14]....
        /*00b4*/ 	.word	0xffffffff


	//   ....[15]....
        /*00b8*/ 	.word	0xffffffff


	//   ....[16]....
        /*00bc*/ 	.word	0xffffffff


	//   ....[17]....
        /*00c0*/ 	.word	0xffffffff


	//   ....[18]....
        /*00c4*/ 	.word	0xffffffff


	//   ....[19]....
        /*00c8*/ 	.word	0xffffffff


	//   ....[20]....
        /*00cc*/ 	.word	0xffffffff


	//   ....[21]....
        /*00d0*/ 	.word	0xffffffff


	//   ....[22]....
        /*00d4*/ 	.word	0xffffffff


	//   ....[23]....
        /*00d8*/ 	.word	0xffffffff


	//   ....[24]....
        /*00dc*/ 	.word	0xffffffff


	//   ....[25]....
        /*00e0*/ 	.word	0xffffffff


	//   ....[26]....
        /*00e4*/ 	.word	0xffffffff


	//   ....[27]....
        /*00e8*/ 	.word	0xffffffff


	//   ....[28]....
        /*00ec*/ 	.word	0xffffffff


	//   ....[29]....
        /*00f0*/ 	.word	0xffffffff


	//   ....[30]....
        /*00f4*/ 	.word	0xffffffff


	//   ....[31]....
        /*00f8*/ 	.word	0xffffffff


	//   ....[32]....
        /*00fc*/ 	.word	0xffffffff


	//   ....[33]....
        /*0100*/ 	.word	0xffffffff


	//   ....[34]....
        /*0104*/ 	.word	0xffffffff


	//   ....[35]....
        /*0108*/ 	.word	0xffffffff


	//   ....[36]....
        /*010c*/ 	.word	0xffffffff


	//   ....[37]....
        /*0110*/ 	.word	0xffffffff


	//   ....[38]....
        /*0114*/ 	.word	0xffffffff


	//   ....[39]....
        /*0118*/ 	.word	0xffffffff


	//   ....[40]....
        /*011c*/ 	.word	0xffffffff


	//   ....[41]....
        /*0120*/ 	.word	0xffffffff


	//   ....[42]....
        /*0124*/ 	.word	0xffffffff


	//   ....[43]....
        /*0128*/ 	.word	0xffffffff


	//   ....[44]....
        /*012c*/ 	.word	0xffffffff


	//   ....[45]....
        /*0130*/ 	.word	0xffffffff


	//   ....[46]....
        /*0134*/ 	.word	0xffffffff


	//   ....[47]....
        /*0138*/ 	.word	0xffffffff


	//   ....[48]....
        /*013c*/ 	.word	0xffffffff


	//   ....[49]....
        /*0140*/ 	.word	0xffffffff


	//   ....[50]....
        /*0144*/ 	.word	0xffffffff


	//   ....[51]....
        /*0148*/ 	.word	0xffffffff


	//   ....[52]....
        /*014c*/ 	.word	0xffffffff


	//   ....[53]....
        /*0150*/ 	.word	0xffffffff


	//   ....[54]....
        /*0154*/ 	.word	0xffffffff


	//   ....[55]....
        /*0158*/ 	.word	0xffffffff


	//   ....[56]....
        /*015c*/ 	.word	0xffffffff


	//   ....[57]....
        /*0160*/ 	.word	0xffffffff


	//   ....[58]....
        /*0164*/ 	.word	0xffffffff


	//   ....[59]....
        /*0168*/ 	.word	0xffffffff


	//----- nvinfo : EIATTR_COOP_GROUP_INSTR_OFFSETS
	.align		4
.L_270:
        /*016c*/ 	.byte	0x04, 0x28
        /*016e*/ 	.short	(.L_272 - .L_271)


	//   ....[0]....
.L_271:
        /*0170*/ 	.word	0x00000cd0


	//   ....[1]....
        /*0174*/ 	.word	0x00000d00


	//   ....[2]....
        /*0178*/ 	.word	0x00000d20


	//   ....[3]....
        /*017c*/ 	.word	0x00000d30


	//   ....[4]....
        /*0180*/ 	.word	0x00000ec0


	//   ....[5]....
        /*0184*/ 	.word	0x00000ef0


	//   ....[6]....
        /*0188*/ 	.word	0x00000f20


	//   ....[7]....
        /*018c*/ 	.word	0x00000f40


	//   ....[8]....
        /*0190*/ 	.word	0x000010c0


	//   ....[9]....
        /*0194*/ 	.word	0x00001100


	//   ....[10]....
        /*0198*/ 	.word	0x00001130


	//   ....[11]....
        /*019c*/ 	.word	0x00001140


	//   ....[12]....
        /*01a0*/ 	.word	0x000012c0


	//   ....[13]....
        /*01a4*/ 	.word	0x000012f0


	//   ....[14]....
        /*01a8*/ 	.word	0x00001320


	//   ....[15]....
        /*01ac*/ 	.word	0x00001340


	//   ....[16]....
        /*01b0*/ 	.word	0x000014c0


	//   ....[17]....
        /*01b4*/ 	.word	0x000014f0


	//   ....[18]....
        /*01b8*/ 	.word	0x00001520


	//   ....[19]....
        /*01bc*/ 	.word	0x00001540


	//   ....[20]....
        /*01c0*/ 	.word	0x000022b0


	//   ....[21]....
        /*01c4*/ 	.word	0x000022c0


	//   ....[22]....
        /*01c8*/ 	.word	0x000022d0


	//   ....[23]....
        /*01cc*/ 	.word	0x000022f0


	//   ....[24]....
        /*01d0*/ 	.word	0x00002470


	//   ....[25]....
        /*01d4*/ 	.word	0x000024b0


	//   ....[26]....
        /*01d8*/ 	.word	0x000024e0


	//   ....[27]....
        /*01dc*/ 	.word	0x00002500


	//   ....[28]....
        /*01e0*/ 	.word	0x00002680


	//   ....[29]....
        /*01e4*/ 	.word	0x000026c0


	//   ....[30]....
        /*01e8*/ 	.word	0x000026f0


	//   ....[31]....
        /*01ec*/ 	.word	0x00002710


	//   ....[32]....
        /*01f0*/ 	.word	0x00002890


	//   ....[33]....
        /*01f4*/ 	.word	0x000028d0


	//   ....[34]....
        /*01f8*/ 	.word	0x00002900


	//   ....[35]....
        /*01fc*/ 	.word	0x00002920


	//   ....[36]....
        /*0200*/ 	.word	0x00002aa0


	//   ....[37]....
        /*0204*/ 	.word	0x00002ae0


	//   ....[38]....
        /*0208*/ 	.word	0x00002b10


	//   ....[39]....
        /*020c*/ 	.word	0x00002b30


	//   ....[40]....
        /*0210*/ 	.word	0x000051f0


	//   ....[41]....
        /*0214*/ 	.word	0x00005220


	//   ....[42]....
        /*0218*/ 	.word	0x00005240


	//   ....[43]....
        /*021c*/ 	.word	0x00005250


	//   ....[44]....
        /*0220*/ 	.word	0x000053e0


	//   ....[45]....
        /*0224*/ 	.word	0x00005410


	//   ....[46]....
        /*0228*/ 	.word	0x00005440


	//   ....[47]....
        /*022c*/ 	.word	0x00005460


	//   ....[48]....
        /*0230*/ 	.word	0x000055e0


	//   ....[49]....
        /*0234*/ 	.word	0x00005610


	//   ....[50]....
        /*0238*/ 	.word	0x00005640


	//   ....[51]....
        /*023c*/ 	.word	0x00005660


	//   ....[52]....
        /*0240*/ 	.word	0x000057e0


	//   ....[53]....
        /*0244*/ 	.word	0x00005810


	//   ....[54]....
        /*0248*/ 	.word	0x00005840


	//   ....[55]....
        /*024c*/ 	.word	0x00005860


	//   ....[56]....
        /*0250*/ 	.word	0x000059e0


	//   ....[57]....
        /*0254*/ 	.word	0x00005a10


	//   ....[58]....
        /*0258*/ 	.word	0x00005a40


	//   ....[59]....
        /*025c*/ 	.word	0x00005a60


	//----- nvinfo : EIATTR_VRC_CTA_INIT_COUNT
	.align		4
.L_272:
        /*0260*/ 	.byte	0x02, 0x4a
	.zero		1
	.zero		1


	//----- nvinfo : EIATTR_EXIT_INSTR_OFFSETS
	.align		4
        /*0264*/ 	.byte	0x04, 0x1c
        /*0266*/ 	.short	(.L_274 - .L_273)


	//   ....[0]....
.L_273:
        /*0268*/ 	.word	0x00006710


	//   ....[1]....
        /*026c*/ 	.word	0x00006770


	//----- nvinfo : EIATTR_MAX_THREADS
	.align		4
.L_274:
        /*0270*/ 	.byte	0x04, 0x05
        /*0272*/ 	.short	(.L_276 - .L_275)
.L_275:
        /*0274*/ 	.word	0x00000100
        /*0278*/ 	.word	0x00000001
        /*027c*/ 	.word	0x00000001


	//----- nvinfo : EIATTR_CRS_STACK_SIZE
	.align		4
.L_276:
        /*0280*/ 	.byte	0x04, 0x1e
        /*0282*/ 	.short	(.L_278 - .L_277)
.L_277:
        /*0284*/ 	.word	0x00000000


	//----- nvinfo : EIATTR_CBANK_PARAM_SIZE
	.align		4
.L_278:
        /*0288*/ 	.byte	0x03, 0x19
        /*028a*/ 	.short	0x0051


	//----- nvinfo : EIATTR_PARAM_CBANK
	.align		4
        /*028c*/ 	.byte	0x04, 0x0a
        /*028e*/ 	.short	(.L_280 - .L_279)
	.align		4
.L_279:
        /*0290*/ 	.word	index@(.nv.constant0._ZN6thrust24THRUST_300001_SM_1000_NS8cuda_cub4core6detail13_kernel_agentINS1_8__reduce11ReduceAgentINS0_12zip_iteratorIN4cuda3std3__45tupleIJNS0_10device_ptrIdEENS0_17counting_iteratorIlNS0_11use_defaultESF_SF_EEEEEEEPNSB_IJdlEEESJ_iNS1_9__extrema9arg_max_fIdl10ComparatorEEEEJSI_SK_iN3cub18CUB_300001_SM_100013GridEvenShareIiEENSR_9GridQueueIjEESO_EEEvDpT0_)
        /*0294*/ 	.short	0x0380
        /*0296*/ 	.short	0x0051


	//----- nvinfo : EIATTR_SW_WAR
	.align		4
.L_280:
        /*0298*/ 	.byte	0x04, 0x36
        /*029a*/ 	.short	(.L_282 - .L_281)
.L_281:
        /*029c*/ 	.word	0x00000008
.L_282:


//--------------------- .nv.info._ZN6thrust24THRUST_300001_SM_1000_NS8cuda_cub4core6detail13_kernel_agentINS1_8__reduce11ReduceAgentINS0_12zip_iteratorIN4cuda3std3__45tupleIJNS0_10device_ptrIdEENS0_17counting_iteratorIlNS0_11use_defaultESF_SF_EEEEEEEPNSB_IJdlEEESJ_iNS1_9__extrema9arg_max_fIdl10ComparatorEEEEJSI_SK_iSO_EEEvDpT0_ --------------------------
	.section	.nv.info._ZN6thrust24THRUST_300001_SM_1000_NS8cuda_cub4core6detail13_kernel_agentINS1_8__reduce11ReduceAgentINS0_12zip_iteratorIN4cuda3std3__45tupleIJNS0_10device_ptrIdEENS0_17counting_iteratorIlNS0_11use_defaultESF_SF_EEEEEEEPNSB_IJdlEEESJ_iNS1_9__extrema9arg_max_fIdl10ComparatorEEEEJSI_SK_iSO_EEEvDpT0_,"",@"SHT_CUDA_INFO"
	.sectionflags	@""
	.align	4


	//----- nvinfo : EIATTR_CUDA_API_VERSION
	.align		4
        /*0000*/ 	.byte	0x04, 0x37
        /*0002*/ 	.short	(.L_284 - .L_283)
.L_283:
        /*0004*/ 	.word	0x00000082


	//----- nvinfo : EIATTR_KPARAM_INFO
	.align		4
.L_284:
        /*0008*/ 	.byte	0x04, 0x17
        /*000a*/ 	.short	(.L_286 - .L_285)
.L_285:
        /*000c*/ 	.word	0x00000000
        /*0010*/ 	.short	0x0003
        /*0012*/ 	.short	0x001c
        /*0014*/ 	.byte	0x00, 0xf0, 0x05, 0x00


	//----- nvinfo : EIATTR_KPARAM_INFO
	.align		4
.L_286:
        /*0018*/ 	.byte	0x04, 0x17
        /*001a*/ 	.short	(.L_288 - .L_287)
.L_287:
        /*001c*/ 	.word	0x00000000
        /*0020*/ 	.short	0x0002
        /*0022*/ 	.short	0x0018
        /*0024*/ 	.byte	0x00, 0xf0, 0x11, 0x00


	//----- nvinfo : EIATTR_KPARAM_INFO
	.align		4
.L_288:
        /*0028*/ 	.byte	0x04, 0x17
        /*002a*/ 	.short	(.L_290 - .L_289)
.L_289:
        /*002c*/ 	.word	0x00000000
        /*0030*/ 	.short	0x0001
        /*0032*/ 	.short	0x0010
        /*0034*/ 	.byte	0x00, 0xf5, 0x21, 0x00


	//----- nvinfo : EIATTR_KPARAM_INFO
	.align		4
.L_290:
        /*0038*/ 	.byte	0x04, 0x17
        /*003a*/ 	.short	(.L_292 - .L_291)
.L_291:
        /*003c*/ 	.word	0x00000000
        /*0040*/ 	.short	0x0000
        /*0042*/ 	.short	0x0000
        /*0044*/ 	.byte	0x00, 0xf0, 0x41, 0x00


	//----- nvinfo : EIATTR_SPARSE_MMA_MASK
	.align		4
.L_292:
        /*0048*/ 	.byte	0x03, 0x50
        /*004a*/ 	.short	0x0000


	//----- nvinfo : EIATTR_MAXREG_COUNT
	.align		4
        /*004c*/ 	.byte	0x03, 0x1b
        /*004e*/ 	.short	0x00ff


	//----- nvinfo : EIATTR_NUM_BARRIERS
	.align		4
        /*0050*/ 	.byte	0x02, 0x4c
        /*0052*/ 	.byte	0x01
	.zero		1


	//----- nvinfo : EIATTR_MERCURY_ISA_VERSION
	.align		4
        /*0054*/ 	.byte	0x03, 0x5f
        /*0056*/ 	.short	0x0101


	//----- nvinfo : EIATTR_COOP_GROUP_MASK_REGIDS
	.align		4
        /*0058*/ 	.byte	0x04, 0x29
        /*005a*/ 	.short	(.L_294 - .L_293)


	//   ....[0]....
.L_293:
        /*005c*/ 	.word	0xffffffff


	//   ....[1]....
        /*0060*/ 	.word	0xffffffff


	//   ....[2]....
        /*0064*/ 	.word	0xffffffff


	//   ....[3]....
        /*0068*/ 	.word	0xffffffff


	//   ....[4]....
        /*006c*/ 	.word	0xffffffff


	//   ....[5]....
        /*0070*/ 	.word	0xffffffff


	//   ....[6]....
        /*0074*/ 	.word	0xffffffff


	//   ....[7]....
        /*0078*/ 	.word	0xffffffff


	//   ....[8]....
        /*007c*/ 	.word	0xffffffff


	//   ....[9]....
        /*0080*/ 	.word	0xffffffff


	//   ....[10]....
        /*0084*/ 	.word	0xffffffff


	//   ....[11]....
        /*0088*/ 	.word	0xffffffff


	//   ....[12]....
        /*008c*/ 	.word	0xffffffff


	//   ....[13]....
        /*0090*/ 	.word	0xffffffff


	//   ....[14]....
        /*0094*/ 	.word	0xffffffff


	//   ....[15]....
        /*0098*/ 	.word	0xffffffff


	//   ....[16]....
        /*009c*/ 	.word	0xffffffff


	//   ....[17]....
        /*00a0*/ 	.word	0xffffffff


	//   ....[18]....
        /*00a4*/ 	.word	0xffffffff


	//   ....[19]....
        /*00a8*/ 	.word	0xffffffff


	//   ....[20]....
        /*00ac*/ 	.word	0xffffffff


	//   ....[21]....
        /*00b0*/ 	.word	0xffffffff


	//   ....[22]....
        /*00b4*/ 	.word	0xffffffff


	//   ....[23]....
        /*00b8*/ 	.word	0xffffffff


	//   ....[24]....
        /*00bc*/ 	.word	0xffffffff


	//   ....[25]....
        /*00c0*/ 	.word	0xffffffff


	//   ....[26]....
        /*00c4*/ 	.word	0xffffffff


	//   ....[27]....
        /*00c8*/ 	.word	0xffffffff


	//   ....[28]....
        /*00cc*/ 	.word	0xffffffff


	//   ....[29]....
        /*00d0*/ 	.word	0xffffffff


	//   ....[30]....
        /*00d4*/ 	.word	0xffffffff


	//   ....[31]....
        /*00d8*/ 	.word	0xffffffff


	//   ....[32]....
        /*00dc*/ 	.word	0xffffffff


	//   ....[33]....
        /*00e0*/ 	.word	0xffffffff


	//   ....[34]....
        /*00e4*/ 	.word	0xffffffff


	//   ....[35]....
        /*00e8*/ 	.word	0xffffffff


	//   ....[36]....
        /*00ec*/ 	.word	0xffffffff


	//   ....[37]....
        /*00f0*/ 	.word	0xffffffff


	//   ....[38]....
        /*00f4*/ 	.word	0xffffffff


	//   ....[39]....
        /*00f8*/ 	.word	0xffffffff


	//   ....[40]....
        /*00fc*/ 	.word	0xffffffff


	//   ....[41]....
        /*0100*/ 	.word	0xffffffff


	//   ....[42]....
        /*0104*/ 	.word	0xffffffff


	//   ....[43]....
        /*0108*/ 	.word	0xffffffff


	//   ....[44]....
        /*010c*/ 	.word	0xffffffff


	//   ....[45]....
        /*0110*/ 	.word	0xffffffff


	//   ....[46]....
        /*0114*/ 	.word	0xffffffff


	//   ....[47]....
        /*0118*/ 	.word	0xffffffff


	//   ....[48]....
        /*011c*/ 	.word	0xffffffff


	//   ....[49]....
        /*0120*/ 	.word	0xffffffff


	//   ....[50]....
        /*0124*/ 	.word	0xffffffff


	//   ....[51]....
        /*0128*/ 	.word	0xffffffff


	//   ....[52]....
        /*012c*/ 	.word	0xffffffff


	//   ....[53]....
        /*0130*/ 	.word	0xffffffff


	//   ....[54]....
        /*0134*/ 	.word	0xffffffff


	//   ....[55]....
        /*0138*/ 	.word	0xffffffff


	//   ....[56]....
        /*013c*/ 	.word	0xffffffff


	//   ....[57]....
        /*0140*/ 	.word	0xffffffff


	//   ....[58]....
        /*0144*/ 	.word	0xffffffff


	//   ....[59]....
        /*0148*/ 	.word	0xffffffff


	//----- nvinfo : EIATTR_COOP_GROUP_INSTR_OFFSETS
	.align		4
.L_294:
        /*014c*/ 	.byte	0x04, 0x28
        /*014e*/ 	.short	(.L_296 - .L_295)


	//   ....[0]....
.L_295:
        /*0150*/ 	.word	0x00000c90


	//   ....[1]....
        /*0154*/ 	.word	0x00000cc0


	//   ....[2]....
        /*0158*/ 	.word	0x00000ce0


	//   ....[3]....
        /*015c*/ 	.word	0x00000cf0


	//   ....[4]....
        /*0160*/ 	.word	0x00000e80


	//   ....[5]....
        /*0164*/ 	.word	0x00000eb0


	//   ....[6]....
        /*0168*/ 	.word	0x00000ee0


	//   ....[7]....
        /*016c*/ 	.word	0x00000f00


	//   ....[8]....
        /*0170*/ 	.word	0x00001080


	//   ....[9]....
        /*0174*/ 	.word	0x000010b0


	//   ....[10]....
        /*0178*/ 	.word	0x000010e0


	//   ....[11]....
        /*017c*/ 	.word	0x00001100


	//   ....[12]....
        /*0180*/ 	.word	0x00001280


	//   ....[13]....
        /*0184*/ 	.word	0x000012b0


	//   ....[14]....
        /*0188*/ 	.word	0x000012e0


	//   ....[15]....
        /*018c*/ 	.word	0x00001300


	//   ....[16]....
        /*0190*/ 	.word	0x00001480


	//   ....[17]....
        /*0194*/ 	.word	0x000014b0


	//   ....[18]....
        /*0198*/ 	.word	0x000014e0


	//   ....[19]....
        /*019c*/ 	.word	0x00001500


	//   ....[20]....
        /*01a0*/ 	.word	0x00002260


	//   ....[21]....
        /*01a4*/ 	.word	0x00002270


	//   ....[22]....
        /*01a8*/ 	.word	0x00002280


	//   ....[23]....
        /*01ac*/ 	.word	0x000022a0


	//   ....[24]....
        /*01b0*/ 	.word	0x00002420


	//   ....[25]....
        /*01b4*/ 	.word	0x00002460


	//   ....[26]....
        /*01b8*/ 	.word	0x00002490


	//   ....[27]....
        /*01bc*/ 	.word	0x000024b0


	//   ....[28]....
        /*01c0*/ 	.word	0x00002630


	//   ....[29]....
        /*01c4*/ 	.word	0x00002670


	//   ....[30]....
        /*01c8*/ 	.word	0x000026a0


	//   ....[31]....
        /*01cc*/ 	.word	0x000026c0


	//   ....[32]....
        /*01d0*/ 	.word	0x00002840


	//   ....[33]....
        /*01d4*/ 	.word	0x00002880


	//   ....[34]....
        /*01d8*/ 	.word	0x000028b0


	//   ....[35]....
        /*01dc*/ 	.word	0x000028d0


	//   ....[36]....
        /*01e0*/ 	.word	0x00002a50


	//   ....[37]....
        /*01e4*/ 	.word	0x00002a90


	//   ....[38]....
        /*01e8*/ 	.word	0x00002ac0


	//   ....[39]....
        /*01ec*/ 	.word	0x00002ae0


	//   ....[40]....
        /*01f0*/ 	.word	0x00004f90


	//   ....[41]....
        /*01f4*/ 	.word	0x00004fc0


	//   ....[42]....
        /*01f8*/ 	.word	0x00004fe0


	//   ....[43]....
        /*01fc*/ 	.word	0x00004ff0


	//   ....[44]....
        /*0200*/ 	.word	0x00005180


	//   ....[45]....
        /*0204*/ 	.word	0x000051b0


	//   ....[46]....
        /*0208*/ 	.word	0x000051e0


	//   ....[47]....
        /*020c*/ 	.word	0x00005200


	//   ....[48]....
        /*0210*/ 	.word	0x00005380


	//   ....[49]....
        /*0214*/ 	.word	0x000053b0


	//   ....[50]....
        /*0218*/ 	.word	0x000053e0


	//   ....[51]....
        /*021c*/ 	.word	0x00005400


	//   ....[52]....
        /*0220*/ 	.word	0x00005580


	//   ....[53]....
        /*0224*/ 	.word	0x000055c0


	//   ....[54]....
        /*0228*/ 	.word	0x000055f0


	//   ....[55]....
        /*022c*/ 	.word	0x00005600


	//   ....[56]....
        /*0230*/ 	.word	0x00005780


	//   ....[57]....
        /*0234*/ 	.word	0x000057b0


	//   ....[58]....
        /*0238*/ 	.word	0x000057e0


	//   ....[59]....
        /*023c*/ 	.word	0x00005800


	//----- nvinfo : EIATTR_VRC_CTA_INIT_COUNT
	.align		4
.L_296:
        /*0240*/ 	.byte	0x02, 0x4a
	.zero		1
	.zero		1


	//----- nvinfo : EIATTR_EXIT_INSTR_OFFSETS
	.align		4
        /*0244*/ 	.byte	0x04, 0x1c
        /*0246*/ 	.short	(.L_298 - .L_297)


	//   ....[0]....
.L_297:
        /*0248*/ 	.word	0x00000030


	//   ....[1]....
        /*024c*/ 	.word	0x000064a0


	//   ....[2]....
        /*0250*/ 	.word	0x000064e0


	//----- nvinfo : EIATTR_MAX_THREADS
	.align		4
.L_298:
        /*0254*/ 	.byte	0x04, 0x05
        /*0256*/ 	.short	(.L_300 - .L_299)
.L_299:
        /*0258*/ 	.word	0x00000100
        /*025c*/ 	.word	0x00000001
        /*0260*/ 	.word	0x00000001


	//----- nvinfo : EIATTR_CRS_STACK_SIZE
	.align		4
.L_300:
        /*0264*/ 	.byte	0x04, 0x1e
        /*0266*/ 	.short	(.L_302 - .L_301)
.L_301:
        /*0268*/ 	.word	0x00000000


	//----- nvinfo : EIATTR_CBANK_PARAM_SIZE
	.align		4
.L_302:
        /*026c*/ 	.byte	0x03, 0x19
        /*026e*/ 	.short	0x001d


	//----- nvinfo : EIATTR_PARAM_CBANK
	.align		4
        /*0270*/ 	.byte	0x04, 0x0a
        /*0272*/ 	.short	(.L_304 - .L_303)
	.align		4
.L_303:
        /*0274*/ 	.word	index@(.nv.constant0._ZN6thrust24THRUST_300001_SM_1000_NS8cuda_cub4core6detail13_kernel_agentINS1_8__reduce11ReduceAgentINS0_12zip_iteratorIN4cuda3std3__45tupleIJNS0_10device_ptrIdEENS0_17counting_iteratorIlNS0_11use_defaultESF_SF_EEEEEEEPNSB_IJdlEEESJ_iNS1_9__extrema9arg_max_fIdl10ComparatorEEEEJSI_SK_iSO_EEEvDpT0_)
        /*0278*/ 	.short	0x0380
        /*027a*/ 	.short	0x001d


	//----- nvinfo : EIATTR_SW_WAR
	.align		4
.L_304:
        /*027c*/ 	.byte	0x04, 0x36
        /*027e*/ 	.short	(.L_306 - .L_305)
.L_305:
        /*0280*/ 	.word	0x00000008
.L_306:


//--------------------- .nv.info._Z4multPdS_ii    --------------------------
	.section	.nv.info._Z4multPdS_ii,"",@"SHT_CUDA_INFO"
	.sectionflags	@""
	.align	4


	//----- nvinfo : EIATTR_CUDA_API_VERSION
	.align		4
        /*0000*/ 	.byte	0x04, 0x37
        /*0002*/ 	.short	(.L_308 - .L_307)
.L_307:
        /*0004*/ 	.word	0x00000082


	//----- nvinfo : EIATTR_KPARAM_INFO
	.align		4
.L_308:
        /*0008*/ 	.byte	0x04, 0x17
        /*000a*/ 	.short	(.L_310 - .L_309)
.L_309:
        /*000c*/ 	.word	0x00000000
        /*0010*/ 	.short	0x0003
        /*0012*/ 	.short	0x0014
        /*0014*/ 	.byte	0x00, 0xf0, 0x11, 0x00


	//----- nvinfo : EIATTR_KPARAM_INFO
	.align		4
.L_310:
        /*0018*/ 	.byte	0x04, 0x17
        /*001a*/ 	.short	(.L_312 - .L_311)
.L_311:
        /*001c*/ 	.word	0x00000000
        /*0020*/ 	.short	0x0002
        /*0022*/ 	.short	0x0010
        /*0024*/ 	.byte	0x00, 0xf0, 0x11, 0x00


	//----- nvinfo : EIATTR_KPARAM_INFO
	.align		4
.L_312:
        /*0028*/ 	.byte	0x04, 0x17
        /*002a*/ 	.short	(.L_314 - .L_313)
.L_313:
        /*002c*/ 	.word	0x00000000
        /*0030*/ 	.short	0x0001
        /*0032*/ 	.short	0x0008
        /*0034*/ 	.byte	0x00, 0xf5, 0x21, 0x00


	//----- nvinfo : EIATTR_KPARAM_INFO
	.align		4
.L_314:
        /*0038*/ 	.byte	0x04, 0x17
        /*003a*/ 	.short	(.L_316 - .L_315)
.L_315:
        /*003c*/ 	.word	0x00000000
        /*0040*/ 	.short	0x0000
        /*0042*/ 	.short	0x0000
        /*0044*/ 	.byte	0x00, 0xf5, 0x21, 0x00


	//----- nvinfo : EIATTR_SPARSE_MMA_MASK
	.align		4
.L_316:
        /*0048*/ 	.byte	0x03, 0x50
        /*004a*/ 	.short	0x0000


	//----- nvinfo : EIATTR_MAXREG_COUNT
	.align		4
        /*004c*/ 	.byte	0x03, 0x1b
        /*004e*/ 	.short	0x00ff


	//----- nvinfo : EIATTR_MERCURY_ISA_VERSION
	.align		4
        /*0050*/ 	.byte	0x03, 0x5f
        /*0052*/ 	.short	0x0101


	//----- nvinfo : EIATTR_VRC_CTA_INIT_COUNT
	.align		4
        /*0054*/ 	.byte	0x02, 0x4a
	.zero		1
	.zero		1


	//----- nvinfo : EIATTR_EXIT_INSTR_OFFSETS
	.align		4
        /*0058*/ 	.byte	0x04, 0x1c
        /*005a*/ 	.short	(.L_318 - .L_317)


	//   ....[0]....
.L_317:
        /*005c*/ 	.word	0x000000c0


	//   ....[1]....
        /*0060*/ 	.word	0x00000370


	//----- nvinfo : EIATTR_CRS_STACK_SIZE
	.align		4
.L_318:
        /*0064*/ 	.byte	0x04, 0x1e
        /*0066*/ 	.short	(.L_320 - .L_319)
.L_319:
        /*0068*/ 	.word	0x00000000


	//----- nvinfo : EIATTR_CBANK_PARAM_SIZE
	.align		4
.L_320:
        /*006c*/ 	.byte	0x03, 0x19
        /*006e*/ 	.short	0x0018


	//----- nvinfo : EIATTR_PARAM_CBANK
	.align		4
        /*0070*/ 	.byte	0x04, 0x0a
        /*0072*/ 	.short	(.L_322 - .L_321)
	.align		4
.L_321:
        /*0074*/ 	.word	index@(.nv.constant0._Z4multPdS_ii)
        /*0078*/ 	.short	0x0380
        /*007a*/ 	.short	0x0018


	//----- nvinfo : EIATTR_SW_WAR
	.align		4
.L_322:
        /*007c*/ 	.byte	0x04, 0x36
        /*007e*/ 	.short	(.L_324 - .L_323)
.L_323:
        /*0080*/ 	.word	0x00000008
.L_324:


//--------------------- .nv.info._Z9updateRowPdS_iii --------------------------
	.section	.nv.info._Z9updateRowPdS_iii,"",@"SHT_CUDA_INFO"
	.sectionflags	@""
	.align	4


	//----- nvinfo : EIATTR_CUDA_API_VERSION
	.align		4
        /*0000*/ 	.byte	0x04, 0x37
        /*0002*/ 	.short	(.L_326 - .L_325)
.L_325:
        /*0004*/ 	.word	0x00000082


	//----- nvinfo : EIATTR_KPARAM_INFO
	.align		4
.L_326:
        /*0008*/ 	.byte	0x04, 0x17
        /*000a*/ 	.short	(.L_328 - .L_327)
.L_327:
        /*000c*/ 	.word	0x00000000
        /*0010*/ 	.short	0x0004
        /*0012*/ 	.short	0x0018
        /*0014*/ 	.byte	0x00, 0xf0, 0x11, 0x00


	//----- nvinfo : EIATTR_KPARAM_INFO
	.align		4
.L_328:
        /*0018*/ 	.byte	0x04, 0x17
        /*001a*/ 	.short	(.L_330 - .L_329)
.L_329:
        /*001c*/ 	.word	0x00000000
        /*0020*/ 	.short	0x0003
        /*0022*/ 	.short	0x0014
        /*0024*/ 	.byte	0x00, 0xf0, 0x11, 0x00


	//----- nvinfo : EIATTR_KPARAM_INFO
	.align		4
.L_330:
        /*0028*/ 	.byte	0x04, 0x17
        /*002a*/ 	.short	(.L_332 - .L_331)
.L_331:
        /*002c*/ 	.word	0x00000000
        /*0030*/ 	.short	0x0002
        /*0032*/ 	.short	0x0010
        /*0034*/ 	.byte	0x00, 0xf0, 0x11, 0x00


	//----- nvinfo : EIATTR_KPARAM_INFO
	.align		4
.L_332:
        /*0038*/ 	.byte	0x04, 0x17
        /*003a*/ 	.short	(.L_334 - .L_333)
.L_333:
        /*003c*/ 	.word	0x00000000
        /*0040*/ 	.short	0x0001
        /*0042*/ 	.short	0x0008
        /*0044*/ 	.byte	0x00, 0xf5, 0x21, 0x00


	//----- nvinfo : EIATTR_KPARAM_INFO
	.align		4
.L_334:
        /*0048*/ 	.byte	0x04, 0x17
        /*004a*/ 	.short	(.L_336 - .L_335)
.L_335:
        /*004c*/ 	.word	0x00000000
        /*0050*/ 	.short	0x0000
        /*0052*/ 	.short	0x0000
        /*0054*/ 	.byte	0x00, 0xf5, 0x21, 0x00


	//----- nvinfo : EIATTR_SPARSE_MMA_MASK
	.align		4
.L_336:
        /*0058*/ 	.byte	0x03, 0x50
        /*005a*/ 	.short	0x0000


	//----- nvinfo : EIATTR_MAXREG_COUNT
	.align		4
        /*005c*/ 	.byte	0x03, 0x1b
        /*005e*/ 	.short	0x00ff


	//----- nvinfo : EIATTR_MERCURY_ISA_VERSION
	.align		4
        /*0060*/ 	.byte	0x03, 0x5f
        /*0062*/ 	.short	0x0101


	//----- nvinfo : EIATTR_VRC_CTA_INIT_COUNT
	.align		4
        /*0064*/ 	.byte	0x02, 0x4a
	.zero		1
	.zero		1


	//----- nvinfo : EIATTR_EXIT_INSTR_OFFSETS
	.align		4
        /*0068*/ 	.byte	0x04, 0x1c
        /*006a*/ 	.short	(.L_338 - .L_337)


	//   ....[0]....
.L_337:
        /*006c*/ 	.word	0x000000b0


	//   ....[1]....
        /*0070*/ 	.word	0x000004e0


	//----- nvinfo : EIATTR_CRS_STACK_SIZE
	.align		4
.L_338:
        /*0074*/ 	.byte	0x04, 0x1e
        /*0076*/ 	.short	(.L_340 - .L_339)
.L_339:
        /*0078*/ 	.word	0x00000000


	//----- nvinfo : EIATTR_CBANK_PARAM_SIZE
	.align		4
.L_340:
        /*007c*/ 	.byte	0x03, 0x19
        /*007e*/ 	.short	0x001c


	//----- nvinfo : EIATTR_PARAM_CBANK
	.align		4
        /*0080*/ 	.byte	0x04, 0x0a
        /*0082*/ 	.short	(.L_342 - .L_341)
	.align		4
.L_341:
        /*0084*/ 	.word	index@(.nv.constant0._Z9updateRowPdS_iii)
        /*0088*/ 	.short	0x0380
        /*008a*/ 	.short	0x001c


	//----- nvinfo : EIATTR_SW_WAR
	.align		4
.L_342:
        /*008c*/ 	.byte	0x04, 0x36
        /*008e*/ 	.short	(.L_344 - .L_343)
.L_343:
        /*0090*/ 	.word	0x00000008
.L_344:


//--------------------- .nv.info._Z8swapRowsPdiii --------------------------
	.section	.nv.info._Z8swapRowsPdiii,"",@"SHT_CUDA_INFO"
	.sectionflags	@""
	.align	4


	//----- nvinfo : EIATTR_CUDA_API_VERSION
	.align		4
        /*0000*/ 	.byte	0x04, 0x37
        /*0002*/ 	.short	(.L_346 - .L_345)
.L_345:
        /*0004*/ 	.word	0x00000082


	//----- nvinfo : EIATTR_KPARAM_INFO
	.align		4
.L_346:
        /*0008*/ 	.byte	0x04, 0x17
        /*000a*/ 	.short	(.L_348 - .L_347)
.L_347:
        /*000c*/ 	.word	0x00000000
        /*0010*/ 	.short	0x0003
        /*0012*/ 	.short	0x0010
        /*0014*/ 	.byte	0x00, 0xf0, 0x11, 0x00


	//----- nvinfo : EIATTR_KPARAM_INFO
	.align		4
.L_348:
        /*0018*/ 	.byte	0x04, 0x17
        /*001a*/ 	.short	(.L_350 - .L_349)
.L_349:
        /*001c*/ 	.word	0x00000000
        /*0020*/ 	.short	0x0002
        /*0022*/ 	.short	0x000c
        /*0024*/ 	.byte	0x00, 0xf0, 0x11, 0x00


	//----- nvinfo : EIATTR_KPARAM_INFO
	.align		4
.L_350:
        /*0028*/ 	.byte	0x04, 0x17
        /*002a*/ 	.short	(.L_352 - .L_351)
.L_351:
        /*002c*/ 	.word	0x00000000
        /*0030*/ 	.short	0x0001
        /*0032*/ 	.short	0x0008
        /*0034*/ 	.byte	0x00, 0xf0, 0x11, 0x00


	//----- nvinfo : EIATTR_KPARAM_INFO
	.align		4
.L_352:
        /*0038*/ 	.byte	0x04, 0x17
        /*003a*/ 	.short	(.L_354 - .L_353)
.L_353:
        /*003c*/ 	.word	0x00000000
        /*0040*/ 	.short	0x0000
        /*0042*/ 	.short	0x0000
        /*0044*/ 	.byte	0x00, 0xf5, 0x21, 0x00


	//----- nvinfo : EIATTR_SPARSE_MMA_MASK
	.align		4
.L_354:
        /*0048*/ 	.byte	0x03, 0x50
        /*004a*/ 	.short	0x0000


	//----- nvinfo : EIATTR_MAXREG_COUNT
	.align		4
        /*004c*/ 	.byte	0x03, 0x1b
        /*004e*/ 	.short	0x00ff


	//----- nvinfo : EIATTR_MERCURY_ISA_VERSION
	.align		4
        /*0050*/ 	.byte	0x03, 0x5f
        /*0052*/ 	.short	0x0101


	//----- nvinfo : EIATTR_VRC_CTA_INIT_COUNT
	.align		4
        /*0054*/ 	.byte	0x02, 0x4a
	.zero		1
	.zero		1


	//----- nvinfo : EIATTR_EXIT_INSTR_OFFSETS
	.align		4
        /*0058*/ 	.byte	0x04, 0x1c
        /*005a*/ 	.short	(.L_356 - .L_355)


	//   ....[0]....
.L_355:
        /*005c*/ 	.word	0x000000b0


	//   ....[1]....
        /*0060*/ 	.word	0x000002a0


	//----- nvinfo : EIATTR_CRS_STACK_SIZE
	.align		4
.L_356:
        /*0064*/ 	.byte	0x04, 0x1e
        /*0066*/ 	.short	(.L_358 - .L_357)
.L_357:
        /*0068*/ 	.word	0x00000000


	//----- nvinfo : EIATTR_CBANK_PARAM_SIZE
	.align		4
.L_358:
        /*006c*/ 	.byte	0x03, 0x19
        /*006e*/ 	.short	0x0014


	//----- nvinfo : EIATTR_PARAM_CBANK
	.align		4
        /*0070*/ 	.byte	0x04, 0x0a
        /*0072*/ 	.short	(.L_360 - .L_359)
	.align		4
.L_359:
        /*0074*/ 	.word	index@(.nv.constant0._Z8swapRowsPdiii)
        /*0078*/ 	.short	0x0380
        /*007a*/ 	.short	0x0014


	//----- nvinfo : EIATTR_SW_WAR
	.align		4
.L_360:
        /*007c*/ 	.byte	0x04, 0x36
        /*007e*/ 	.short	(.L_362 - .L_361)
.L_361:
        /*0080*/ 	.word	0x00000008
.L_362:


//--------------------- .nv.callgraph             --------------------------
	.section	.nv.callgraph,"",@"SHT_CUDA_CALLGRAPH"
	.align	4
	.sectionentsize	8
	.align		4
        /*0000*/ 	.word	0x00000000
	.align		4
        /*0004*/ 	.word	0xffffffff
	.align		4
        /*0008*/ 	.word	0x00000000
	.align		4
        /*000c*/ 	.word	0xfffffffe
	.align		4
        /*0010*/ 	.word	0x00000000
	.align		4
        /*0014*/ 	.word	0xfffffffd
	.align		4
        /*0018*/ 	.word	0x00000000
	.align		4
        /*001c*/ 	.word	0xfffffffc


//--------------------- .nv.constant4             --------------------------
	.section	.nv.constant4,"a",@progbits
	.align	8
	.align		8
.nv.constant4:
        /*0000*/ 	.dword	_ZN34_INTERNAL_08a5edfe_4_k_cu_51f88ff34cuda3std3__45__cpo5beginE
	.align		8
        /*0008*/ 	.dword	_ZN34_INTERNAL_08a5edfe_4_k_cu_51f88ff34cuda3std3__45__cpo3endE
	.align		8
        /*0010*/ 	.dword	_ZN34_INTERNAL_08a5edfe_4_k_cu_51f88ff34cuda3std3__45__cpo6cbeginE
	.align		8
        /*0018*/ 	.dword	_ZN34_INTERNAL_08a5edfe_4_k_cu_51f88ff34cuda3std3__45__cpo4cendE
	.align		8
        /*0020*/ 	.dword	_ZN34_INTERNAL_08a5edfe_4_k_cu_51f88ff34cuda3std3__45__cpo6rbeginE
	.align		8
        /*0028*/ 	.dword	_ZN34_INTERNAL_08a5edfe_4_k_cu_51f88ff34cuda3std3__45__cpo4rendE
	.align		8
        /*0030*/ 	.dword	_ZN34_INTERNAL_08a5edfe_4_k_cu_51f88ff34cuda3std3__45__cpo7crbeginE
	.align		8
        /*0038*/ 	.dword	_ZN34_INTERNAL_08a5edfe_4_k_cu_51f88ff34cuda3std3__45__cpo5crendE
	.align		8
        /*0040*/ 	.dword	_ZN34_INTERNAL_08a5edfe_4_k_cu_51f88ff34cuda3std3__436_GLOBAL__N__08a5edfe_4_k_cu_51f88ff36ignoreE
	.align		8
        /*0048*/ 	.dword	_ZN34_INTERNAL_08a5edfe_4_k_cu_51f88ff34cuda3std3__419piecewise_constructE
	.align		8
        /*0050*/ 	.dword	_ZN34_INTERNAL_08a5edfe_4_k_cu_51f88ff34cuda3std3__48in_placeE
	.align		8
        /*0058*/ 	.dword	_ZN34_INTERNAL_08a5edfe_4_k_cu_51f88ff34cuda3std3__420unreachable_sentinelE
	.align		8
        /*0060*/ 	.dword	_ZN34_INTERNAL_08a5edfe_4_k_cu_51f88ff34cuda3std3__47nulloptE
	.align		8
        /*0068*/ 	.dword	_ZN34_INTERNAL_08a5edfe_4_k_cu_51f88ff34cuda3std3__48unexpectE
	.align		8
        /*0070*/ 	.dword	_ZN34_INTERNAL_08a5edfe_4_k_cu_51f88ff34cuda3std6ranges3__45__cpo4swapE
	.align		8
        /*0078*/ 	.dword	_ZN34_INTERNAL_08a5edfe_4_k_cu_51f88ff34cuda3std6ranges3__45__cpo9iter_moveE
	.align		8
        /*0080*/ 	.dword	_ZN34_INTERNAL_08a5edfe_4_k_cu_51f88ff34cuda3std6ranges3__45__cpo5beginE
	.align		8
        /*0088*/ 	.dword	_ZN34_INTERNAL_08a5edfe_4_k_cu_51f88ff34cuda3std6ranges3__45__cpo3endE
	.align		8
        /*0090*/ 	.dword	_ZN34_INTERNAL_08a5edfe_4_k_cu_51f88ff34cuda3std6ranges3__45__cpo6cbeginE
	.align		8
        /*0098*/ 	.dword	_ZN34_INTERNAL_08a5edfe_4_k_cu_51f88ff34cuda3std6ranges3__45__cpo4cendE
	.align		8
        /*00a0*/ 	.dword	_ZN34_INTERNAL_08a5edfe_4_k_cu_51f88ff34cuda3std6ranges3__45__cpo7advanceE
	.align		8
        /*00a8*/ 	.dword	_ZN34_INTERNAL_08a5edfe_4_k_cu_51f88ff34cuda3std6ranges3__45__cpo9iter_swapE
	.align		8
        /*00b0*/ 	.dword	_ZN34_INTERNAL_08a5edfe_4_k_cu_51f88ff34cuda3std6ranges3__45__cpo4nextE
	.align		8
        /*00b8*/ 	.dword	_ZN34_INTERNAL_08a5edfe_4_k_cu_51f88ff34cuda3std6ranges3__45__cpo4prevE
	.align		8
        /*00c0*/ 	.dword	_ZN34_INTERNAL_08a5edfe_4_k_cu_51f88ff34cuda3std6ranges3__45__cpo4dataE
	.align		8
        /*00c8*/ 	.dword	_ZN34_INTERNAL_08a5edfe_4_k_cu_51f88ff34cuda3std6ranges3__45__cpo5cdataE
	.align		8
        /*00d0*/ 	.dword	_ZN34_INTERNAL_08a5edfe_4_k_cu_51f88ff34cuda3std6ranges3__45__cpo4sizeE
	.align		8
        /*00d8*/ 	.dword	_ZN34_INTERNAL_08a5edfe_4_k_cu_51f88ff34cuda3std6ranges3__45__cpo5ssizeE
	.align		8
        /*00e0*/ 	.dword	_ZN34_INTERNAL_08a5edfe_4_k_cu_51f88ff34cuda3std6ranges3__45__cpo8distanceE
	.align		8
        /*00e8*/ 	.dword	_ZN34_INTERNAL_08a5edfe_4_k_cu_51f88ff36thrust24THRUST_300001_SM_1000_NS8cuda_cub3parE
	.align		8
        /*00f0*/ 	.dword	_ZN34_INTERNAL_08a5edfe_4_k_cu_51f88ff36thrust24THRUST_300001_SM_1000_NS8cuda_cub10par_nosyncE
	.align		8
        /*00f8*/ 	.dword	_ZN34_INTERNAL_08a5edfe_4_k_cu_51f88ff36thrust24THRUST_300001_SM_1000_NS6system6detail10sequential3seqE
	.align		8
        /*0100*/ 	.dword	_ZN34_INTERNAL_08a5edfe_4_k_cu_51f88ff36thrust24THRUST_300001_SM_1000_NS6system3cpp3parE
	.align		8
        /*0108*/ 	.dword	_ZN34_INTERNAL_08a5edfe_4_k_cu_51f88ff36thrust24THRUST_300001_SM_1000_NS12placeholders2_1E
	.align		8
        /*0110*/ 	.dword	_ZN34_INTERNAL_08a5edfe_4_k_cu_51f88ff36thrust24THRUST_300001_SM_1000_NS12placeholders2_2E
	.align		8
        /*0118*/ 	.dword	_ZN34_INTERNAL_08a5edfe_4_k_cu_51f88ff36thrust24THRUST_300001_SM_1000_NS12placeholders2_3E
	.align		8
        /*0120*/ 	.dword	_ZN34_INTERNAL_08a5edfe_4_k_cu_51f88ff36thrust24THRUST_300001_SM_1000_NS12placeholders2_4E
	.align		8
        /*0128*/ 	.dword	_ZN34_INTERNAL_08a5edfe_4_k_cu_51f88ff36thrust24THRUST_300001_SM_1000_NS12placeholders2_5E
	.align		8
        /*0130*/ 	.dword	_ZN34_INTERNAL_08a5edfe_4_k_cu_51f88ff36thrust24THRUST_300001_SM_1000_NS12placeholders2_6E
	.align		8
        /*0138*/ 	.dword	_ZN34_INTERNAL_08a5edfe_4_k_cu_51f88ff36thrust24THRUST_300001_SM_1000_NS12placeholders2_7E
	.align		8
        /*0140*/ 	.dword	_ZN34_INTERNAL_08a5edfe_4_k_cu_51f88ff36thrust24THRUST_300001_SM_1000_NS12placeholders2_8E
	.align		8
        /*0148*/ 	.dword	_ZN34_INTERNAL_08a5edfe_4_k_cu_51f88ff36thrust24THRUST_300001_SM_1000_NS12placeholders2_9E
	.align		8
        /*0150*/ 	.dword	_ZN34_INTERNAL_08a5edfe_4_k_cu_51f88ff36thrust24THRUST_300001_SM_1000_NS12placeholders3_10E
	.align		8
        /*0158*/ 	.dword	_ZN34_INTERNAL_08a5edfe_4_k_cu_51f88ff36thrust24THRUST_300001_SM_1000_NS3seqE
	.align		8
        /*0160*/ 	.dword	_ZN34_INTERNAL_08a5edfe_4_k_cu_51f88ff36thrust24THRUST_300001_SM_1000_NS6deviceE


//--------------------- .text._ZN3cub18CUB_300001_SM_10006detail11EmptyKernelIvEEvv --------------------------
	.section	.text._ZN3cub18CUB_300001_SM_10006detail11EmptyKernelIvEEvv,"ax",@progbits
	.align	128
        .global         _ZN3cub18CUB_300001_SM_10006detail11EmptyKernelIvEEvv
        .type           _ZN3cub18CUB_300001_SM_10006detail11EmptyKernelIvEEvv,@function
        .size           _ZN3cub18CUB_300001_SM_10006detail11EmptyKernelIvEEvv,(.L_x_719 - _ZN3cub18CUB_300001_SM_10006detail11EmptyKernelIvEEvv)
        .other          _ZN3cub18CUB_300001_SM_10006detail11EmptyKernelIvEEvv,@"STO_CUDA_ENTRY STV_DEFAULT"
_ZN3cub18CUB_300001_SM_10006detail11EmptyKernelIvEEvv:
.text._ZN3cub18CUB_300001_SM_10006detail11EmptyKernelIvEEvv:
[----:B------:R-:W-:Y:S01]  /*0000*/  LDC R1, c[0x0][0x37c] ;  /* 0x0000df00ff017b82 */ /* 0x000fe20000000800 */
[----:B------:R-:W-:Y:S05]  /*0010*/  EXIT ;  /* 0x000000000000794d */ /* 0x000fea0003800000 */
.L_x_0:
[----:B------:R-:W-:-:S00]  /*0020*/  BRA `(.L_x_0) ;  /* 0xfffffffc00fc7947 */ /* 0x000fc0000383ffff */
[----:B------:R-:W-:-:S00]  /*0030*/  NOP ;  /* 0x0000000000007918 */ /* 0x000fc00000000000 */
        /* <DEDUP_REMOVED lines=12> */
.L_x_719:


//--------------------- .text._ZN6thrust24THRUST_300001_SM_1000_NS8cuda_cub4core6detail13_kernel_agentINS1_8__reduce11ReduceAgentIPN4cuda3std3__45tupleIJdlEEESC_SB_lNS1_9__extrema9arg_max_fIdl10ComparatorEEEEJSC_SC_iSG_EEEvDpT0_ --------------------------
	.section	.text._ZN6thrust24THRUST_300001_SM_1000_NS8cuda_cub4core6detail13_kernel_agentINS1_8__reduce11ReduceAgentIPN4cuda3std3__45tupleIJdlEEESC_SB_lNS1_9__extrema9arg_max_fIdl10ComparatorEEEEJSC_SC_iSG_EEEvDpT0_,"ax",@progbits
	.align	128
        .global         _ZN6thrust24THRUST_300001_SM_1000_NS8cuda_cub4core6detail13_kernel_agentINS1_8__reduce11ReduceAgentIPN4cuda3std3__45tupleIJdlEEESC_SB_lNS1_9__extrema9arg_max_fIdl10ComparatorEEEEJSC_SC_iSG_EEEvDpT0_
        .type           _ZN6thrust24THRUST_300001_SM_1000_NS8cuda_cub4core6detail13_kernel_agentINS1_8__reduce11ReduceAgentIPN4cuda3std3__45tupleIJdlEEESC_SB_lNS1_9__extrema9arg_max_fIdl10ComparatorEEEEJSC_SC_iSG_EEEvDpT0_,@function
        .size           _ZN6thrust24THRUST_300001_SM_1000_NS8cuda_cub4core6detail13_kernel_agentINS1_8__reduce11ReduceAgentIPN4cuda3std3__45tupleIJdlEEESC_SB_lNS1_9__extrema9arg_max_fIdl10ComparatorEEEEJSC_SC_iSG_EEEvDpT0_,(.L_x_720 - _ZN6thrust24THRUST_300001_SM_1000_NS8cuda_cub4core6detail13_kernel_agentINS1_8__reduce11ReduceAgentIPN4cuda3std3__45tupleIJdlEEESC_SB_lNS1_9__extrema9arg_max_fIdl10ComparatorEEEEJSC_SC_iSG_EEEvDpT0_)
        .other          _ZN6thrust24THRUST_300001_SM_1000_NS8cuda_cub4core6detail13_kernel_agentINS1_8__reduce11ReduceAgentIPN4cuda3std3__45tupleIJdlEEESC_SB_lNS1_9__extrema9arg_max_fIdl10ComparatorEEEEJSC_SC_iSG_EEEvDpT0_,@"STO_CUDA_ENTRY STV_DEFAULT"
_ZN6thrust24THRUST_300001_SM_1000_NS8cuda_cub4core6detail13_kernel_agentINS1_8__reduce11ReduceAgentIPN4cuda3std3__45tupleIJdlEEESC_SB_lNS1_9__extrema9arg_max_fIdl10ComparatorEEEEJSC_SC_iSG_EEEvDpT0_:
.text._ZN6thrust24THRUST_300001_SM_1000_NS8cuda_cub4core6detail13_kernel_agentINS1_8__reduce11ReduceAgentIPN4cuda3std3__45tupleIJdlEEESC_SB_lNS1_9__extrema9arg_max_fIdl10ComparatorEEEEJSC_SC_iSG_EEEvDpT0_:
[----:B------:R-:W-:Y:S01]  /*0000*/  LDC R1, c[0x0][0x37c] ;  /* 0x0000df00ff017b82 */ /* 0x000fe20000000800 */
[----:B------:R-:W0:Y:S02]  /*0010*/  LDCU UR8, c[0x0][0x390] ;  /* 0x00007200ff0877ac */ /* 0x000e240008000800 */
[----:B0-----:R-:W-:-:S13]  /*0020*/  ISETP.NE.AND P0, PT, RZ, UR8, PT ;  /* 0x00000008ff007c0c */ /* 0x001fda000bf05270 */
[----:B------:R-:W-:Y:S05]  /*0030*/  @!P0 EXIT ;  /* 0x000000000000894d */ /* 0x000fea0003800000 */
[----:B------:R-:W-:Y:S01]  /*0040*/  UISETP.GT.AND UP0, UPT, UR8, 0x4ff, UPT ;  /* 0x000004ff0800788c */ /* 0x000fe2000bf04270 */
[----:B------:R-:W-:Y:S01]  /*0050*/  BSSY.RECONVERGENT B0, `(.L_x_1) ;  /* 0x00006c1000007945 */ /* 0x000fe20003800200 */
[----:B------:R-:W0:Y:S07]  /*0060*/  LDCU.64 UR10, c[0x0][0x358] ;  /* 0x00006b00ff0a77ac */ /* 0x000e2e0008000a00 */
[----:B------:R-:W-:Y:S05]  /*0070*/  BRA.U UP0, `(.L_x_2) ;  /* 0x0000003900807547 */ /* 0x000fea000b800000 */
[----:B------:R-:W1:Y:S01]  /*0080*/  S2R R0, SR_TID.X ;  /* 0x0000000000007919 */ /* 0x000e620000002100 */
[----:B------:R-:W2:Y:S01]  /*0090*/  LDCU UR4, c[0x0][0x390] ;  /* 0x00007200ff0477ac */ /* 0x000ea20008000800 */
[----:B------:R-:W-:Y:S01]  /*00a0*/  BSSY.RECONVERGENT B1, `(.L_x_3) ;  /* 0x000000b000017945 */ /* 0x000fe20003800200 */
[----:B------:R-:W-:Y:S02]  /*00b0*/  CS2R R14, SRZ ;  /* 0x00000000000e7805 */ /* 0x000fe4000001ff00 */
[----:B------:R-:W-:Y:S02]  /*00c0*/  CS2R R12, SRZ ;  /* 0x00000000000c7805 */ /* 0x000fe4000001ff00 */
[----:B-1----:R-:W-:Y:S01]  /*00d0*/  ISETP.GE.AND P0, PT, R0, UR8, PT ;  /* 0x0000000800007c0c */ /* 0x002fe2000bf06270 */
[----:B------:R-:W-:-:S12]  /*00e0*/  IMAD.MOV.U32 R19, RZ, RZ, R0 ;  /* 0x000000ffff137224 */ /* 0x000fd800078e0000 */
[----:B--2---:R-:W-:Y:S05]  /*00f0*/  @P0 BRA `(.L_x_4) ;  /* 0x0000000000140947 */ /* 0x004fea0003800000 */
[----:B------:R-:W1:Y:S02]  /*0100*/  LDC.64 R2, c[0x0][0x380] ;  /* 0x0000e000ff027b82 */ /* 0x000e640000000a00 */
[----:B-1----:R-:W-:-:S05]  /*0110*/  IMAD.WIDE.U32 R2, R0, 0x10, R2 ;  /* 0x0000001000027825 */ /* 0x002fca00078e0002 */
[----:B0-----:R1:W5:Y:S04]  /*0120*/  LDG.E.64.CONSTANT R14, desc[UR10][R2.64] ;  /* 0x0000000a020e7981 */ /* 0x001368000c1e9b00 */
[----:B------:R1:W5:Y:S01]  /*0130*/  LDG.E.64.CONSTANT R12, desc[UR10][R2.64+0x8] ;  /* 0x0000080a020c7981 */ /* 0x000362000c1e9b00 */
[----:B------:R-:W-:-:S07]  /*0140*/  VIADD R19, R0, 0x100 ;  /* 0x0000010000137836 */ /* 0x000fce0000000000 */
.L_x_4:
[----:B0-----:R-:W-:Y:S05]  /*0150*/  BSYNC.RECONVERGENT B1 ;  /* 0x0000000000017941 */ /* 0x001fea0003800200 */
.L_x_3:
[----:B------:R-:W-:Y:S01]  /*0160*/  ISETP.GE.AND P0, PT, R19, UR8, PT ;  /* 0x0000000813007c0c */ /* 0x000fe2000bf06270 */
[----:B------:R-:W-:-:S12]  /*0170*/  BSSY.RECONVERGENT B1, `(.L_x_5) ;  /* 0x0000099000017945 */ /* 0x000fd80003800200 */
[----:B------:R-:W-:Y:S05]  /*0180*/  @P0 BRA `(.L_x_6) ;  /* 0x00000008005c0947 */ /* 0x000fea0003800000 */
[----:B------:R-:W-:Y:S01]  /*0190*/  LOP3.LUT R4, RZ, R19, RZ, 0x33, !PT ;  /* 0x00000013ff047212 */ /* 0x000fe200078e33ff */
[----:B------:R-:W-:Y:S04]  /*01a0*/  BSSY.RECONVERGENT B2, `(.L_x_7) ;  /* 0x000002e000027945 */ /* 0x000fe80003800200 */
[----:B------:R-:W-:-:S05]  /*01b0*/  VIADD R4, R4, UR8 ;  /* 0x0000000804047c36 */ /* 0x000fca0008000000 */
[----:B-1----:R-:W-:-:S04]  /*01c0*/  LOP3.LUT R2, R4, 0x300, RZ, 0xc0, !PT ;  /* 0x0000030004027812 */ /* 0x002fc800078ec0ff */
[----:B------:R-:W-:-:S13]  /*01d0*/  ISETP.NE.AND P0, PT, R2, 0x300, PT ;  /* 0x000003000200780c */ /* 0x000fda0003f05270 */
[----:B------:R-:W-:Y:S05]  /*01e0*/  @!P0 BRA `(.L_x_8) ;  /* 0x0000000000a48947 */ /* 0x000fea0003800000 */
[----:B------:R-:W0:Y:S01]  /*01f0*/  LDC.64 R2, c[0x0][0x380] ;  /* 0x0000e000ff027b82 */ /* 0x000e220000000a00 */
[----:B------:R-:W-:-:S04]  /*0200*/  LEA.HI R5, R4, 0x1, RZ, 0x18 ;  /* 0x0000000104057811 */ /* 0x000fc800078fc0ff */
[----:B------:R-:W-:-:S05]  /*0210*/  LOP3.LUT R5, R5, 0x3, RZ, 0xc0, !PT ;  /* 0x0000000305057812 */ /* 0x000fca00078ec0ff */
[----:B------:R-:W-:Y:S02]  /*0220*/  IMAD.MOV R5, RZ, RZ, -R5 ;  /* 0x000000ffff057224 */ /* 0x000fe400078e0a05 */
[----:B0-----:R-:W-:-:S04]  /*0230*/  IMAD.WIDE.U32 R2, R19, 0x10, R2 ;  /* 0x0000001013027825 */ /* 0x001fc800078e0002 */
[----:B------:R-:W-:-:S07]  /*0240*/  IMAD.MOV.U32 R16, RZ, RZ, R2 ;  /* 0x000000ffff107224 */ /* 0x000fce00078e0002 */
.L_x_11:
[----:B------:R-:W-:-:S05]  /*0250*/  IMAD.MOV.U32 R2, RZ, RZ, R16 ;  /* 0x000000ffff027224 */ /* 0x000fca00078e0010 */
[----:B------:R-:W2:Y:S04]  /*0260*/  LDG.E.64.CONSTANT R8, desc[UR10][R2.64] ;  /* 0x0000000a02087981 */ /* 0x000ea8000c1e9b00 */
[----:B------:R-:W3:Y:S01]  /*0270*/  LDG.E.64.CONSTANT R10, desc[UR10][R2.64+0x8] ;  /* 0x0000080a020a7981 */ /* 0x000ee2000c1e9b00 */
[----:B------:R-:W-:Y:S01]  /*0280*/  VIADD R5, R5, 0x1 ;  /* 0x0000000105057836 */ /* 0x000fe20000000000 */
[----:B------:R-:W-:Y:S01]  /*0290*/  BSSY.RECONVERGENT B3, `(.L_x_9) ;  /* 0x000001b000037945 */ /* 0x000fe20003800200 */
[----:B-----5:R-:W-:Y:S01]  /*02a0*/  IMAD.MOV.U32 R21, RZ, RZ, R13 ;  /* 0x000000ffff157224 */ /* 0x020fe200078e000d */
[----:B------:R-:W-:Y:S01]  /*02b0*/  IADD3 R16, P3, PT, R2, 0x1000, RZ ;  /* 0x0000100002107810 */ /* 0x000fe20007f7e0ff */
[----:B------:R-:W-:Y:S01]  /*02c0*/  IMAD.MOV.U32 R17, RZ, RZ, R12 ;  /* 0x000000ffff117224 */ /* 0x000fe200078e000c */
[----:B------:R-:W-:Y:S01]  /*02d0*/  ISETP.NE.AND P2, PT, R5, RZ, PT ;  /* 0x000000ff0500720c */ /* 0x000fe20003f45270 */
[----:B------:R-:W-:-:S02]  /*02e0*/  IMAD.MOV.U32 R6, RZ, RZ, R14 ;  /* 0x000000ffff067224 */ /* 0x000fc400078e000e */
[----:B------:R-:W-:Y:S01]  /*02f0*/  IMAD.MOV.U32 R7, RZ, RZ, R15 ;  /* 0x000000ffff077224 */ /* 0x000fe200078e000f */
[----:B--2---:R-:W-:Y:S01]  /*0300*/  DSETP.GEU.AND P0, PT, |R14|, |R8|, PT ;  /* 0x400000080e00722a */ /* 0x004fe20003f0e200 */
[----:B------:R-:W-:Y:S02]  /*0310*/  IMAD.MOV.U32 R14, RZ, RZ, R8 ;  /* 0x000000ffff0e7224 */ /* 0x000fe400078e0008 */
[----:B---3--:R-:W-:Y:S02]  /*0320*/  IMAD.MOV.U32 R12, RZ, RZ, R10 ;  /* 0x000000ffff0c7224 */ /* 0x008fe400078e000a */
[----:B------:R-:W-:Y:S02]  /*0330*/  IMAD.MOV.U32 R13, RZ, RZ, R11 ;  /* 0x000000ffff0d7224 */ /* 0x000fe400078e000b */
[----:B------:R-:W-:-:S07]  /*0340*/  IMAD.MOV.U32 R15, RZ, RZ, R9 ;  /* 0x000000ffff0f7224 */ /* 0x000fce00078e0009 */
[----:B------:R-:W-:Y:S05]  /*0350*/  @!P0 BRA `(.L_x_10) ;  /* 0x0000000000388947 */ /* 0x000fea0003800000 */
[----:B------:R-:W-:Y:S01]  /*0360*/  DSETP.GEU.AND P0, PT, |R8|, |R6|, PT ;  /* 0x400000060800722a */ /* 0x000fe20003f0e200 */
[----:B------:R-:W-:Y:S02]  /*0370*/  IMAD.MOV.U32 R14, RZ, RZ, R6 ;  /* 0x000000ffff0e7224 */ /* 0x000fe400078e0006 */
[----:B------:R-:W-:Y:S02]  /*0380*/  IMAD.MOV.U32 R15, RZ, RZ, R7 ;  /* 0x000000ffff0f7224 */ /* 0x000fe400078e0007 */
[----:B------:R-:W-:Y:S02]  /*0390*/  IMAD.MOV.U32 R12, RZ, RZ, R17 ;  /* 0x000000ffff0c7224 */ /* 0x000fe400078e0011 */
[----:B------:R-:W-:-:S07]  /*03a0*/  IMAD.MOV.U32 R13, RZ, RZ, R21 ;  /* 0x000000ffff0d7224 */ /* 0x000fce00078e0015 */
[----:B------:R-:W-:Y:S05]  /*03b0*/  @!P0 BRA `(.L_x_10) ;  /* 0x0000000000208947 */ /* 0x000fea0003800000 */
[CC--:B------:R-:W-:Y:S02]  /*03c0*/  ISETP.GE.U32.AND P1, PT, R17.reuse, R10.reuse, PT ;  /* 0x0000000a1100720c */ /* 0x0c0fe40003f26070 */
[----:B------:R-:W-:Y:S02]  /*03d0*/  ISETP.LT.U32.AND P0, PT, R17, R10, PT ;  /* 0x0000000a1100720c */ /* 0x000fe40003f01070 */
[CC--:B------:R-:W-:Y:S02]  /*03e0*/  ISETP.GE.AND.EX P1, PT, R21.reuse, R11.reuse, PT, P1 ;  /* 0x0000000b1500720c */ /* 0x0c0fe40003f26310 */
[----:B------:R-:W-:Y:S02]  /*03f0*/  ISETP.LT.AND.EX P0, PT, R21, R11, PT, P0 ;  /* 0x0000000b1500720c */ /* 0x000fe40003f01300 */
[----:B------:R-:W-:Y:S02]  /*0400*/  FSEL R14, R6, R8, !P1 ;  /* 0x00000008060e7208 */ /* 0x000fe40004800000 */
[----:B------:R-:W-:-:S02]  /*0410*/  FSEL R15, R7, R9, !P1 ;  /* 0x00000009070f7208 */ /* 0x000fc40004800000 */
[----:B------:R-:W-:Y:S02]  /*0420*/  SEL R12, R17, R10, P0 ;  /* 0x0000000a110c7207 */ /* 0x000fe40000000000 */
[----:B------:R-:W-:-:S07]  /*0430*/  SEL R13, R21, R11, P0 ;  /* 0x0000000b150d7207 */ /* 0x000fce0000000000 */
.L_x_10:
[----:B------:R-:W-:Y:S05]  /*0440*/  BSYNC.RECONVERGENT B3 ;  /* 0x0000000000037941 */ /* 0x000fea0003800200 */
.L_x_9:
[----:B------:R-:W-:Y:S02]  /*0450*/  IMAD.X R3, RZ, RZ, R3, P3 ;  /* 0x000000ffff037224 */ /* 0x000fe400018e0603 */
[----:B------:R-:W-:Y:S01]  /*0460*/  VIADD R19, R19, 0x100 ;  /* 0x0000010013137836 */ /* 0x000fe20000000000 */
[----:B------:R-:W-:Y:S06]  /*0470*/  @P2 BRA `(.L_x_11) ;  /* 0xfffffffc00742947 */ /* 0x000fec000383ffff */
.L_x_8:
[----:B------:R-:W-:Y:S05]  /*0480*/  BSYNC.RECONVERGENT B2 ;  /* 0x0000000000027941 */ /* 0x000fea0003800200 */
.L_x_7:
[----:B------:R-:W0:Y:S01]  /*0490*/  LDC.64 R8, c[0x0][0x380] ;  /* 0x0000e000ff087b82 */ /* 0x000e220000000a00 */
[----:B------:R-:W-:-:S13]  /*04a0*/  ISETP.GE.U32.AND P0, PT, R4, 0x300, PT ;  /* 0x000003000400780c */ /* 0x000fda0003f06070 */
[----:B------:R-:W-:Y:S05]  /*04b0*/  @!P0 BRA `(.L_x_6) ;  /* 0x0000000400908947 */ /* 0x000fea0003800000 */
.L_x_20:
[----:B0-----:R-:W-:-:S05]  /*04c0*/  IMAD.WIDE R20, R19, 0x10, R8 ;  /* 0x0000001013147825 */ /* 0x001fca00078e0208 */
[----:B------:R-:W2:Y:S04]  /*04d0*/  LDG.E.64.CONSTANT R10, desc[UR10][R20.64] ;  /* 0x0000000a140a7981 */ /* 0x000ea8000c1e9b00 */
[----:B------:R-:W3:Y:S04]  /*04e0*/  LDG.E.64.CONSTANT R16, desc[UR10][R20.64+0x8] ;  /* 0x0000080a14107981 */ /* 0x000ee8000c1e9b00 */
[----:B-----5:R0:W5:Y:S04]  /*04f0*/  LDG.E.64.CONSTANT R6, desc[UR10][R20.64+0x1000] ;  /* 0x0010000a14067981 */ /* 0x020168000c1e9b00 */
[----:B------:R0:W5:Y:S01]  /*0500*/  LDG.E.64.CONSTANT R4, desc[UR10][R20.64+0x1008] ;  /* 0x0010080a14047981 */ /* 0x000162000c1e9b00 */
[----:B------:R-:W-:Y:S01]  /*0510*/  BSSY.RECONVERGENT B2, `(.L_x_12) ;  /* 0x0000015000027945 */ /* 0x000fe20003800200 */
[----:B--2---:R-:W-:Y:S01]  /*0520*/  DSETP.GEU.AND P0, PT, |R14|, |R10|, PT ;  /* 0x4000000a0e00722a */ /* 0x004fe20003f0e200 */
[----:B------:R-:W-:-:S02]  /*0530*/  IMAD.MOV.U32 R2, RZ, RZ, R10 ;  /* 0x000000ffff027224 */ /* 0x000fc400078e000a */
[----:B------:R-:W-:Y:S02]  /*0540*/  IMAD.MOV.U32 R3, RZ, RZ, R11 ;  /* 0x000000ffff037224 */ /* 0x000fe400078e000b */
[----:B---3--:R-:W-:Y:S02]  /*0550*/  IMAD.MOV.U32 R23, RZ, RZ, R16 ;  /* 0x000000ffff177224 */ /* 0x008fe400078e0010 */
[----:B------:R-:W-:-:S07]  /*0560*/  IMAD.MOV.U32 R25, RZ, RZ, R17 ;  /* 0x000000ffff197224 */ /* 0x000fce00078e0011 */
[----:B0-----:R-:W-:Y:S05]  /*0570*/  @!P0 BRA `(.L_x_13) ;  /* 0x0000000000388947 */ /* 0x001fea0003800000 */
[----:B------:R-:W-:Y:S01]  /*0580*/  DSETP.GEU.AND P0, PT, |R10|, |R14|, PT ;  /* 0x4000000e0a00722a */ /* 0x000fe20003f0e200 */
[----:B------:R-:W-:Y:S02]  /*0590*/  IMAD.MOV.U32 R23, RZ, RZ, R12 ;  /* 0x000000ffff177224 */ /* 0x000fe400078e000c */
[----:B------:R-:W-:Y:S02]  /*05a0*/  IMAD.MOV.U32 R25, RZ, RZ, R13 ;  /* 0x000000ffff197224 */ /* 0x000fe400078e000d */
[----:B------:R-:W-:Y:S02]  /*05b0*/  IMAD.MOV.U32 R2, RZ, RZ, R14 ;  /* 0x000000ffff027224 */ /* 0x000fe400078e000e */
[----:B------:R-:W-:-:S07]  /*05c0*/  IMAD.MOV.U32 R3, RZ, RZ, R15 ;  /* 0x000000ffff037224 */ /* 0x000fce00078e000f */
[----:B------:R-:W-:Y:S05]  /*05d0*/  @!P0 BRA `(.L_x_13) ;  /* 0x0000000000208947 */ /* 0x000fea0003800000 */
[CC--:B------:R-:W-:Y:S02]  /*05e0*/  ISETP.LT.U32.AND P1, PT, R12.reuse, R16.reuse, PT ;  /* 0x000000100c00720c */ /* 0x0c0fe40003f21070 */
[CC--:B------:R-:W-:Y:S02]  /*05f0*/  ISETP.GE.U32.AND P0, PT, R12.reuse, R16.reuse, PT ;  /* 0x000000100c00720c */ /* 0x0c0fe40003f06070 */
[CC--:B------:R-:W-:Y:S02]  /*0600*/  ISETP.LT.AND.EX P1, PT, R13.reuse, R17.reuse, PT, P1 ;  /* 0x000000110d00720c */ /* 0x0c0fe40003f21310 */
[CC--:B------:R-:W-:Y:S02]  /*0610*/  ISETP.GE.AND.EX P0, PT, R13.reuse, R17.reuse, PT, P0 ;  /* 0x000000110d00720c */ /* 0x0c0fe40003f06300 */
[----:B------:R-:W-:Y:S02]  /*0620*/  SEL R23, R12, R16, P1 ;  /* 0x000000100c177207 */ /* 0x000fe40000800000 */
[----:B------:R-:W-:-:S02]  /*0630*/  SEL R25, R13, R17, P1 ;  /* 0x000000110d197207 */ /* 0x000fc40000800000 */
[----:B------:R-:W-:Y:S02]  /*0640*/  FSEL R2, R14, R10, !P0 ;  /* 0x0000000a0e027208 */ /* 0x000fe40004000000 */
[----:B------:R-:W-:-:S07]  /*0650*/  FSEL R3, R15, R11, !P0 ;  /* 0x0000000b0f037208 */ /* 0x000fce0004000000 */
.L_x_13:
[----:B------:R-:W-:Y:S05]  /*0660*/  BSYNC.RECONVERGENT B2 ;  /* 0x0000000000027941 */ /* 0x000fea0003800200 */
.L_x_12:
[----:B------:R0:W5:Y:S04]  /*0670*/  LDG.E.64.CONSTANT R14, desc[UR10][R20.64+0x2000] ;  /* 0x0020000a140e7981 */ /* 0x000168000c1e9b00 */
[----:B------:R0:W5:Y:S04]  /*0680*/  LDG.E.64.CONSTANT R12, desc[UR10][R20.64+0x2008] ;  /* 0x0020080a140c7981 */ /* 0x000168000c1e9b00 */
[----:B------:R0:W5:Y:S04]  /*0690*/  LDG.E.64.CONSTANT R10, desc[UR10][R20.64+0x3000] ;  /* 0x0030000a140a7981 */ /* 0x000168000c1e9b00 */
[----:B------:R0:W5:Y:S02]  /*06a0*/  LDG.E.64.CONSTANT R16, desc[UR10][R20.64+0x3008] ;  /* 0x0030080a14107981 */ /* 0x000164000c1e9b00 */
[----:B-----5:R-:W-:Y:S01]  /*06b0*/  DSETP.GEU.AND P0, PT, |R2|, |R6|, PT ;  /* 0x400000060200722a */ /* 0x020fe20003f0e200 */
[----:B------:R-:W-:Y:S01]  /*06c0*/  BSSY.RECONVERGENT B2, `(.L_x_14) ;  /* 0x0000014000027945 */ /* 0x000fe20003800200 */
[----:B------:R-:W-:-:S02]  /*06d0*/  IMAD.MOV.U32 R26, RZ, RZ, R6 ;  /* 0x000000ffff1a7224 */ /* 0x000fc400078e0006 */
[----:B------:R-:W-:Y:S02]  /*06e0*/  IMAD.MOV.U32 R27, RZ, RZ, R7 ;  /* 0x000000ffff1b7224 */ /* 0x000fe400078e0007 */
[----:B------:R-:W-:Y:S02]  /*06f0*/  IMAD.MOV.U32 R29, RZ, RZ, R4 ;  /* 0x000000ffff1d7224 */ /* 0x000fe400078e0004 */
[----:B------:R-:W-:-:S06]  /*0700*/  IMAD.MOV.U32 R18, RZ, RZ, R5 ;  /* 0x000000ffff127224 */ /* 0x000fcc00078e0005 */
[----:B0-----:R-:W-:Y:S05]  /*0710*/  @!P0 BRA `(.L_x_15) ;  /* 0x0000000000388947 */ /* 0x001fea0003800000 */
        /* <DEDUP_REMOVED lines=14> */
.L_x_15:
[----:B------:R-:W-:Y:S05]  /*0800*/  BSYNC.RECONVERGENT B2 ;  /* 0x0000000000027941 */ /* 0x000fea0003800200 */
.L_x_14:
[----:B------:R-:W-:Y:S01]  /*0810*/  DSETP.GEU.AND P0, PT, |R26|, |R14|, PT ;  /* 0x4000000e1a00722a */ /* 0x000fe20003f0e200 */
[----:B------:R-:W-:Y:S01]  /*0820*/  BSSY.RECONVERGENT B2, `(.L_x_16) ;  /* 0x0000014000027945 */ /* 0x000fe20003800200 */
[----:B------:R-:W-:Y:S02]  /*0830*/  IMAD.MOV.U32 R2, RZ, RZ, R14 ;  /* 0x000000ffff027224 */ /* 0x000fe400078e000e */
[----:B------:R-:W-:Y:S02]  /*0840*/  IMAD.MOV.U32 R3, RZ, RZ, R15 ;  /* 0x000000ffff037224 */ /* 0x000fe400078e000f */
[----:B------:R-:W-:Y:S02]  /*0850*/  IMAD.MOV.U32 R5, RZ, RZ, R12 ;  /* 0x000000ffff057224 */ /* 0x000fe400078e000c */
[----:B------:R-:W-:-:S06]  /*0860*/  IMAD.MOV.U32 R7, RZ, RZ, R13 ;  /* 0x000000ffff077224 */ /* 0x000fcc00078e000d */
        /* <DEDUP_REMOVED lines=15> */
.L_x_17:
[----:B------:R-:W-:Y:S05]  /*0960*/  BSYNC.RECONVERGENT B2 ;  /* 0x0000000000027941 */ /* 0x000fea0003800200 */
.L_x_16:
        /* <DEDUP_REMOVED lines=21> */
.L_x_19:
[----:B------:R-:W-:Y:S05]  /*0ac0*/  BSYNC.RECONVERGENT B2 ;  /* 0x0000000000027941 */ /* 0x000fea0003800200 */
.L_x_18:
[----:B------:R-:W-:-:S05]  /*0ad0*/  VIADD R19, R19, 0x400 ;  /* 0x0000040013137836 */ /* 0x000fca0000000000 */
[----:B------:R-:W-:-:S13]  /*0ae0*/  ISETP.GE.AND P0, PT, R19, UR4, PT ;  /* 0x0000000413007c0c */ /* 0x000fda000bf06270 */
[----:B------:R-:W-:Y:S05]  /*0af0*/  @!P0 BRA `(.L_x_20) ;  /* 0xfffffff800708947 */ /* 0x000fea000383ffff */
.L_x_6:
[----:B------:R-:W-:Y:S05]  /*0b00*/  BSYNC.RECONVERGENT B1 ;  /* 0x0000000000017941 */ /* 0x000fea0003800200 */
.L_x_5:
[----:B------:R-:W2:Y:S02]  /*0b10*/  LDCU UR6, c[0x0][0x390] ;  /* 0x00007200ff0677ac */ /* 0x000ea40008000800 */
[----:B--2---:R-:W-:-:S09]  /*0b20*/  UISETP.GE.AND UP0, UPT, UR6, 0x100, UPT ;  /* 0x000001000600788c */ /* 0x004fd2000bf06270 */
[----:B------:R-:W-:Y:S05]  /*0b30*/  BRA.U !UP0, `(.L_x_21) ;  /* 0x0000001508507547 */ /* 0x000fea000b800000 */
[----:B0-----:R-:W0:Y:S01]  /*0b40*/  S2R R9, SR_LANEID ;  /* 0x0000000000097919 */ /* 0x001e220000000000 */
[----:B------:R-:W-:Y:S01]  /*0b50*/  BSSY.RECONVERGENT B1, `(.L_x_22) ;  /* 0x000001f000017945 */ /* 0x000fe20003800200 */
[----:B-----5:R-:W-:Y:S01]  /*0b60*/  IMAD.MOV.U32 R11, RZ, RZ, R12 ;  /* 0x000000ffff0b7224 */ /* 0x020fe200078e000c */
[----:B------:R2:W3:Y:S01]  /*0b70*/  SHFL.DOWN PT, R4, R14, 0x1, 0x1f ;  /* 0x08201f000e047f89 */ /* 0x0004e200000e0000 */
[----:B------:R-:W-:Y:S02]  /*0b80*/  IMAD.MOV.U32 R16, RZ, RZ, R13 ;  /* 0x000000ffff107224 */ /* 0x000fe400078e000d */
[----:B-1----:R-:W-:Y:S01]  /*0b90*/  IMAD.MOV.U32 R2, RZ, RZ, R14 ;  /* 0x000000ffff027224 */ /* 0x002fe200078e000e */
[----:B------:R2:W1:Y:S01]  /*0ba0*/  SHFL.DOWN PT, R5, R15, 0x1, 0x1f ;  /* 0x08201f000f057f89 */ /* 0x00046200000e0000 */
[----:B------:R-:W-:-:S03]  /*0bb0*/  IMAD.MOV.U32 R3, RZ, RZ, R15 ;  /* 0x000000ffff037224 */ /* 0x000fc600078e000f */
[----:B------:R2:W4:Y:S04]  /*0bc0*/  SHFL.DOWN PT, R7, R12, 0x1, 0x1f ;  /* 0x08201f000c077f89 */ /* 0x00052800000e0000 */
[----:B------:R2:W1:Y:S01]  /*0bd0*/  SHFL.DOWN PT, R17, R13, 0x1, 0x1f ;  /* 0x08201f000d117f89 */ /* 0x00046200000e0000 */
[----:B0-----:R-:W-:-:S13]  /*0be0*/  ISETP.GT.AND P0, PT, R9, 0x1e, PT ;  /* 0x0000001e0900780c */ /* 0x001fda0003f04270 */
[----:B-1234-:R-:W-:Y:S05]  /*0bf0*/  @P0 BRA `(.L_x_23) ;  /* 0x0000000000500947 */ /* 0x01efea0003800000 */
[----:B------:R-:W-:Y:S01]  /*0c00*/  DSETP.GEU.AND P0, PT, |R14|, |R4|, PT ;  /* 0x400000040e00722a */ /* 0x000fe20003f0e200 */
[----:B------:R-:W-:Y:S02]  /*0c10*/  IMAD.MOV.U32 R11, RZ, RZ, R7 ;  /* 0x000000ffff0b7224 */ /* 0x000fe400078e0007 */
[----:B------:R-:W-:Y:S02]  /*0c20*/  IMAD.MOV.U32 R16, RZ, RZ, R17 ;  /* 0x000000ffff107224 */ /* 0x000fe400078e0011 */
        /* <DEDUP_REMOVED lines=9> */
[CC--:B------:R-:W-:Y:S02]  /*0cc0*/  ISETP.LT.U32.AND P1, PT, R12.reuse, R7.reuse, PT ;  /* 0x000000070c00720c */ /* 0x0c0fe40003f21070 */
[C---:B------:R-:W-:Y:S02]  /*0cd0*/  ISETP.GE.U32.AND P0, PT, R12.reuse, R7, PT ;  /* 0x000000070c00720c */ /* 0x040fe40003f06070 */
[CC--:B------:R-:W-:Y:S02]  /*0ce0*/  ISETP.LT.AND.EX P1, PT, R13.reuse, R17.reuse, PT, P1 ;  /* 0x000000110d00720c */ /* 0x0c0fe40003f21310 */
[C---:B------:R-:W-:Y:S02]  /*0cf0*/  ISETP.GE.AND.EX P0, PT, R13.reuse, R17, PT, P0 ;  /* 0x000000110d00720c */ /* 0x040fe40003f06300 */
[----:B------:R-:W-:Y:S02]  /*0d00*/  SEL R11, R12, R7, P1 ;  /* 0x000000070c0b7207 */ /* 0x000fe40000800000 */
[----:B------:R-:W-:-:S02]  /*0d10*/  SEL R16, R13, R17, P1 ;  /* 0x000000110d107207 */ /* 0x000fc40000800000 */
[----:B------:R-:W-:Y:S02]  /*0d20*/  FSEL R2, R14, R4, !P0 ;  /* 0x000000040e027208 */ /* 0x000fe40004000000 */
[----:B------:R-:W-:-:S07]  /*0d30*/  FSEL R3, R15, R5, !P0 ;  /* 0x000000050f037208 */ /* 0x000fce0004000000 */
.L_x_23:
[----:B------:R-:W-:Y:S05]  /*0d40*/  BSYNC.RECONVERGENT B1 ;  /* 0x0000000000017941 */ /* 0x000fea0003800200 */
.L_x_22:
[----:B------:R-:W-:Y:S01]  /*0d50*/  ISETP.GT.AND P0, PT, R9, 0x1d, PT ;  /* 0x0000001d0900780c */ /* 0x000fe20003f04270 */
[----:B------:R0:W1:Y:S01]  /*0d60*/  SHFL.DOWN PT, R6, R2, 0x2, 0x1f ;  /* 0x08401f0002067f89 */ /* 0x00006200000e0000 */
[----:B------:R-:W-:Y:S01]  /*0d70*/  BSSY.RECONVERGENT B1, `(.L_x_24) ;  /* 0x000001d000017945 */ /* 0x000fe20003800200 */
[----:B------:R-:W-:Y:S02]  /*0d80*/  IMAD.MOV.U32 R8, RZ, RZ, R11 ;  /* 0x000000ffff087224 */ /* 0x000fe400078e000b */
[----:B------:R0:W2:Y:S01]  /*0d90*/  SHFL.DOWN PT, R7, R3, 0x2, 0x1f ;  /* 0x08401f0003077f89 */ /* 0x0000a200000e0000 */
[----:B------:R-:W-:Y:S02]  /*0da0*/  IMAD.MOV.U32 R10, RZ, RZ, R16 ;  /* 0x000000ffff0a7224 */ /* 0x000fe400078e0010 */
[----:B------:R-:W-:Y:S01]  /*0db0*/  IMAD.MOV.U32 R4, RZ, RZ, R2 ;  /* 0x000000ffff047224 */ /* 0x000fe200078e0002 */
[----:B------:R0:W3:Y:S01]  /*0dc0*/  SHFL.DOWN PT, R12, R11, 0x2, 0x1f ;  /* 0x08401f000b0c7f89 */ /* 0x0000e200000e0000 */
[----:B------:R-:W-:-:S03]  /*0dd0*/  IMAD.MOV.U32 R5, RZ, RZ, R3 ;  /* 0x000000ffff057224 */ /* 0x000fc600078e0003 */
[----:B------:R0:W4:Y:S01]  /*0de0*/  SHFL.DOWN PT, R13, R16, 0x2, 0x1f ;  /* 0x08401f00100d7f89 */ /* 0x00012200000e0000 */
[----:B------:R-:W-:Y:S05]  /*0df0*/  @P0 BRA `(.L_x_25) ;  /* 0x0000000000500947 */ /* 0x000fea0003800000 */
[----:B-12---:R-:W-:Y:S01]  /*0e00*/  DSETP.GEU.AND P0, PT, |R2|, |R6|, PT ;  /* 0x400000060200722a */ /* 0x006fe20003f0e200 */
[----:B---3--:R-:W-:Y:S02]  /*0e10*/  IMAD.MOV.U32 R8, RZ, RZ, R12 ;  /* 0x000000ffff087224 */ /* 0x008fe400078e000c */
[----:B----4-:R-:W-:Y:S02]  /*0e20*/  IMAD.MOV.U32 R10, RZ, RZ, R13 ;  /* 0x000000ffff0a7224 */ /* 0x010fe400078e000d */
        /* <DEDUP_REMOVED lines=17> */
.L_x_25:
[----:B------:R-:W-:Y:S05]  /*0f40*/  BSYNC.RECONVERGENT B1 ;  /* 0x0000000000017941 */ /* 0x000fea0003800200 */
.L_x_24:
[----:B------:R-:W-:Y:S01]  /*0f50*/  ISETP.GT.AND P0, PT, R9, 0x1b, PT ;  /* 0x0000001b0900780c */ /* 0x000fe20003f04270 */
[----:B-1----:R1:W1:Y:S01]  /*0f60*/  SHFL.DOWN PT, R6, R4, 0x4, 0x1f ;  /* 0x08801f0004067f89 */ /* 0x00226200000e0000 */
[----:B------:R-:W-:Y:S01]  /*0f70*/  BSSY.RECONVERGENT B1, `(.L_x_26) ;  /* 0x000001d000017945 */ /* 0x000fe20003800200 */
[----:B0-----:R-:W-:Y:S02]  /*0f80*/  IMAD.MOV.U32 R11, RZ, RZ, R8 ;  /* 0x000000ffff0b7224 */ /* 0x001fe400078e0008 */
[----:B--2---:R0:W2:Y:S01]  /*0f90*/  SHFL.DOWN PT, R7, R5, 0x4, 0x1f ;  /* 0x08801f0005077f89 */ /* 0x0040a200000e0000 */
[----:B---3--:R-:W-:Y:S02]  /*0fa0*/  IMAD.MOV.U32 R12, RZ, RZ, R10 ;  /* 0x000000ffff0c7224 */ /* 0x008fe400078e000a */
[----:B------:R-:W-:Y:S01]  /*0fb0*/  IMAD.MOV.U32 R2, RZ, RZ, R4 ;  /* 0x000000ffff027224 */ /* 0x000fe200078e0004 */
[----:B----4-:R0:W3:Y:S01]  /*0fc0*/  SHFL.DOWN PT, R13, R8, 0x4, 0x1f ;  /* 0x08801f00080d7f89 */ /* 0x0100e200000e0000 */
        /* <DEDUP_REMOVED lines=23> */
.L_x_27:
[----:B------:R-:W-:Y:S05]  /*1140*/  BSYNC.RECONVERGENT B1 ;  /* 0x0000000000017941 */ /* 0x000fea0003800200 */
.L_x_26:
[----:B------:R-:W-:Y:S01]  /*1150*/  ISETP.GT.AND P0, PT, R9, 0x17, PT ;  /* 0x000000170900780c */ /* 0x000fe20003f04270 */
[----:B-1----:R1:W1:Y:S01]  /*1160*/  SHFL.DOWN PT, R6, R2, 0x8, 0x1f ;  /* 0x09001f0002067f89 */ /* 0x00226200000e0000 */
[----:B------:R-:W-:Y:S01]  /*1170*/  BSSY.RECONVERGENT B1, `(.L_x_28) ;  /* 0x000001d000017945 */ /* 0x000fe20003800200 */
[----:B0-----:R-:W-:Y:S02]  /*1180*/  IMAD.MOV.U32 R8, RZ, RZ, R11 ;  /* 0x000000ffff087224 */ /* 0x001fe400078e000b */
[----:B--2---:R0:W2:Y:S01]  /*1190*/  SHFL.DOWN PT, R7, R3, 0x8, 0x1f ;  /* 0x09001f0003077f89 */ /* 0x0040a200000e0000 */
[----:B------:R-:W-:Y:S02]  /*11a0*/  IMAD.MOV.U32 R10, RZ, RZ, R12 ;  /* 0x000000ffff0a7224 */ /* 0x000fe400078e000c */
[----:B------:R-:W-:Y:S01]  /*11b0*/  IMAD.MOV.U32 R4, RZ, RZ, R2 ;  /* 0x000000ffff047224 */ /* 0x000fe200078e0002 */
[----:B------:R0:W0:Y:S01]  /*11c0*/  SHFL.DOWN PT, R14, R11, 0x8, 0x1f ;  /* 0x09001f000b0e7f89 */ /* 0x00002200000e0000 */
[----:B------:R-:W-:-:S03]  /*11d0*/  IMAD.MOV.U32 R5, RZ, RZ, R3 ;  /* 0x000000ffff057224 */ /* 0x000fc600078e0003 */
[----:B---3--:R3:W0:Y:S01]  /*11e0*/  SHFL.DOWN PT, R13, R12, 0x8, 0x1f ;  /* 0x09001f000c0d7f89 */ /* 0x00862200000e0000 */
[----:B------:R-:W-:Y:S05]  /*11f0*/  @P0 BRA `(.L_x_29) ;  /* 0x0000000000500947 */ /* 0x000fea0003800000 */
[----:B-12---:R-:W-:Y:S01]  /*1200*/  DSETP.GEU.AND P0, PT, |R2|, |R6|, PT ;  /* 0x400000060200722a */ /* 0x006fe20003f0e200 */
[----:B0-----:R-:W-:Y:S02]  /*1210*/  IMAD.MOV.U32 R8, RZ, RZ, R14 ;  /* 0x000000ffff087224 */ /* 0x001fe400078e000e */
        /* <DEDUP_REMOVED lines=18> */
.L_x_29:
[----:B------:R-:W-:Y:S05]  /*1340*/  BSYNC.RECONVERGENT B1 ;  /* 0x0000000000017941 */ /* 0x000fea0003800200 */
.L_x_28:
[----:B------:R-:W-:Y:S01]  /*1350*/  ISETP.GT.AND P0, PT, R9, 0xf, PT ;  /* 0x0000000f0900780c */ /* 0x000fe20003f04270 */
[----:B-1----:R1:W1:Y:S01]  /*1360*/  SHFL.DOWN PT, R6, R4, 0x10, 0x1f ;  /* 0x0a001f0004067f89 */ /* 0x00226200000e0000 */
[----:B------:R-:W-:Y:S01]  /*1370*/  BSSY.RECONVERGENT B1, `(.L_x_30) ;  /* 0x000001d000017945 */ /* 0x000fe20003800200 */
[----:B0-----:R-:W-:Y:S02]  /*1380*/  IMAD.MOV.U32 R14, RZ, RZ, R8 ;  /* 0x000000ffff0e7224 */ /* 0x001fe400078e0008 */
[----:B--2---:R0:W2:Y:S01]  /*1390*/  SHFL.DOWN PT, R7, R5, 0x10, 0x1f ;  /* 0x0a001f0005077f89 */ /* 0x0040a200000e0000 */
[----:B----4-:R-:W-:Y:S02]  /*13a0*/  IMAD.MOV.U32 R15, RZ, RZ, R10 ;  /* 0x000000ffff0f7224 */ /* 0x010fe400078e000a */
[----:B------:R-:W-:Y:S01]  /*13b0*/  IMAD.MOV.U32 R2, RZ, RZ, R4 ;  /* 0x000000ffff027224 */ /* 0x000fe200078e0004 */
[----:B------:R0:W4:Y:S01]  /*13c0*/  SHFL.DOWN PT, R11, R8, 0x10, 0x1f ;  /* 0x0a001f00080b7f89 */ /* 0x00012200000e0000 */
[----:B------:R-:W-:-:S03]  /*13d0*/  IMAD.MOV.U32 R3, RZ, RZ, R5 ;  /* 0x000000ffff037224 */ /* 0x000fc600078e0005 */
[----:B------:R0:W0:Y:S01]  /*13e0*/  SHFL.DOWN PT, R13, R10, 0x10, 0x1f ;  /* 0x0a001f000a0d7f89 */ /* 0x00002200000e0000 */
[----:B------:R-:W-:Y:S05]  /*13f0*/  @P0 BRA `(.L_x_31) ;  /* 0x0000000000500947 */ /* 0x000fea0003800000 */
[----:B-12---:R-:W-:Y:S01]  /*1400*/  DSETP.GEU.AND P0, PT, |R4|, |R6|, PT ;  /* 0x400000060400722a */ /* 0x006fe20003f0e200 */
[----:B----4-:R-:W-:Y:S02]  /*1410*/  IMAD.MOV.U32 R14, RZ, RZ, R11 ;  /* 0x000000ffff0e7224 */ /* 0x010fe400078e000b */
[----:B0-----:R-:W-:Y:S02]  /*1420*/  IMAD.MOV.U32 R15, RZ, RZ, R13 ;  /* 0x000000ffff0f7224 */ /* 0x001fe400078e000d */
        /* <DEDUP_REMOVED lines=17> */
.L_x_31:
[----:B------:R-:W-:Y:S05]  /*1540*/  BSYNC.RECONVERGENT B1 ;  /* 0x0000000000017941 */ /* 0x000fea0003800200 */
.L_x_30:
[----:B------:R-:W-:Y:S01]  /*1550*/  ISETP.NE.AND P0, PT, R9, RZ, PT ;  /* 0x000000ff0900720c */ /* 0x000fe20003f05270 */
[----:B------:R-:W-:-:S12]  /*1560*/  BSSY.RECONVERGENT B1, `(.L_x_32) ;  /* 0x000000a000017945 */ /* 0x000fd80003800200 */
[----:B------:R-:W-:Y:S05]  /*1570*/  @P0 BRA `(.L_x_33) ;  /* 0x0000000000200947 */ /* 0x000fea0003800000 */
[----:B-1----:R-:W1:Y:S01]  /*1580*/  S2R R6, SR_CgaCtaId ;  /* 0x0000000000067919 */ /* 0x002e620000008800 */
[----:B0-----:R-:W-:Y:S02]  /*1590*/  MOV R5, 0x400 ;  /* 0x0000040000057802 */ /* 0x001fe40000000f00 */
[----:B------:R-:W-:-:S04]  /*15a0*/  SHF.R.U32.HI R4, RZ, 0x1, R0 ;  /* 0x00000001ff047819 */ /* 0x000fc80000011600 */
[----:B------:R-:W-:Y:S02]  /*15b0*/  LOP3.LUT R4, R4, 0x1f0, RZ, 0xc0, !PT ;  /* 0x000001f004047812 */ /* 0x000fe400078ec0ff */
[----:B-1----:R-:W-:-:S05]  /*15c0*/  LEA R5, R6, R5, 0x18 ;  /* 0x0000000506057211 */ /* 0x002fca00078ec0ff */
[----:B------:R-:W-:-:S05]  /*15d0*/  IMAD.IADD R5, R4, 0x1, R5 ;  /* 0x0000000104057824 */ /* 0x000fca00078e0205 */
[----:B------:R0:W-:Y:S04]  /*15e0*/  STS.64 [R5+0x10], R14 ;  /* 0x0000100e05007388 */ /* 0x0001e80000000a00 */
[----:B------:R0:W-:Y:S02]  /*15f0*/  STS.64 [R5+0x8], R2 ;  /* 0x0000080205007388 */ /* 0x0001e40000000a00 */
.L_x_33:
[----:B------:R-:W-:Y:S05]  /*1600*/  BSYNC.RECONVERGENT B1 ;  /* 0x0000000000017941 */ /* 0x000fea0003800200 */
.L_x_32:
[----:B------:R-:W-:Y:S01]  /*1610*/  BAR.SYNC.DEFER_BLOCKING 0x0 ;  /* 0x0000000000007b1d */ /* 0x000fe20000010000 */
[----:B------:R-:W-:-:S13]  /*1620*/  ISETP.NE.AND P1, PT, R0, RZ, PT ;  /* 0x000000ff0000720c */ /* 0x000fda0003f25270 */
[----:B------:R-:W-:Y:S05]  /*1630*/  @P1 BRA `(.L_x_34) ;  /* 0x0000005400881947 */ /* 0x000fea0003800000 */
[----:B0-----:R-:W0:Y:S01]  /*1640*/  S2R R5, SR_CgaCtaId ;  /* 0x0000000000057919 */ /* 0x001e220000008800 */
[----:B------:R-:W-:Y:S01]  /*1650*/  MOV R0, 0x400 ;  /* 0x0000040000007802 */ /* 0x000fe20000000f00 */
[----:B------:R-:W-:Y:S03]  /*1660*/  BSSY.RECONVERGENT B1, `(.L_x_35) ;  /* 0x000001a000017945 */ /* 0x000fe60003800200 */
[----:B0-----:R-:W-:-:S05]  /*1670*/  LEA R0, R5, R0, 0x18 ;  /* 0x0000000005007211 */ /* 0x001fca00078ec0ff */
[----:B------:R-:W0:Y:S04]  /*1680*/  LDS.64 R16, [R0+0x18] ;  /* 0x0000180000107984 */ /* 0x000e280000000a00 */
[----:B-12---:R-:W1:Y:S04]  /*1690*/  LDS.128 R4, [R0+0x20] ;  /* 0x0000200000047984 */ /* 0x006e680000000c00 */
[----:B---3--:R2:W3:Y:S04]  /*16a0*/  LDS.64 R12, [R0+0x80] ;  /* 0x00008000000c7984 */ /* 0x0084e80000000a00 */
[----:B----4-:R2:W4:Y:S01]  /*16b0*/  LDS.128 R8, [R0+0x30] ;  /* 0x0000300000087984 */ /* 0x0105220000000c00 */
[----:B0-----:R-:W-:Y:S01]  /*16c0*/  DSETP.GEU.AND P0, PT, |R2|, |R16|, PT ;  /* 0x400000100200722a */ /* 0x001fe20003f0e200 */
[----:B------:R-:W-:-:S02]  /*16d0*/  IMAD.MOV.U32 R24, RZ, RZ, R16 ;  /* 0x000000ffff187224 */ /* 0x000fc400078e0010 */
[----:B------:R-:W-:Y:S02]  /*16e0*/  IMAD.MOV.U32 R25, RZ, RZ, R17 ;  /* 0x000000ffff197224 */ /* 0x000fe400078e0011 */
[----:B-1----:R-:W-:Y:S02]  /*16f0*/  IMAD.MOV.U32 R26, RZ, RZ, R4 ;  /* 0x000000ffff1a7224 */ /* 0x002fe400078e0004 */
[----:B------:R-:W-:-:S07]  /*1700*/  IMAD.MOV.U32 R27, RZ, RZ, R5 ;  /* 0x000000ffff1b7224 */ /* 0x000fce00078e0005 */
[----:B--234-:R-:W-:Y:S05]  /*1710*/  @!P0 BRA `(.L_x_36) ;  /* 0x0000000000388947 */ /* 0x01cfea0003800000 */
        /* <DEDUP_REMOVED lines=14> */
.L_x_36:
[----:B------:R-:W-:Y:S05]  /*1800*/  BSYNC.RECONVERGENT B1 ;  /* 0x0000000000017941 */ /* 0x000fea0003800200 */
.L_x_35:
[----:B------:R0:W1:Y:S01]  /*1810*/  LDS.128 R16, [R0+0x40] ;  /* 0x0000400000107984 */ /* 0x0000620000000c00 */
[----:B------:R-:W-:Y:S01]  /*1820*/  DSETP.GEU.AND P0, PT, |R24|, |R6|, PT ;  /* 0x400000061800722a */ /* 0x000fe20003f0e200 */
[----:B------:R-:W-:Y:S01]  /*1830*/  BSSY.RECONVERGENT B1, `(.L_x_37) ;  /* 0x0000015000017945 */ /* 0x000fe20003800200 */
[----:B------:R-:W-:Y:S01]  /*1840*/  IMAD.MOV.U32 R4, RZ, RZ, R6 ;  /* 0x000000ffff047224 */ /* 0x000fe200078e0006 */
[----:B------:R0:W2:Y:S01]  /*1850*/  LDS.128 R20, [R0+0x50] ;  /* 0x0000500000147984 */ /* 0x0000a20000000c00 */
        /* <DEDUP_REMOVED lines=18> */
.L_x_38:
[----:B------:R-:W-:Y:S05]  /*1980*/  BSYNC.RECONVERGENT B1 ;  /* 0x0000000000017941 */ /* 0x000fea0003800200 */
.L_x_37:
[----:B------:R-:W-:Y:S01]  /*1990*/  DSETP.GEU.AND P0, PT, |R4|, |R10|, PT ;  /* 0x4000000a0400722a */ /* 0x000fe20003f0e200 */
[----:B------:R-:W-:Y:S01]  /*19a0*/  BSSY.RECONVERGENT B1, `(.L_x_39) ;  /* 0x0000014000017945 */ /* 0x000fe20003800200 */
[----:B------:R-:W-:Y:S02]  /*19b0*/  IMAD.MOV.U32 R2, RZ, RZ, R10 ;  /* 0x000000ffff027224 */ /* 0x000fe400078e000a */
[----:B------:R-:W-:Y:S02]  /*19c0*/  IMAD.MOV.U32 R3, RZ, RZ, R11 ;  /* 0x000000ffff037224 */ /* 0x000fe400078e000b */
[----:B-1----:R-:W-:Y:S02]  /*19d0*/  IMAD.MOV.U32 R27, RZ, RZ, R16 ;  /* 0x000000ffff1b7224 */ /* 0x002fe400078e0010 */
        /* <DEDUP_REMOVED lines=16> */
.L_x_40:
[----:B------:R-:W-:Y:S05]  /*1ae0*/  BSYNC.RECONVERGENT B1 ;  /* 0x0000000000017941 */ /* 0x000fea0003800200 */
.L_x_39:
[----:B------:R0:W1:Y:S01]  /*1af0*/  LDS.128 R8, [R0+0x60] ;  /* 0x0000600000087984 */ /* 0x0000620000000c00 */
[----:B------:R-:W-:Y:S01]  /*1b00*/  DSETP.GEU.AND P0, PT, |R2|, |R18|, PT ;  /* 0x400000120200722a */ /* 0x000fe20003f0e200 */
[----:B------:R-:W-:Y:S01]  /*1b10*/  BSSY.RECONVERGENT B1, `(.L_x_41) ;  /* 0x0000015000017945 */ /* 0x000fe20003800200 */
[----:B------:R-:W-:Y:S01]  /*1b20*/  IMAD.MOV.U32 R14, RZ, RZ, R18 ;  /* 0x000000ffff0e7224 */ /* 0x000fe200078e0012 */
[----:B------:R0:W3:Y:S01]  /*1b30*/  LDS.128 R4, [R0+0x70] ;  /* 0x0000700000047984 */ /* 0x0000e20000000c00 */
[----:B------:R-:W-:Y:S02]  /*1b40*/  IMAD.MOV.U32 R15, RZ, RZ, R19 ;  /* 0x000000ffff0f7224 */ /* 0x000fe400078e0013 */
[----:B--2---:R-:W-:Y:S02]  /*1b50*/  IMAD.MOV.U32 R17, RZ, RZ, R20 ;  /* 0x000000ffff117224 */ /* 0x004fe400078e0014 */
        /* <DEDUP_REMOVED lines=16> */
.L_x_42:
[----:B------:R-:W-:Y:S05]  /*1c60*/  BSYNC.RECONVERGENT B1 ;  /* 0x0000000000017941 */ /* 0x000fea0003800200 */
.L_x_41:
        /* <DEDUP_REMOVED lines=21> */
.L_x_44:
[----:B------:R-:W-:Y:S05]  /*1dc0*/  BSYNC.RECONVERGENT B1 ;  /* 0x0000000000017941 */ /* 0x000fea0003800200 */
.L_x_43:
[----:B------:R-:W-:Y:S01]  /*1dd0*/  DSETP.GEU.AND P0, PT, |R2|, |R10|, PT ;  /* 0x4000000a0200722a */ /* 0x000fe20003f0e200 */
[----:B------:R-:W-:Y:S01]  /*1de0*/  BSSY.RECONVERGENT B1, `(.L_x_45) ;  /* 0x0000014000017945 */ /* 0x000fe20003800200 */
[----:B------:R-:W-:Y:S02]  /*1df0*/  IMAD.MOV.U32 R8, RZ, RZ, R10 ;  /* 0x000000ffff087224 */ /* 0x000fe400078e000a */
[----:B------:R-:W-:Y:S02]  /*1e00*/  IMAD.MOV.U32 R9, RZ, RZ, R11 ;  /* 0x000000ffff097224 */ /* 0x000fe400078e000b */
[----:B---3--:R-:W-:Y:S02]  /*1e10*/  IMAD.MOV.U32 R17, RZ, RZ, R4 ;  /* 0x000000ffff117224 */ /* 0x008fe400078e0004 */
        /* <DEDUP_REMOVED lines=16> */
.L_x_46:
[----:B------:R-:W-:Y:S05]  /*1f20*/  BSYNC.RECONVERGENT B1 ;  /* 0x0000000000017941 */ /* 0x000fea0003800200 */
.L_x_45:
        /* <DEDUP_REMOVED lines=19> */
[----:B------:R-:W-:Y:S01]  /*2060*/  SEL R15, R0, R13, P2 ;  /* 0x0000000d000f7207 */ /* 0x000fe20001000000 */
[----:B------:R-:W-:Y:S06]  /*2070*/  BRA `(.L_x_34) ;  /* 0x0000004800f87947 */ /* 0x000fec0003800000 */
.L_x_21:
[----:B------:R-:W2:Y:S01]  /*2080*/  S2R R4, SR_LANEID ;  /* 0x0000000000047919 */ /* 0x000ea20000000000 */
[----:B-1----:R-:W-:Y:S01]  /*2090*/  LOP3.LUT R2, R0, 0x3e0, RZ, 0xc0, !PT ;  /* 0x000003e000027812 */ /* 0x002fe200078ec0ff */
[----:B------:R-:W-:Y:S01]  /*20a0*/  BSSY.RECONVERGENT B1, `(.L_x_47) ;  /* 0x0000024000017945 */ /* 0x000fe20003800200 */
[----:B-----5:R-:W-:Y:S02]  /*20b0*/  IMAD.MOV.U32 R16, RZ, RZ, R12 ;  /* 0x000000ffff107224 */ /* 0x020fe400078e000c */
[----:B------:R-:W-:Y:S02]  /*20c0*/  IMAD.MOV.U32 R18, RZ, RZ, R13 ;  /* 0x000000ffff127224 */ /* 0x000fe400078e000d */
[----:B------:R-:W-:Y:S01]  /*20d0*/  VIADD R3, R2, 0x20 ;  /* 0x0000002002037836 */ /* 0x000fe20000000000 */
[----:B------:R-:W-:-:S04]  /*20e0*/  LOP3.LUT R2, RZ, R2, RZ, 0x33, !PT ;  /* 0x00000002ff027212 */ /* 0x000fc800078e33ff */
[----:B------:R-:W-:Y:S01]  /*20f0*/  ISETP.GT.AND P0, PT, R3, UR6, PT ;  /* 0x0000000603007c0c */ /* 0x000fe2000bf04270 */
[----:B------:R-:W-:Y:S02]  /*2100*/  VIADD R2, R2, UR6 ;  /* 0x0000000602027c36 */ /* 0x000fe40008000000 */
[----:B------:R-:W-:-:S03]  /*2110*/  IMAD.MOV.U32 R3, RZ, RZ, R15 ;  /* 0x000000ffff037224 */ /* 0x000fc600078e000f */
[----:B------:R-:W-:Y:S01]  /*2120*/  SEL R5, R2, 0x1f, P0 ;  /* 0x0000001f02057807 */ /* 0x000fe20000000000 */
[----:B------:R-:W-:-:S04]  /*2130*/  IMAD.MOV.U32 R2, RZ, RZ, R14 ;  /* 0x000000ffff027224 */ /* 0x000fc800078e000e */
[----:B------:R1:W3:Y:S04]  /*2140*/  SHFL.DOWN PT, R6, R14, 0x1, R5 ;  /* 0x082000000e067989 */ /* 0x0002e800000e0005 */
[----:B------:R1:W4:Y:S04]  /*2150*/  SHFL.DOWN PT, R7, R15, 0x1, R5 ;  /* 0x082000000f077989 */ /* 0x00032800000e0005 */
[----:B0-----:R1:W0:Y:S01]  /*2160*/  SHFL.DOWN PT, R9, R12, 0x1, R5 ;  /* 0x082000000c097989 */ /* 0x00122200000e0005 */
[----:B--2---:R-:W-:-:S03]  /*2170*/  ISETP.GE.AND P0, PT, R4, R5, PT ;  /* 0x000000050400720c */ /* 0x004fc60003f06270 */
[----:B------:R1:W2:Y:S10]  /*2180*/  SHFL.DOWN PT, R11, R13, 0x1, R5 ;  /* 0x082000000d0b7989 */ /* 0x0002b400000e0005 */
[----:B-1----:R-:W-:Y:S05]  /*2190*/  @P0 BRA `(.L_x_48) ;  /* 0x0000000000500947 */ /* 0x002fea0003800000 */
[----:B---34-:R-:W-:Y:S01]  /*21a0*/  DSETP.GEU.AND P0, PT, |R14|, |R6|, PT ;  /* 0x400000060e00722a */ /* 0x018fe20003f0e200 */
[----:B0-----:R-:W-:Y:S02]  /*21b0*/  IMAD.MOV.U32 R16, RZ, RZ, R9 ;  /* 0x000000ffff107224 */ /* 0x001fe400078e0009 */
[----:B--2---:R-:W-:Y:S02]  /*21c0*/  IMAD.MOV.U32 R18, RZ, RZ, R11 ;  /* 0x000000ffff127224 */ /* 0x004fe400078e000b */
        /* <DEDUP_REMOVED lines=17> */
.L_x_48:
[----:B------:R-:W-:Y:S05]  /*22e0*/  BSYNC.RECONVERGENT B1 ;  /* 0x0000000000017941 */ /* 0x000fea0003800200 */
.L_x_47:
[----:B---3--:R-:W-:Y:S01]  /*22f0*/  VIADD R6, R4, 0x2 ;  /* 0x0000000204067836 */ /* 0x008fe20000000000 */
[----:B------:R1:W3:Y:S01]  /*2300*/  SHFL.DOWN PT, R8, R2, 0x2, R5 ;  /* 0x0840000002087989 */ /* 0x0002e200000e0005 */
[----:B------:R-:W-:Y:S01]  /*2310*/  BSSY.RECONVERGENT B1, `(.L_x_49) ;  /* 0x000001e000017945 */ /* 0x000fe20003800200 */
[----:B------:R-:W-:Y:S02]  /*2320*/  IMAD.MOV.U32 R10, RZ, RZ, R16 ;  /* 0x000000ffff0a7224 */ /* 0x000fe400078e0010 */
[----:B------:R-:W-:Y:S01]  /*2330*/  ISETP.GT.AND P0, PT, R6, R5, PT ;  /* 0x000000050600720c */ /* 0x000fe20003f04270 */
[----:B0-----:R1:W0:Y:S01]  /*2340*/  SHFL.DOWN PT, R9, R3, 0x2, R5 ;  /* 0x0840000003097989 */ /* 0x00122200000e0005 */
[----:B------:R-:W-:Y:S02]  /*2350*/  IMAD.MOV.U32 R12, RZ, RZ, R18 ;  /* 0x000000ffff0c7224 */ /* 0x000fe400078e0012 */
[----:B------:R-:W-:Y:S01]  /*2360*/  IMAD.MOV.U32 R6, RZ, RZ, R2 ;  /* 0x000000ffff067224 */ /* 0x000fe200078e0002 */
[----:B--2---:R1:W2:Y:S01]  /*2370*/  SHFL.DOWN PT, R11, R16, 0x2, R5 ;  /* 0x08400000100b7989 */ /* 0x0042a200000e0005 */
[----:B----4-:R-:W-:-:S03]  /*2380*/  IMAD.MOV.U32 R7, RZ, RZ, R3 ;  /* 0x000000ffff077224 */ /* 0x010fc600078e0003 */
[----:B------:R1:W4:Y:S04]  /*2390*/  SHFL.DOWN PT, R13, R18, 0x2, R5 ;  /* 0x08400000120d7989 */ /* 0x00032800000e0005 */
[----:B------:R-:W-:Y:S05]  /*23a0*/  @P0 BRA `(.L_x_50) ;  /* 0x0000000000500947 */ /* 0x000fea0003800000 */
[----:B0--3--:R-:W-:Y:S01]  /*23b0*/  DSETP.GEU.AND P0, PT, |R2|, |R8|, PT ;  /* 0x400000080200722a */ /* 0x009fe20003f0e200 */
[----:B--2---:R-:W-:Y:S02]  /*23c0*/  IMAD.MOV.U32 R10, RZ, RZ, R11 ;  /* 0x000000ffff0a7224 */ /* 0x004fe400078e000b */
        /* <DEDUP_REMOVED lines=18> */
.L_x_50:
[----:B------:R-:W-:Y:S05]  /*24f0*/  BSYNC.RECONVERGENT B1 ;  /* 0x0000000000017941 */ /* 0x000fea0003800200 */
.L_x_49:
[----:B-1----:R-:W-:Y:S01]  /*2500*/  VIADD R2, R4, 0x4 ;  /* 0x0000000404027836 */ /* 0x002fe20000000000 */
[----:B---3--:R1:W3:Y:S01]  /*2510*/  SHFL.DOWN PT, R8, R6, 0x4, R5 ;  /* 0x0880000006087989 */ /* 0x0082e200000e0005 */
[----:B------:R-:W-:Y:S01]  /*2520*/  BSSY.RECONVERGENT B1, `(.L_x_51) ;  /* 0x000001e000017945 */ /* 0x000fe20003800200 */
[----:B------:R-:W-:Y:S02]  /*2530*/  IMAD.MOV.U32 R14, RZ, RZ, R10 ;  /* 0x000000ffff0e7224 */ /* 0x000fe400078e000a */
[----:B------:R-:W-:Y:S01]  /*2540*/  ISETP.GT.AND P0, PT, R2, R5, PT ;  /* 0x000000050200720c */ /* 0x000fe20003f04270 */
[----:B0-----:R1:W0:Y:S01]  /*2550*/  SHFL.DOWN PT, R9, R7, 0x4, R5 ;  /* 0x0880000007097989 */ /* 0x00122200000e0005 */
[----:B------:R-:W-:Y:S02]  /*2560*/  IMAD.MOV.U32 R16, RZ, RZ, R12 ;  /* 0x000000ffff107224 */ /* 0x000fe400078e000c */
[----:B------:R-:W-:Y:S01]  /*2570*/  IMAD.MOV.U32 R2, RZ, RZ, R6 ;  /* 0x000000ffff027224 */ /* 0x000fe200078e0006 */
[----:B--2---:R1:W2:Y:S01]  /*2580*/  SHFL.DOWN PT, R11, R10, 0x4, R5 ;  /* 0x088000000a0b7989 */ /* 0x0042a200000e0005 */
[----:B------:R-:W-:-:S03]  /*2590*/  IMAD.MOV.U32 R3, RZ, RZ, R7 ;  /* 0x000000ffff037224 */ /* 0x000fc600078e0007 */
[----:B----4-:R1:W4:Y:S04]  /*25a0*/  SHFL.DOWN PT, R13, R12, 0x4, R5 ;  /* 0x088000000c0d7989 */ /* 0x01032800000e0005 */
        /* <DEDUP_REMOVED lines=21> */
.L_x_52:
[----:B------:R-:W-:Y:S05]  /*2700*/  BSYNC.RECONVERGENT B1 ;  /* 0x0000000000017941 */ /* 0x000fea0003800200 */
.L_x_51:
        /* <DEDUP_REMOVED lines=32> */
.L_x_54:
[----:B------:R-:W-:Y:S05]  /*2910*/  BSYNC.RECONVERGENT B1 ;  /* 0x0000000000017941 */ /* 0x000fea0003800200 */
.L_x_53:
        /* <DEDUP_REMOVED lines=32> */
.L_x_56:
[----:B------:R-:W-:Y:S05]  /*2b20*/  BSYNC.RECONVERGENT B1 ;  /* 0x0000000000017941 */ /* 0x000fea0003800200 */
.L_x_55:
[----:B------:R-:W-:Y:S01]  /*2b30*/  ISETP.NE.AND P0, PT, R4, RZ, PT ;  /* 0x000000ff0400720c */ /* 0x000fe20003f05270 */
[----:B------:R-:W-:-:S12]  /*2b40*/  BSSY.RECONVERGENT B1, `(.L_x_57) ;  /* 0x000000a000017945 */ /* 0x000fd80003800200 */
[----:B------:R-:W-:Y:S05]  /*2b50*/  @P0 BRA `(.L_x_58) ;  /* 0x0000000000200947 */ /* 0x000fea0003800000 */
[----:B-1----:R-:W1:Y:S01]  /*2b60*/  S2R R6, SR_CgaCtaId ;  /* 0x0000000000067919 */ /* 0x002e620000008800 */
[----:B------:R-:W-:Y:S02]  /*2b70*/  MOV R5, 0x400 ;  /* 0x0000040000057802 */ /* 0x000fe40000000f00 */
[----:B------:R-:W-:-:S04]  /*2b80*/  SHF.R.U32.HI R4, RZ, 0x1, R0 ;  /* 0x00000001ff047819 */ /* 0x000fc80000011600 */
[----:B------:R-:W-:Y:S02]  /*2b90*/  LOP3.LUT R4, R4, 0x1f0, RZ, 0xc0, !PT ;  /* 0x000001f004047812 */ /* 0x000fe400078ec0ff */
[----:B-1----:R-:W-:-:S05]  /*2ba0*/  LEA R5, R6, R5, 0x18 ;  /* 0x0000000506057211 */ /* 0x002fca00078ec0ff */
[----:B------:R-:W-:-:S05]  /*2bb0*/  IMAD.IADD R5, R4, 0x1, R5 ;  /* 0x0000000104057824 */ /* 0x000fca00078e0205 */
[----:B------:R1:W-:Y:S04]  /*2bc0*/  STS.64 [R5+0x10], R14 ;  /* 0x0000100e05007388 */ /* 0x0003e80000000a00 */
[----:B------:R1:W-:Y:S02]  /*2bd0*/  STS.64 [R5+0x8], R2 ;  /* 0x0000080205007388 */ /* 0x0003e40000000a00 */
.L_x_58:
[----:B------:R-:W-:Y:S05]  /*2be0*/  BSYNC.RECONVERGENT B1 ;  /* 0x0000000000017941 */ /* 0x000fea0003800200 */
.L_x_57:
[----:B------:R-:W-:Y:S01]  /*2bf0*/  BAR.SYNC.DEFER_BLOCKING 0x0 ;  /* 0x0000000000007b1d */ /* 0x000fe20000010000 */
[----:B------:R-:W-:-:S13]  /*2c00*/  ISETP.NE.AND P1, PT, R0, RZ, PT ;  /* 0x000000ff0000720c */ /* 0x000fda0003f25270 */
[----:B------:R-:W-:Y:S05]  /*2c10*/  @P1 BRA `(.L_x_34) ;  /* 0x0000004000101947 */ /* 0x000fea0003800000 */
[----:B------:R-:W-:Y:S01]  /*2c20*/  UISETP.GE.AND UP0, UPT, UR6, 0x21, UPT ;  /* 0x000000210600788c */ /* 0x000fe2000bf06270 */
[----:B--2---:R-:W-:Y:S02]  /*2c30*/  IMAD.MOV.U32 R11, RZ, RZ, R14 ;  /* 0x000000ffff0b7224 */ /* 0x004fe400078e000e */
[----:B---3--:R-:W-:Y:S02]  /*2c40*/  IMAD.MOV.U32 R8, RZ, RZ, R15 ;  /* 0x000000ffff087224 */ /* 0x008fe400078e000f */
[----:B------:R-:W-:Y:S02]  /*2c50*/  IMAD.MOV.U32 R4, RZ, RZ, R2 ;  /* 0x000000ffff047224 */ /* 0x000fe400078e0002 */
[----:B-1----:R-:W-:Y:S02]  /*2c60*/  IMAD.MOV.U32 R5, RZ, RZ, R3 ;  /* 0x000000ffff057224 */ /* 0x002fe400078e0003 */
[----:B------:R-:W-:Y:S05]  /*2c70*/  BRA.U !UP0, `(.L_x_59) ;  /* 0x00000001086c7547 */ /* 0x000fea000b800000 */
[----:B------:R-:W1:Y:S01]  /*2c80*/  S2UR UR5, SR_CgaCtaId ;  /* 0x00000000000579c3 */ /* 0x000e620000008800 */
[----:B------:R-:W-:Y:S01]  /*2c90*/  UMOV UR4, 0x400 ;  /* 0x0000040000047882 */ /* 0x000fe20000000000 */
[----:B------:R-:W-:Y:S01]  /*2ca0*/  BSSY.RECONVERGENT B1, `(.L_x_59) ;  /* 0x0000018000017945 */ /* 0x000fe20003800200 */
[----:B-1----:R-:W-:-:S09]  /*2cb0*/  ULEA UR4, UR5, UR4, 0x18 ;  /* 0x0000000405047291 */ /* 0x002fd2000f8ec0ff */
[----:B------:R-:W1:Y:S04]  /*2cc0*/  LDS.64 R6, [UR4+0x18] ;  /* 0x00001804ff067984 */ /* 0x000e680008000a00 */
[----:B----4-:R-:W2:Y:S01]  /*2cd0*/  LDS.64 R12, [UR4+0x20] ;  /* 0x00002004ff0c7984 */ /* 0x010ea20008000a00 */
[----:B-1----:R-:W-:Y:S01]  /*2ce0*/  DSETP.GEU.AND P0, PT, |R2|, |R6|, PT ;  /* 0x400000060200722a */ /* 0x002fe20003f0e200 */
[----:B------:R-:W-:Y:S02]  /*2cf0*/  IMAD.MOV.U32 R4, RZ, RZ, R6 ;  /* 0x000000ffff047224 */ /* 0x000fe400078e0006 */
[----:B------:R-:W-:Y:S02]  /*2d00*/  IMAD.MOV.U32 R5, RZ, RZ, R7 ;  /* 0x000000ffff057224 */ /* 0x000fe400078e0007 */
[----:B--2---:R-:W-:-:S02]  /*2d10*/  IMAD.MOV.U32 R11, RZ, RZ, R12 ;  /* 0x000000ffff0b7224 */ /* 0x004fc400078e000c */
        /* <DEDUP_REMOVED lines=16> */
.L_x_60:
[----:B------:R-:W-:Y:S05]  /*2e20*/  BSYNC.RECONVERGENT B1 ;  /* 0x0000000000017941 */ /* 0x000fea0003800200 */
.L_x_59:
[----:B------:R-:W-:Y:S01]  /*2e30*/  UISETP.GE.AND UP0, UPT, UR6, 0x41, UPT ;  /* 0x000000410600788c */ /* 0x000fe2000bf06270 */
[----:B0-----:R-:W-:Y:S02]  /*2e40*/  IMAD.MOV.U32 R9, RZ, RZ, R11 ;  /* 0x000000ffff097224 */ /* 0x001fe400078e000b */
[----:B------:R-:W-:Y:S02]  /*2e50*/  IMAD.MOV.U32 R0, RZ, RZ, R8 ;  /* 0x000000ffff007224 */ /* 0x000fe400078e0008 */
[----:B------:R-:W-:Y:S02]  /*2e60*/  IMAD.MOV.U32 R2, RZ, RZ, R4 ;  /* 0x000000ffff027224 */ /* 0x000fe400078e0004 */
[----:B------:R-:W-:Y:S02]  /*2e70*/  IMAD.MOV.U32 R3, RZ, RZ, R5 ;  /* 0x000000ffff037224 */ /* 0x000fe400078e0005 */
[----:B------:R-:W-:Y:S05]  /*2e80*/  BRA.U !UP0, `(.L_x_61) ;  /* 0x00000001086c7547 */ /* 0x000fea000b800000 */
[----:B------:R-:W0:Y:S01]  /*2e90*/  S2UR UR5, SR_CgaCtaId ;  /* 0x00000000000579c3 */ /* 0x000e220000008800 */
[----:B------:R-:W-:Y:S01]  /*2ea0*/  UMOV UR4, 0x400 ;  /* 0x0000040000047882 */ /* 0x000fe20000000000 */
[----:B------:R-:W-:Y:S01]  /*2eb0*/  BSSY.RECONVERGENT B1, `(.L_x_61) ;  /* 0x0000018000017945 */ /* 0x000fe20003800200 */
[----:B0-----:R-:W-:-:S09]  /*2ec0*/  ULEA UR4, UR5, UR4, 0x18 ;  /* 0x0000000405047291 */ /* 0x001fd2000f8ec0ff */
[----:B------:R-:W0:Y:S04]  /*2ed0*/  LDS.64 R6, [UR4+0x28] ;  /* 0x00002804ff067984 */ /* 0x000e280008000a00 */
[----:B----4-:R-:W1:Y:S01]  /*2ee0*/  LDS.64 R12, [UR4+0x30] ;  /* 0x00003004ff0c7984 */ /* 0x010e620008000a00 */
[----:B0-----:R-:W-:Y:S01]  /*2ef0*/  DSETP.GEU.AND P0, PT, |R4|, |R6|, PT ;  /* 0x400000060400722a */ /* 0x001fe20003f0e200 */
[----:B------:R-:W-:Y:S02]  /*2f00*/  IMAD.MOV.U32 R2, RZ, RZ, R6 ;  /* 0x000000ffff027224 */ /* 0x000fe400078e0006 */
[----:B------:R-:W-:Y:S02]  /*2f10*/  IMAD.MOV.U32 R3, RZ, RZ, R7 ;  /* 0x000000ffff037224 */ /* 0x000fe400078e0007 */
[----:B-1----:R-:W-:-:S02]  /*2f20*/  IMAD.MOV.U32 R9, RZ, RZ, R12 ;  /* 0x000000ffff097224 */ /* 0x002fc400078e000c */
        /* <DEDUP_REMOVED lines=16> */
.L_x_62:
[----:B------:R-:W-:Y:S05]  /*3030*/  BSYNC.RECONVERGENT B1 ;  /* 0x0000000000017941 */ /* 0x000fea0003800200 */
.L_x_61:
[----:B------:R-:W-:Y:S01]  /*3040*/  UISETP.GE.AND UP0, UPT, UR6, 0x61, UPT ;  /* 0x000000610600788c */ /* 0x000fe2000bf06270 */
[----:B------:R-:W-:Y:S02]  /*3050*/  IMAD.MOV.U32 R11, RZ, RZ, R9 ;  /* 0x000000ffff0b7224 */ /* 0x000fe400078e0009 */
        /* <DEDUP_REMOVED lines=30> */
.L_x_64:
[----:B------:R-:W-:Y:S05]  /*3240*/  BSYNC.RECONVERGENT B1 ;  /* 0x0000000000017941 */ /* 0x000fea0003800200 */
.L_x_63:
        /* <DEDUP_REMOVED lines=32> */
.L_x_66:
[----:B------:R-:W-:Y:S05]  /*3450*/  BSYNC.RECONVERGENT B1 ;  /* 0x0000000000017941 */ /* 0x000fea0003800200 */
.L_x_65:
        /* <DEDUP_REMOVED lines=32> */
.L_x_68:
[----:B------:R-:W-:Y:S05]  /*3660*/  BSYNC.RECONVERGENT B1 ;  /* 0x0000000000017941 */ /* 0x000fea0003800200 */
.L_x_67:
        /* <DEDUP_REMOVED lines=32> */
.L_x_70:
[----:B------:R-:W-:Y:S05]  /*3870*/  BSYNC.RECONVERGENT B1 ;  /* 0x0000000000017941 */ /* 0x000fea0003800200 */
.L_x_69:
[----:B------:R-:W-:Y:S01]  /*3880*/  UISETP.GE.AND UP0, UPT, UR6, 0xe1, UPT ;  /* 0x000000e10600788c */ /* 0x000fe2000bf06270 */
[----:B------:R-:W-:Y:S02]  /*3890*/  IMAD.MOV.U32 R14, RZ, RZ, R9 ;  /* 0x000000ffff0e7224 */ /* 0x000fe400078e0009 */
[----:B------:R-:W-:Y:S02]  /*38a0*/  IMAD.MOV.U32 R15, RZ, RZ, R0 ;  /* 0x000000ffff0f7224 */ /* 0x000fe400078e0000 */
[----:B------:R-:W-:Y:S02]  /*38b0*/  IMAD.MOV.U32 R2, RZ, RZ, R6 ;  /* 0x000000ffff027224 */ /* 0x000fe400078e0006 */
[----:B------:R-:W-:Y:S02]  /*38c0*/  IMAD.MOV.U32 R3, RZ, RZ, R7 ;  /* 0x000000ffff037224 */ /* 0x000fe400078e0007 */
[----:B------:R-:W-:Y:S05]  /*38d0*/  BRA.U !UP0, `(.L_x_34) ;  /* 0x0000003108e07547 */ /* 0x000fea000b800000 */
[----:B------:R-:W0:Y:S01]  /*38e0*/  S2UR UR5, SR_CgaCtaId ;  /* 0x00000000000579c3 */ /* 0x000e220000008800 */
[----:B------:R-:W-:Y:S02]  /*38f0*/  UMOV UR4, 0x400 ;  /* 0x0000040000047882 */ /* 0x000fe40000000000 */
[----:B0-----:R-:W-:-:S09]  /*3900*/  ULEA UR4, UR5, UR4, 0x18 ;  /* 0x0000000405047291 */ /* 0x001fd2000f8ec0ff */
[----:B------:R-:W0:Y:S04]  /*3910*/  LDS.64 R4, [UR4+0x78] ;  /* 0x00007804ff047984 */ /* 0x000e280008000a00 */
[----:B------:R-:W1:Y:S01]  /*3920*/  LDS.64 R10, [UR4+0x80] ;  /* 0x00008004ff0a7984 */ /* 0x000e620008000a00 */
        /* <DEDUP_REMOVED lines=21> */
.L_x_2:
[----:B------:R-:W1:Y:S01]  /*3a80*/  S2R R0, SR_TID.X ;  /* 0x0000000000007919 */ /* 0x000e620000002100 */
[----:B------:R-:W1:Y:S02]  /*3a90*/  LDC.64 R2, c[0x0][0x380] ;  /* 0x0000e000ff027b82 */ /* 0x000e640000000a00 */
[----:B-1----:R-:W-:-:S05]  /*3aa0*/  IMAD.WIDE.U32 R18, R0, 0x10, R2 ;  /* 0x0000001000127825 */ /* 0x002fca00078e0002 */
[----:B0-----:R-:W2:Y:S04]  /*3ab0*/  LDG.E.64.CONSTANT R20, desc[UR10][R18.64] ;  /* 0x0000000a12147981 */ /* 0x001ea8000c1e9b00 */
[----:B------:R-:W2:Y:S04]  /*3ac0*/  LDG.E.64.CONSTANT R14, desc[UR10][R18.64+0x1000] ;  /* 0x0010000a120e7981 */ /* 0x000ea8000c1e9b00 */
[----:B------:R-:W3:Y:S04]  /*3ad0*/  LDG.E.64.CONSTANT R12, desc[UR10][R18.64+0x8] ;  /* 0x0000080a120c7981 */ /* 0x000ee8000c1e9b00 */
[----:B------:R-:W3:Y:S04]  /*3ae0*/  LDG.E.64.CONSTANT R10, desc[UR10][R18.64+0x1008] ;  /* 0x0010080a120a7981 */ /* 0x000ee8000c1e9b00 */
[----:B------:R-:W4:Y:S04]  /*3af0*/  LDG.E.64.CONSTANT R8, desc[UR10][R18.64+0x2000] ;  /* 0x0020000a12087981 */ /* 0x000f28000c1e9b00 */
[----:B------:R-:W5:Y:S04]  /*3b00*/  LDG.E.64.CONSTANT R6, desc[UR10][R18.64+0x2008] ;  /* 0x0020080a12067981 */ /* 0x000f68000c1e9b00 */
[----:B------:R-:W5:Y:S04]  /*3b10*/  LDG.E.64.CONSTANT R4, desc[UR10][R18.64+0x3000] ;  /* 0x0030000a12047981 */ /* 0x000f68000c1e9b00 */
[----:B------:R-:W5:Y:S04]  /*3b20*/  LDG.E.64.CONSTANT R2, desc[UR10][R18.64+0x3008] ;  /* 0x0030080a12027981 */ /* 0x000f68000c1e9b00 */
[----:B------:R-:W5:Y:S04]  /*3b30*/  LDG.E.64.CONSTANT R16, desc[UR10][R18.64+0x4000] ;  /* 0x0040000a12107981 */ /* 0x000f68000c1e9b00 */
[----:B------:R-:W5:Y:S01]  /*3b40*/  LDG.E.64.CONSTANT R22, desc[UR10][R18.64+0x4008] ;  /* 0x0040080a12167981 */ /* 0x000f62000c1e9b00 */
[----:B------:R-:W-:Y:S01]  /*3b50*/  UISETP.GE.U32.AND UP0, UPT, UR8, 0xa00, UPT ;  /* 0x00000a000800788c */ /* 0x000fe2000bf06070 */
[----:B--2---:R-:W-:-:S14]  /*3b60*/  DSETP.GEU.AND P2, PT, |R20|, |R14|, PT ;  /* 0x4000000e1400722a */ /* 0x004fdc0003f4e200 */
[----:B---3--:R-:W-:-:S04]  /*3b70*/  @P2 ISETP.GE.U32.AND P0, PT, R12, R10, PT ;  /* 0x0000000a0c00220c */ /* 0x008fc80003f06070 */
[----:B------:R-:W-:-:S13]  /*3b80*/  @P2 ISETP.GE.AND.EX P0, PT, R13, R11, PT, P0 ;  /* 0x0000000b0d00220c */ /* 0x000fda0003f06300 */
[----:B------:R-:W-:-:S06]  /*3b90*/  @P2 DSETP.LT.OR P0, PT, |R14|, |R20|, !P0 ;  /* 0x400000140e00222a */ /* 0x000fcc0004701600 */
[----:B------:R-:W-:Y:S02]  /*3ba0*/  @P2 FSEL R20, R20, R14, P0 ;  /* 0x0000000e14142208 */ /* 0x000fe40000000000 */
[----:B------:R-:W-:Y:S02]  /*3bb0*/  @P2 FSEL R21, R21, R15, P0 ;  /* 0x0000000f15152208 */ /* 0x000fe40000000000 */
[----:B------:R-:W-:Y:S01]  /*3bc0*/  @P2 SEL R10, R12, R10, P0 ;  /* 0x0000000a0c0a2207 */ /* 0x000fe20000000000 */
[----:B------:R-:W-:Y:S01]  /*3bd0*/  @P2 IMAD.MOV.U32 R14, RZ, RZ, R20 ;  /* 0x000000ffff0e2224 */ /* 0x000fe200078e0014 */
[----:B------:R-:W-:Y:S01]  /*3be0*/  @P2 SEL R11, R13, R11, P0 ;  /* 0x0000000b0d0b2207 */ /* 0x000fe20000000000 */
[----:B------:R-:W-:-:S06]  /*3bf0*/  @P2 IMAD.MOV.U32 R15, RZ, RZ, R21 ;  /* 0x000000ffff0f2224 */ /* 0x000fcc00078e0015 */
[----:B----4-:R-:W-:-:S14]  /*3c00*/  DSETP.GEU.AND P1, PT, |R14|, |R8|, PT ;  /* 0x400000080e00722a */ /* 0x010fdc0003f2e200 */
[----:B-----5:R-:W-:-:S04]  /*3c10*/  @P1 ISETP.GE.U32.AND P0, PT, R10, R6, PT ;  /* 0x000000060a00120c */ /* 0x020fc80003f06070 */
        /* <DEDUP_REMOVED lines=8> */
[----:B------:R-:W-:-:S14]  /*3ca0*/  DSETP.GEU.AND P2, PT, |R8|, |R4|, PT ;  /* 0x400000040800722a */ /* 0x000fdc0003f4e200 */
[----:B------:R-:W-:-:S04]  /*3cb0*/  @P2 ISETP.GE.U32.AND P0, PT, R6, R2, PT ;  /* 0x000000020600220c */ /* 0x000fc80003f06070 */
        /* <DEDUP_REMOVED lines=15> */
[----:B------:R-:W-:Y:S01]  /*3db0*/  IMAD.MOV.U32 R2, RZ, RZ, RZ ;  /* 0x000000ffff027224 */ /* 0x000fe200078e00ff */
[----:B------:R-:W-:Y:S01]  /*3dc0*/  @P1 SEL R23, R3, R23, P0 ;  /* 0x0000001703171207 */ /* 0x000fe20000000000 */
[----:B------:R-:W-:Y:S02]  /*3dd0*/  IMAD.MOV.U32 R3, RZ, RZ, 0x500 ;  /* 0x00000500ff037424 */ /* 0x000fe400078e00ff */
[----:B------:R-:W-:Y:S02]  /*3de0*/  @P1 IMAD.MOV.U32 R16, RZ, RZ, R4 ;  /* 0x000000ffff101224 */ /* 0x000fe400078e0004 */
[----:B------:R-:W-:Y:S01]  /*3df0*/  @P1 IMAD.MOV.U32 R17, RZ, RZ, R5 ;  /* 0x000000ffff111224 */ /* 0x000fe200078e0005 */
[----:B------:R-:W-:Y:S06]  /*3e00*/  BRA.U !UP0, `(.L_x_71) ;  /* 0x0000000d08987547 */ /* 0x000fec000b800000 */
[----:B------:R-:W-:Y:S01]  /*3e10*/  UIADD3 UR9, UP0, UPT, UR8, -0xa00, URZ ;  /* 0xfffff60008097890 */ /* 0x000fe2000ff1e0ff */
[----:B------:R-:W-:Y:S02]  /*3e20*/  IMAD.MOV.U32 R3, RZ, RZ, 0x500 ;  /* 0x00000500ff037424 */ /* 0x000fe400078e00ff */
[----:B------:R-:W-:Y:S01]  /*3e30*/  IMAD.MOV.U32 R2, RZ, RZ, RZ ;  /* 0x000000ffff027224 */ /* 0x000fe200078e00ff */
[----:B------:R-:W-:Y:S02]  /*3e40*/  ULEA.HI.X.SX32 UR8, UR8, 0xffffffff, 0x1, UP0 ;  /* 0xffffffff08087891 */ /* 0x000fe400080f0eff */
[----:B------:R-:W-:Y:S02]  /*3e50*/  UIMAD.WIDE.U32 UR12, UR9, -0x33333333, URZ ;  /* 0xcccccccd090c78a5 */ /* 0x000fe4000f8e00ff */
[----:B------:R-:W-:Y:S02]  /*3e60*/  UIMAD.WIDE.U32 UR4, UR8, -0x33333333, URZ ;  /* 0xcccccccd080478a5 */ /* 0x000fe4000f8e00ff */
[----:B------:R-:W-:-:S02]  /*3e70*/  UISETP.GE.U32.AND UP1, UPT, UR9, 0x500, UPT ;  /* 0x000005000900788c */ /* 0x000fc4000bf26070 */
[----:B------:R-:W-:Y:S02]  /*3e80*/  UIMAD.WIDE.U32 UR4, UP0, UR9, -0x33333334, UR4 ;  /* 0xcccccccc090478a5 */ /* 0x000fe4000f800004 */
[----:B------:R-:W-:Y:S02]  /*3e90*/  UISETP.GE.U32.AND.EX UP1, UPT, UR8, URZ, UPT, UP1 ;  /* 0x000000ff0800728c */ /* 0x000fe4000bf26110 */
[----:B------:R-:W-:Y:S02]  /*3ea0*/  UIADD3.X UR7, UPT, UPT, URZ, URZ, URZ, UP0, !UPT ;  /* 0x000000ffff077290 */ /* 0x000fe400087fe4ff */
[----:B------:R-:W-:Y:S01]  /*3eb0*/  UIADD3 URZ, UP0, UPT, UR13, UR4, URZ ;  /* 0x000000040dff7290 */ /* 0x000fe2000ff1e0ff */
[----:B------:R-:W-:-:S03]  /*3ec0*/  UMOV UR6, UR5 ;  /* 0x0000000500067c82 */ /* 0x000fc60008000000 */
[----:B------:R-:W-:-:S04]  /*3ed0*/  UIMAD.WIDE.U32.X UR4, UR8, -0x33333334, UR6, UP0 ;  /* 0xcccccccc080478a5 */ /* 0x000fc800080e0406 */
[----:B------:R-:W-:-:S04]  /*3ee0*/  USHF.R.U64 UR6, UR4, 0xa, UR5 ;  /* 0x0000000a04067899 */ /* 0x000fc80008001205 */
[----:B------:R-:W-:-:S04]  /*3ef0*/  ULOP3.LUT UR7, UR6, 0x1, URZ, 0xc0, !UPT ;  /* 0x0000000106077892 */ /* 0x000fc8000f8ec0ff */
[----:B------:R-:W-:-:S04]  /*3f00*/  UISETP.NE.U32.AND UP0, UPT, UR7, 0x1, UPT ;  /* 0x000000010700788c */ /* 0x000fc8000bf05070 */
[----:B------:R-:W-:Y:S01]  /*3f10*/  UISETP.NE.U32.AND.EX UP0, UPT, URZ, URZ, UPT, UP0 ;  /* 0x000000ffff00728c */ /* 0x000fe2000bf05100 */
[----:B------:R-:W-:Y:S10]  /*3f20*/  BRA.U !UP1, `(.L_x_72) ;  /* 0x00000009093c7547 */ /* 0x000ff4000b800000 */
[----:B------:R-:W0:Y:S01]  /*3f30*/  LDCU.64 UR8, c[0x0][0x380] ;  /* 0x00007000ff0877ac */ /* 0x000e220008000a00 */
[----:B------:R-:W-:Y:S02]  /*3f40*/  IMAD.MOV.U32 R3, RZ, RZ, 0x500 ;  /* 0x00000500ff037424 */ /* 0x000fe400078e00ff */
[----:B------:R-:W-:Y:S01]  /*3f50*/  IMAD.MOV.U32 R2, RZ, RZ, RZ ;  /* 0x000000ffff027224 */ /* 0x000fe200078e00ff */
[----:B------:R-:W-:-:S04]  /*3f60*/  UIADD3 UR4, UP1, UPT, UR6, 0x1, URZ ;  /* 0x0000000106047890 */ /* 0x000fc8000ff3e0ff */
[----:B------:R-:W-:Y:S02]  /*3f70*/  ULEA.HI.X UR5, UR5, URZ, URZ, 0x16, UP1 ;  /* 0x000000ff05057291 */ /* 0x000fe400088fb4ff */
[----:B------:R-:W-:Y:S02]  /*3f80*/  ULOP3.LUT UR4, UR4, 0xfffffffe, URZ, 0xc0, !UPT ;  /* 0xfffffffe04047892 */ /* 0x000fe4000f8ec0ff */
[----:B------:R-:W-:Y:S01]  /*3f90*/  ULOP3.LUT UR5, UR5, 0x7fffff, URZ, 0xc0, !UPT ;  /* 0x007fffff05057892 */ /* 0x000fe2000f8ec0ff */
[----:B0-----:R-:W-:-:S04]  /*3fa0*/  LEA R6, P0, R0, UR8, 0x4 ;  /* 0x0000000800067c11 */ /* 0x001fc8000f8020ff */
[----:B------:R-:W-:Y:S02]  /*3fb0*/  IADD3 R6, P1, PT, R6, 0xe008, RZ ;  /* 0x0000e00806067810 */ /* 0x000fe40007f3e0ff */
[----:B------:R-:W-:-:S05]  /*3fc0*/  LEA.HI.X R5, R0, UR9, RZ, 0x4, P0 ;  /* 0x0000000900057c11 */ /* 0x000fca00080f24ff */
[----:B------:R-:W-:-:S07]  /*3fd0*/  IMAD.X R5, RZ, RZ, R5, P1 ;  /* 0x000000ffff057224 */ /* 0x000fce00008e0605 */
.L_x_73:
[----:B------:R-:W-:-:S05]  /*3fe0*/  IMAD.MOV.U32 R4, RZ, RZ, R6 ;  /* 0x000000ffff047224 */ /* 0x000fca00078e0006 */
[----:B------:R-:W2:Y:S04]  /*3ff0*/  LDG.E.64.CONSTANT R12, desc[UR10][R4.64+-0x9008] ;  /* 0xff6ff80a040c7981 */ /* 0x000ea8000c1e9b00 */
[----:B------:R-:W3:Y:S04]  /*4000*/  LDG.E.64.CONSTANT R8, desc[UR10][R4.64+-0x9000] ;  /* 0xff70000a04087981 */ /* 0x000ee8000c1e9b00 */
[----:B------:R-:W4:Y:S04]  /*4010*/  LDG.E.64.CONSTANT R10, desc[UR10][R4.64+-0x8008] ;  /* 0xff7ff80a040a7981 */ /* 0x000f28000c1e9b00 */
[----:B------:R-:W5:Y:S04]  /*4020*/  LDG.E.64.CONSTANT R6, desc[UR10][R4.64+-0x8000] ;  /* 0xff80000a04067981 */ /* 0x000f68000c1e9b00 */
[----:B------:R-:W5:Y:S04]  /*4030*/  LDG.E.64.CONSTANT R26, desc[UR10][R4.64+-0x7008] ;  /* 0xff8ff80a041a7981 */ /* 0x000f68000c1e9b00 */
[----:B------:R-:W5:Y:S04]  /*4040*/  LDG.E.64.CONSTANT R24, desc[UR10][R4.64+-0x7000] ;  /* 0xff90000a04187981 */ /* 0x000f68000c1e9b00 */
[----:B------:R-:W5:Y:S04]  /*4050*/  LDG.E.64.CONSTANT R20, desc[UR10][R4.64+-0x6008] ;  /* 0xff9ff80a04147981 */ /* 0x000f68000c1e9b00 */
[----:B------:R-:W5:Y:S01]  /*4060*/  LDG.E.64.CONSTANT R18, desc[UR10][R4.64+-0x6000] ;  /* 0xffa0000a04127981 */ /* 0x000f62000c1e9b00 */
[----:B--2---:R-:W-:-:S14]  /*4070*/  DSETP.GEU.AND P2, PT, |R16|, |R12|, PT ;  /* 0x4000000c1000722a */ /* 0x004fdc0003f4e200 */
[----:B---3--:R-:W-:-:S04]  /*4080*/  @P2 ISETP.GE.U32.AND P0, PT, R22, R8, PT ;  /* 0x000000081600220c */ /* 0x008fc80003f06070 */
[----:B------:R-:W-:-:S13]  /*4090*/  @P2 ISETP.GE.AND.EX P0, PT, R23, R9, PT, P0 ;  /* 0x000000091700220c */ /* 0x000fda0003f06300 */
[----:B------:R-:W-:-:S06]  /*40a0*/  @P2 DSETP.LT.OR P0, PT, |R12|, |R16|, !P0 ;  /* 0x400000100c00222a */ /* 0x000fcc0004701600 */
[----:B------:R-:W-:Y:S02]  /*40b0*/  @P2 FSEL R17, R17, R13, P0 ;  /* 0x0000000d11112208 */ /* 0x000fe40000000000 */
[----:B------:R-:W-:-:S03]  /*40c0*/  @P2 FSEL R14, R16, R12, P0 ;  /* 0x0000000c100e2208 */ /* 0x000fc60000000000 */
[----:B------:R-:W-:Y:S02]  /*40d0*/  @P2 IMAD.MOV.U32 R13, RZ, RZ, R17 ;  /* 0x000000ffff0d2224 */ /* 0x000fe400078e0011 */
[----:B------:R-:W2:Y:S01]  /*40e0*/  LDG.E.64.CONSTANT R16, desc[UR10][R4.64+-0x5008] ;  /* 0xffaff80a04107981 */ /* 0x000ea2000c1e9b00 */
[----:B------:R-:W-:-:S03]  /*40f0*/  @P2 IMAD.MOV.U32 R12, RZ, RZ, R14 ;  /* 0x000000ffff0c2224 */ /* 0x000fc600078e000e */
[----:B------:R-:W3:Y:S03]  /*4100*/  LDG.E.64.CONSTANT R14, desc[UR10][R4.64+-0x5000] ;  /* 0xffb0000a040e7981 */ /* 0x000ee6000c1e9b00 */
[----:B----4-:R-:W-:Y:S01]  /*4110*/  DSETP.GEU.AND P1, PT, |R12|, |R10|, PT ;  /* 0x4000000a0c00722a */ /* 0x010fe20003f2e200 */
[----:B------:R-:W-:Y:S02]  /*4120*/  @P2 SEL R8, R22, R8, P0 ;  /* 0x0000000816082207 */ /* 0x000fe40000000000 */
[----:B------:R-:W-:Y:S02]  /*4130*/  @P2 SEL R9, R23, R9, P0 ;  /* 0x0000000917092207 */ /* 0x000fe40000000000 */
[----:B------:R-:W4:Y:S09]  /*4140*/  LDG.E.64.CONSTANT R22, desc[UR10][R4.64+-0x4008] ;  /* 0xffbff80a04167981 */ /* 0x000f32000c1e9b00 */
[----:B-----5:R-:W-:-:S04]  /*4150*/  @P1 ISETP.GE.U32.AND P0, PT, R8, R6, PT ;  /* 0x000000060800120c */ /* 0x020fc80003f06070 */
[----:B------:R-:W-:-:S13]  /*4160*/  @P1 ISETP.GE.AND.EX P0, PT, R9, R7, PT, P0 ;  /* 0x000000070900120c */ /* 0x000fda0003f06300 */
[----:B------:R-:W-:-:S06]  /*4170*/  @P1 DSETP.LT.OR P0, PT, |R10|, |R12|, !P0 ;  /* 0x4000000c0a00122a */ /* 0x000fcc0004701600 */
[----:B------:R-:W-:Y:S02]  /*4180*/  @P1 FSEL R12, R12, R10, P0 ;  /* 0x0000000a0c0c1208 */ /* 0x000fe40000000000 */
[----:B------:R-:W-:-:S03]  /*4190*/  @P1 FSEL R13, R13, R11, P0 ;  /* 0x0000000b0d0d1208 */ /* 0x000fc60000000000 */
[----:B------:R-:W-:Y:S02]  /*41a0*/  @P1 IMAD.MOV.U32 R10, RZ, RZ, R12 ;  /* 0x000000ffff0a1224 */ /* 0x000fe400078e000c */
[----:B------:R-:W-:Y:S02]  /*41b0*/  @P1 IMAD.MOV.U32 R11, RZ, RZ, R13 ;  /* 0x000000ffff0b1224 */ /* 0x000fe400078e000d */
[----:B------:R-:W5:Y:S04]  /*41c0*/  LDG.E.64.CONSTANT R12, desc[UR10][R4.64+-0x4000] ;  /* 0xffc0000a040c7981 */ /* 0x000f68000c1e9b00 */
[----:B------:R-:W-:Y:S01]  /*41d0*/  DSETP.GEU.AND P2, PT, |R10|, |R26|, PT ;  /* 0x4000001a0a00722a */ /* 0x000fe20003f4e200 */
[----:B------:R-:W-:Y:S02]  /*41e0*/  @P1 SEL R6, R8, R6, P0 ;  /* 0x0000000608061207 */ /* 0x000fe40000000000 */
[----:B------:R-:W-:-:S11]  /*41f0*/  @P1 SEL R7, R9, R7, P0 ;  /* 0x0000000709071207 */ /* 0x000fd60000000000 */
[----:B------:R-:W-:-:S04]  /*4200*/  @P2 ISETP.GE.U32.AND P0, PT, R6, R24, PT ;  /* 0x000000180600220c */ /* 0x000fc80003f06070 */
[----:B------:R-:W-:-:S13]  /*4210*/  @P2 ISETP.GE.AND.EX P0, PT, R7, R25, PT, P0 ;  /* 0x000000190700220c */ /* 0x000fda0003f06300 */
[----:B------:R-:W-:-:S06]  /*4220*/  @P2 DSETP.LT.OR P0, PT, |R26|, |R10|, !P0 ;  /* 0x4000000a1a00222a */ /* 0x000fcc0004701600 */
[----:B------:R-:W-:Y:S02]  /*4230*/  @P2 FSEL R8, R10, R26, P0 ;  /* 0x0000001a0a082208 */ /* 0x000fe40000000000 */
[----:B------:R-:W-:-:S03]  /*4240*/  @P2 FSEL R11, R11, R27, P0 ;  /* 0x0000001b0b0b2208 */ /* 0x000fc60000000000 */
[----:B------:R-:W-:Y:S02]  /*4250*/  @P2 IMAD.MOV.U32 R26, RZ, RZ, R8 ;  /* 0x000000ffff1a2224 */ /* 0x000fe400078e0008 */
[----:B------:R-:W-:Y:S01]  /*4260*/  @P2 IMAD.MOV.U32 R27, RZ, RZ, R11 ;  /* 0x000000ffff1b2224 */ /* 0x000fe200078e000b */
[----:B------:R-:W5:Y:S04]  /*4270*/  LDG.E.64.CONSTANT R8, desc[UR10][R4.64+-0x3000] ;  /* 0xffd0000a04087981 */ /* 0x000f68000c1e9b00 */
[----:B------:R-:W5:Y:S01]  /*4280*/  LDG.E.64.CONSTANT R10, desc[UR10][R4.64+-0x3008] ;  /* 0xffcff80a040a7981 */ /* 0x000f62000c1e9b00 */
        /* <DEDUP_REMOVED lines=10> */
[----:B------:R-:W5:Y:S01]  /*4330*/  LDG.E.64.CONSTANT R6, desc[UR10][R4.64+-0x2008] ;  /* 0xffdff80a04067981 */ /* 0x000f62000c1e9b00 */
[----:B------:R-:W-:Y:S02]  /*4340*/  @P1 SEL R18, R24, R18, P0 ;  /* 0x0000001218121207 */ /* 0x000fe40000000000 */
[----:B------:R-:W-:Y:S02]  /*4350*/  @P1 SEL R19, R25, R19, P0 ;  /* 0x0000001319131207 */ /* 0x000fe40000000000 */
        /* <DEDUP_REMOVED lines=8> */
[----:B------:R-:W-:Y:S02]  /*43e0*/  @P2 IMAD.MOV.U32 R17, RZ, RZ, R21 ;  /* 0x000000ffff112224 */ /* 0x000fe400078e0015 */
[----:B------:R-:W2:Y:S04]  /*43f0*/  LDG.E.64.CONSTANT R20, desc[UR10][R4.64+-0x1008] ;  /* 0xffeff80a04147981 */ /* 0x000ea8000c1e9b00 */
[----:B----4-:R-:W-:Y:S01]  /*4400*/  DSETP.GEU.AND P1, PT, |R16|, |R22|, PT ;  /* 0x400000161000722a */ /* 0x010fe20003f2e200 */
[----:B------:R-:W-:Y:S02]  /*4410*/  @P2 SEL R14, R18, R14, P0 ;  /* 0x0000000e120e2207 */ /* 0x000fe40000000000 */
[----:B------:R-:W-:-:S02]  /*4420*/  @P2 SEL R15, R19, R15, P0 ;  /* 0x0000000f130f2207 */ /* 0x000fc40000000000 */
[----:B------:R-:W3:Y:S09]  /*4430*/  LDG.E.64.CONSTANT R18, desc[UR10][R4.64+-0x1000] ;  /* 0xfff0000a04127981 */ /* 0x000ef2000c1e9b00 */
[----:B-----5:R-:W-:-:S04]  /*4440*/  @P1 ISETP.GE.U32.AND P0, PT, R14, R12, PT ;  /* 0x0000000c0e00120c */ /* 0x020fc80003f06070 */
[----:B------:R-:W-:Y:S01]  /*4450*/  @P1 ISETP.GE.AND.EX P0, PT, R15, R13, PT, P0 ;  /* 0x0000000d0f00120c */ /* 0x000fe20003f06300 */
[----:B------:R-:W-:Y:S02]  /*4460*/  IMAD.MOV.U32 R26, RZ, RZ, R22 ;  /* 0x000000ffff1a7224 */ /* 0x000fe400078e0016 */
[----:B------:R-:W-:-:S10]  /*4470*/  IMAD.MOV.U32 R27, RZ, RZ, R23 ;  /* 0x000000ffff1b7224 */ /* 0x000fd400078e0017 */
[----:B------:R-:W-:Y:S01]  /*4480*/  @P1 DSETP.LT.OR P0, PT, |R22|, |R16|, !P0 ;  /* 0x400000101600122a */ /* 0x000fe20004701600 */
[----:B------:R-:W4:Y:S05]  /*4490*/  LDG.E.64.CONSTANT R22, desc[UR10][R4.64] ;  /* 0x0000000a04167981 */ /* 0x000f2a000c1e9b00 */
        /* <DEDUP_REMOVED lines=14> */
[----:B------:R-:W-:-:S06]  /*4580*/  @P2 IMAD.MOV.U32 R11, RZ, RZ, R27 ;  /* 0x000000ffff0b2224 */ /* 0x000fcc00078e001b */
        /* <DEDUP_REMOVED lines=10> */
[----:B------:R-:W-:Y:S02]  /*4630*/  @P1 SEL R24, R8, R24, P0 ;  /* 0x0000001808181207 */ /* 0x000fe40000000000 */
[----:B------:R-:W-:Y:S01]  /*4640*/  @P1 SEL R25, R9, R25, P0 ;  /* 0x0000001909191207 */ /* 0x000fe20000000000 */
[----:B------:R-:W-:-:S04]  /*4650*/  UIADD3 UR4, UP1, UPT, UR4, -0x2, URZ ;  /* 0xfffffffe04047890 */ /* 0x000fc8000ff3e0ff */
[----:B------:R-:W-:Y:S02]  /*4660*/  UIADD3.X UR5, UPT, UPT, UR5, -0x1, URZ, UP1, !UPT ;  /* 0xffffffff05057890 */ /* 0x000fe40008ffe4ff */
[----:B------:R-:W-:-:S04]  /*4670*/  UISETP.NE.U32.AND UP1, UPT, UR4, URZ, UPT ;  /* 0x000000ff0400728c */ /* 0x000fc8000bf25070 */
[----:B------:R-:W-:Y:S01]  /*4680*/  UISETP.NE.AND.EX UP1, UPT, UR5, URZ, UPT, UP1 ;  /* 0x000000ff0500728c */ /* 0x000fe2000bf25310 */
[----:B--2---:R-:W-:-:S14]  /*4690*/  DSETP.GEU.AND P2, PT, |R6|, |R20|, PT ;  /* 0x400000140600722a */ /* 0x004fdc0003f4e200 */
[----:B---3--:R-:W-:-:S04]  /*46a0*/  @P2 ISETP.GE.U32.AND P0, PT, R24, R18, PT ;  /* 0x000000121800220c */ /* 0x008fc80003f06070 */
[----:B------:R-:W-:-:S13]  /*46b0*/  @P2 ISETP.GE.AND.EX P0, PT, R25, R19, PT, P0 ;  /* 0x000000131900220c */ /* 0x000fda0003f06300 */
[----:B------:R-:W-:-:S06]  /*46c0*/  @P2 DSETP.LT.OR P0, PT, |R20|, |R6|, !P0 ;  /* 0x400000061400222a */ /* 0x000fcc0004701600 */
[----:B------:R-:W-:Y:S02]  /*46d0*/  @P2 FSEL R6, R6, R20, P0 ;  /* 0x0000001406062208 */ /* 0x000fe40000000000 */
[----:B------:R-:W-:-:S03]  /*46e0*/  @P2 FSEL R7, R7, R21, P0 ;  /* 0x0000001507072208 */ /* 0x000fc60000000000 */
[----:B------:R-:W-:Y:S02]  /*46f0*/  @P2 IMAD.MOV.U32 R20, RZ, RZ, R6 ;  /* 0x000000ffff142224 */ /* 0x000fe400078e0006 */
[----:B------:R-:W-:-:S06]  /*4700*/  @P2 IMAD.MOV.U32 R21, RZ, RZ, R7 ;  /* 0x000000ffff152224 */ /* 0x000fcc00078e0007 */
[----:B-----5:R-:W-:Y:S01]  /*4710*/  DSETP.GEU.AND P1, PT, |R20|, |R16|, PT ;  /* 0x400000101400722a */ /* 0x020fe20003f2e200 */
[----:B------:R-:W-:Y:S02]  /*4720*/  @P2 SEL R18, R24, R18, P0 ;  /* 0x0000001218122207 */ /* 0x000fe40000000000 */
[----:B------:R-:W-:-:S11]  /*4730*/  @P2 SEL R19, R25, R19, P0 ;  /* 0x0000001319132207 */ /* 0x000fd60000000000 */
[----:B----4-:R-:W-:-:S04]  /*4740*/  @P1 ISETP.GE.U32.AND P0, PT, R18, R22, PT ;  /* 0x000000161200120c */ /* 0x010fc80003f06070 */
[----:B------:R-:W-:Y:S02]  /*4750*/  @P1 ISETP.GE.AND.EX P0, PT, R19, R23, PT, P0 ;  /* 0x000000171300120c */ /* 0x000fe40003f06300 */
[----:B------:R-:W-:-:S05]  /*4760*/  IADD3 R6, P2, PT, R4, 0xa000, RZ ;  /* 0x0000a00004067810 */ /* 0x000fca0007f5e0ff */
[----:B------:R-:W-:-:S06]  /*4770*/  IMAD.X R5, RZ, RZ, R5, P2 ;  /* 0x000000ffff057224 */ /* 0x000fcc00010e0605 */
[----:B------:R-:W-:Y:S01]  /*4780*/  @P1 DSETP.LT.OR P0, PT, |R16|, |R20|, !P0 ;  /* 0x400000141000122a */ /* 0x000fe20004701600 */
[----:B------:R-:W-:-:S05]  /*4790*/  IADD3 R3, P2, PT, R3, 0xa00, RZ ;  /* 0x00000a0003037810 */ /* 0x000fca0007f5e0ff */
[----:B------:R-:W-:Y:S02]  /*47a0*/  @P1 FSEL R4, R20, R16, P0 ;  /* 0x0000001014041208 */ /* 0x000fe40000000000 */
[----:B------:R-:W-:Y:S01]  /*47b0*/  @P1 FSEL R21, R21, R17, P0 ;  /* 0x0000001115151208 */ /* 0x000fe20000000000 */
[----:B------:R-:W-:Y:S01]  /*47c0*/  IMAD.X R2, RZ, RZ, R2, P2 ;  /* 0x000000ffff027224 */ /* 0x000fe200010e0602 */
[----:B------:R-:W-:Y:S01]  /*47d0*/  @P1 SEL R22, R18, R22, P0 ;  /* 0x0000001612161207 */ /* 0x000fe20000000000 */
[----:B------:R-:W-:Y:S01]  /*47e0*/  @P1 IMAD.MOV.U32 R16, RZ, RZ, R4 ;  /* 0x000000ffff101224 */ /* 0x000fe200078e0004 */
[----:B------:R-:W-:Y:S01]  /*47f0*/  @P1 SEL R23, R19, R23, P0 ;  /* 0x0000001713171207 */ /* 0x000fe20000000000 */
[----:B------:R-:W-:Y:S01]  /*4800*/  @P1 IMAD.MOV.U32 R17, RZ, RZ, R21 ;  /* 0x000000ffff111224 */ /* 0x000fe200078e0015 */
[----:B------:R-:W-:Y:S06]  /*4810*/  BRA.U UP1, `(.L_x_73) ;  /* 0xfffffff501f07547 */ /* 0x000fec000b83ffff */
.L_x_72:
[----:B------:R-:W-:Y:S05]  /*4820*/  BRA.U !UP0, `(.L_x_71) ;  /* 0x0000000508107547 */ /* 0x000fea000b800000 */
[----:B------:R-:W0:Y:S02]  /*4830*/  LDC.64 R4, c[0x0][0x380] ;  /* 0x0000e000ff047b82 */ /* 0x000e240000000a00 */
[----:B0-----:R-:W-:-:S03]  /*4840*/  IMAD.WIDE.U32 R4, R0, 0x10, R4 ;  /* 0x0000001000047825 */ /* 0x001fc600078e0004 */
[----:B------:R-:W-:-:S04]  /*4850*/  LEA R24, P0, R3, R4, 0x4 ;  /* 0x0000000403187211 */ /* 0x000fc800078020ff */
[----:B------:R-:W-:-:S05]  /*4860*/  LEA.HI.X R25, R3, R5, R2, 0x4, P0 ;  /* 0x0000000503197211 */ /* 0x000fca00000f2402 */
[----:B------:R-:W2:Y:S04]  /*4870*/  LDG.E.64.CONSTANT R20, desc[UR10][R24.64] ;  /* 0x0000000a18147981 */ /* 0x000ea8000c1e9b00 */
[----:B------:R-:W3:Y:S04]  /*4880*/  LDG.E.64.CONSTANT R18, desc[UR10][R24.64+0x8] ;  /* 0x0000080a18127981 */ /* 0x000ee8000c1e9b00 */
[----:B------:R-:W4:Y:S04]  /*4890*/  LDG.E.64.CONSTANT R14, desc[UR10][R24.64+0x1000] ;  /* 0x0010000a180e7981 */ /* 0x000f28000c1e9b00 */
[----:B------:R-:W5:Y:S04]  /*48a0*/  LDG.E.64.CONSTANT R12, desc[UR10][R24.64+0x1008] ;  /* 0x0010080a180c7981 */ /* 0x000f68000c1e9b00 */
        /* <DEDUP_REMOVED lines=16> */
[----:B------:R-:W-:-:S11]  /*49b0*/  @P2 SEL R19, R23, R19, P0 ;  /* 0x0000001317132207 */ /* 0x000fd60000000000 */
[----:B-----5:R-:W-:-:S04]  /*49c0*/  @P1 ISETP.GE.U32.AND P0, PT, R18, R12, PT ;  /* 0x0000000c1200120c */ /* 0x020fc80003f06070 */
        /* <DEDUP_REMOVED lines=27> */
[----:B------:R-:W-:Y:S02]  /*4b80*/  @P1 SEL R5, R9, R5, P0 ;  /* 0x0000000509051207 */ /* 0x000fe40000000000 */
[----:B------:R-:W-:-:S05]  /*4b90*/  IADD3 R3, P1, PT, R3, 0x500, RZ ;  /* 0x0000050003037810 */ /* 0x000fca0007f3e0ff */
[----:B------:R-:W-:Y:S01]  /*4ba0*/  IMAD.X R2, RZ, RZ, R2, P1 ;  /* 0x000000ffff027224 */ /* 0x000fe200008e0602 */
[----:B--2---:R-:W-:-:S14]  /*4bb0*/  DSETP.GEU.AND P2, PT, |R6|, |R16|, PT ;  /* 0x400000100600722a */ /* 0x004fdc0003f4e200 */
[----:B------:R-:W-:-:S04]  /*4bc0*/  @P2 ISETP.GE.U32.AND P0, PT, R4, R26, PT ;  /* 0x0000001a0400220c */ /* 0x000fc80003f06070 */
[----:B------:R-:W-:-:S13]  /*4bd0*/  @P2 ISETP.GE.AND.EX P0, PT, R5, R27, PT, P0 ;  /* 0x0000001b0500220c */ /* 0x000fda0003f06300 */
[----:B------:R-:W-:-:S06]  /*4be0*/  @P2 DSETP.LT.OR P0, PT, |R16|, |R6|, !P0 ;  /* 0x400000061000222a */ /* 0x000fcc0004701600 */
[----:B------:R-:W-:Y:S02]  /*4bf0*/  @P2 FSEL R6, R6, R16, P0 ;  /* 0x0000001006062208 */ /* 0x000fe40000000000 */
[----:B------:R-:W-:Y:S02]  /*4c00*/  @P2 FSEL R7, R7, R17, P0 ;  /* 0x0000001107072208 */ /* 0x000fe40000000000 */
[----:B------:R-:W-:Y:S02]  /*4c10*/  @P2 SEL R26, R4, R26, P0 ;  /* 0x0000001a041a2207 */ /* 0x000fe40000000000 */
[----:B------:R-:W-:Y:S01]  /*4c20*/  @P2 SEL R27, R5, R27, P0 ;  /* 0x0000001b051b2207 */ /* 0x000fe20000000000 */
[----:B------:R-:W-:Y:S02]  /*4c30*/  @P2 IMAD.MOV.U32 R16, RZ, RZ, R6 ;  /* 0x000000ffff102224 */ /* 0x000fe400078e0006 */
[----:B------:R-:W-:Y:S02]  /*4c40*/  @P2 IMAD.MOV.U32 R17, RZ, RZ, R7 ;  /* 0x000000ffff112224 */ /* 0x000fe400078e0007 */
[----:B------:R-:W-:-:S02]  /*4c50*/  IMAD.MOV.U32 R22, RZ, RZ, R26 ;  /* 0x000000ffff167224 */ /* 0x000fc400078e001a */
[----:B------:R-:W-:-:S07]  /*4c60*/  IMAD.MOV.U32 R23, RZ, RZ, R27 ;  /* 0x000000ffff177224 */ /* 0x000fce00078e001b */
.L_x_71:
[----:B------:R-:W0:Y:S02]  /*4c70*/  LDCU UR4, c[0x0][0x390] ;  /* 0x00007200ff0477ac */ /* 0x000e240008000800 */
[----:B0-----:R-:W-:Y:S02]  /*4c80*/  USHF.R.S32.HI UR5, URZ, 0x1f, UR4 ;  /* 0x0000001fff057899 */ /* 0x001fe40008011404 */
[----:B------:R-:W-:-:S04]  /*4c90*/  ISETP.GE.U32.AND P0, PT, R3, UR4, PT ;  /* 0x0000000403007c0c */ /* 0x000fc8000bf06070 */
[----:B------:R-:W-:-:S13]  /*4ca0*/  ISETP.GE.AND.EX P0, PT, R2, UR5, PT, P0 ;  /* 0x0000000502007c0c */ /* 0x000fda000bf06300 */
[----:B------:R-:W-:Y:S05]  /*4cb0*/  @P0 BRA `(.L_x_74) ;  /* 0x00000008009c0947 */ /* 0x000fea0003800000 */
[----:B------:R-:W-:Y:S01]  /*4cc0*/  IADD3 R21, PT, PT, -R3, UR4, RZ ;  /* 0x0000000403157c10 */ /* 0x000fe2000fffe1ff */
[----:B------:R-:W-:Y:S03]  /*4cd0*/  BSSY.RECONVERGENT B1, `(.L_x_74) ;  /* 0x00000a5000017945 */ /* 0x000fe60003800200 */
[----:B------:R-:W-:-:S13]  /*4ce0*/  ISETP.GE.AND P0, PT, R0, R21, PT ;  /* 0x000000150000720c */ /* 0x000fda0003f06270 */
[----:B------:R-:W-:Y:S05]  /*4cf0*/  @P0 BRA `(.L_x_75) ;  /* 0x0000000800880947 */ /* 0x000fea0003800000 */
[----:B------:R-:W-:Y:S01]  /*4d00*/  LOP3.LUT R12, RZ, R0, RZ, 0x33, !PT ;  /* 0x00000000ff0c7212 */ /* 0x000fe200078e33ff */
[----:B------:R-:W-:Y:S01]  /*4d10*/  BSSY.RECONVERGENT B2, `(.L_x_76) ;  /* 0x0000032000027945 */ /* 0x000fe20003800200 */
[----:B------:R-:W-:Y:S02]  /*4d20*/  IMAD.MOV.U32 R20, RZ, RZ, R0 ;  /* 0x000000ffff147224 */ /* 0x000fe400078e0000 */
[----:B------:R-:W-:-:S04]  /*4d30*/  IADD3 R12, PT, PT, -R3, UR4, R12 ;  /* 0x00000004030c7c10 */ /* 0x000fc8000fffe10c */
[----:B------:R-:W-:-:S04]  /*4d40*/  LOP3.LUT R4, R12, 0x300, RZ, 0xc0, !PT ;  /* 0x000003000c047812 */ /* 0x000fc800078ec0ff */
[----:B------:R-:W-:-:S13]  /*4d50*/  ISETP.NE.AND P0, PT, R4, 0x300, PT ;  /* 0x000003000400780c */ /* 0x000fda0003f05270 */
[----:B------:R-:W-:Y:S05]  /*4d60*/  @!P0 BRA `(.L_x_77) ;  /* 0x0000000000b08947 */ /* 0x000fea0003800000 */
[----:B------:R-:W0:Y:S01]  /*4d70*/  LDCU.64 UR6, c[0x0][0x380] ;  /* 0x00007000ff0677ac */ /* 0x000e220008000a00 */
[----:B------:R-:W-:Y:S01]  /*4d80*/  IADD3 R5, P0, PT, R0, R3, RZ ;  /* 0x0000000300057210 */ /* 0x000fe20007f1e0ff */
[----:B------:R-:W-:Y:S01]  /*4d90*/  IMAD.MOV.U32 R20, RZ, RZ, R0 ;  /* 0x000000ffff147224 */ /* 0x000fe200078e0000 */
[----:B------:R-:W-:-:S03]  /*4da0*/  LEA.HI R4, R12, 0x1, RZ, 0x18 ;  /* 0x000000010c047811 */ /* 0x000fc600078fc0ff */
[----:B------:R-:W-:Y:S01]  /*4db0*/  IMAD.X R6, RZ, RZ, R2, P0 ;  /* 0x000000ffff067224 */ /* 0x000fe200000e0602 */
[----:B------:R-:W-:-:S05]  /*4dc0*/  LOP3.LUT R4, R4, 0x3, RZ, 0xc0, !PT ;  /* 0x0000000304047812 */ /* 0x000fca00078ec0ff */
[----:B------:R-:W-:Y:S01]  /*4dd0*/  IMAD.MOV R13, RZ, RZ, -R4 ;  /* 0x000000ffff0d7224 */ /* 0x000fe200078e0a04 */
[----:B0-----:R-:W-:-:S04]  /*4de0*/  LEA R14, P1, R5, UR6, 0x4 ;  /* 0x00000006050e7c11 */ /* 0x001fc8000f8220ff */
[----:B------:R-:W-:-:S09]  /*4df0*/  LEA.HI.X R5, R5, UR7, R6, 0x4, P1 ;  /* 0x0000000705057c11 */ /* 0x000fd200088f2406 */
.L_x_80:
[----:B------:R-:W-:-:S05]  /*4e00*/  IMAD.MOV.U32 R4, RZ, RZ, R14 ;  /* 0x000000ffff047224 */ /* 0x000fca00078e000e */
[----:B------:R-:W2:Y:S04]  /*4e10*/  LDG.E.64.CONSTANT R8, desc[UR10][R4.64] ;  /* 0x0000000a04087981 */ /* 0x000ea8000c1e9b00 */
[----:B------:R-:W3:Y:S01]  /*4e20*/  LDG.E.64.CONSTANT R6, desc[UR10][R4.64+0x8] ;  /* 0x0000080a04067981 */ /* 0x000ee2000c1e9b00 */
[----:B------:R-:W-:Y:S01]  /*4e30*/  VIADD R13, R13, 0x1 ;  /* 0x000000010d0d7836 */ /* 0x000fe20000000000 */
[----:B------:R-:W-:Y:S01]  /*4e40*/  BSSY.RECONVERGENT B3, `(.L_x_78) ;  /* 0x000001b000037945 */ /* 0x000fe20003800200 */
[----:B------:R-:W-:Y:S01]  /*4e50*/  IMAD.MOV.U32 R15, RZ, RZ, R22 ;  /* 0x000000ffff0f7224 */ /* 0x000fe200078e0016 */
        /* <DEDUP_REMOVED lines=25> */
.L_x_79:
[----:B------:R-:W-:Y:S05]  /*4ff0*/  BSYNC.RECONVERGENT B3 ;  /* 0x0000000000037941 */ /* 0x000fea0003800200 */
.L_x_78:
[----:B------:R-:W-:Y:S02]  /*5000*/  IMAD.X R5, RZ, RZ, R5, P3 ;  /* 0x000000ffff057224 */ /* 0x000fe400018e0605 */
[----:B------:R-:W-:Y:S01]  /*5010*/  VIADD R20, R20, 0x100 ;  /* 0x0000010014147836 */ /* 0x000fe20000000000 */
[----:B------:R-:W-:Y:S06]  /*5020*/  @P2 BRA `(.L_x_80) ;  /* 0xfffffffc00742947 */ /* 0x000fec000383ffff */
.L_x_77:
[----:B------:R-:W-:Y:S05]  /*5030*/  BSYNC.RECONVERGENT B2 ;  /* 0x0000000000027941 */ /* 0x000fea0003800200 */
.L_x_76:
[----:B------:R-:W-:-:S13]  /*5040*/  ISETP.GE.U32.AND P0, PT, R12, 0x300, PT ;  /* 0x000003000c00780c */ /* 0x000fda0003f06070 */
[----:B------:R-:W-:Y:S05]  /*5050*/  @!P0 BRA `(.L_x_75) ;  /* 0x0000000400b08947 */ /* 0x000fea0003800000 */
[----:B------:R-:W0:Y:S01]  /*5060*/  LDCU.64 UR6, c[0x0][0x380] ;  /* 0x00007000ff0677ac */ /* 0x000e220008000a00 */
[----:B------:R-:W-:-:S05]  /*5070*/  IADD3 R3, P0, PT, R20, R3, RZ ;  /* 0x0000000314037210 */ /* 0x000fca0007f1e0ff */
[----:B------:R-:W-:Y:S01]  /*5080*/  IMAD.X R2, RZ, RZ, R2, P0 ;  /* 0x000000ffff027224 */ /* 0x000fe200000e0602 */
[----:B0-----:R-:W-:-:S04]  /*5090*/  LEA R8, P1, R3, UR6, 0x4 ;  /* 0x0000000603087c11 */ /* 0x001fc8000f8220ff */
[----:B------:R-:W-:Y:S02]  /*50a0*/  IADD3 R8, P0, PT, R8, 0x3008, RZ ;  /* 0x0000300808087810 */ /* 0x000fe40007f1e0ff */
[----:B------:R-:W-:-:S05]  /*50b0*/  LEA.HI.X R9, R3, UR7, R2, 0x4, P1 ;  /* 0x0000000703097c11 */ /* 0x000fca00088f2402 */
[----:B------:R-:W-:-:S07]  /*50c0*/  IMAD.X R9, RZ, RZ, R9, P0 ;  /* 0x000000ffff097224 */ /* 0x000fce00000e0609 */
.L_x_89:
[----:B------:R-:W2:Y:S04]  /*50d0*/  LDG.E.64.CONSTANT R10, desc[UR10][R8.64+-0x3008] ;  /* 0xffcff80a080a7981 */ /* 0x000ea8000c1e9b00 */
[----:B------:R-:W3:Y:S04]  /*50e0*/  LDG.E.64.CONSTANT R12, desc[UR10][R8.64+-0x3000] ;  /* 0xffd0000a080c7981 */ /* 0x000ee8000c1e9b00 */
[----:B------:R0:W5:Y:S04]  /*50f0*/  LDG.E.64.CONSTANT R6, desc[UR10][R8.64+-0x2008] ;  /* 0xffdff80a08067981 */ /* 0x000168000c1e9b00 */
        /* <DEDUP_REMOVED lines=22> */
.L_x_82:
[----:B------:R-:W-:Y:S05]  /*5260*/  BSYNC.RECONVERGENT B2 ;  /* 0x0000000000027941 */ /* 0x000fea0003800200 */
.L_x_81:
        /* <DEDUP_REMOVED lines=25> */
.L_x_84:
[----:B------:R-:W-:Y:S05]  /*5400*/  BSYNC.RECONVERGENT B2 ;  /* 0x0000000000027941 */ /* 0x000fea0003800200 */
.L_x_83:
        /* <DEDUP_REMOVED lines=21> */
.L_x_86:
[----:B------:R-:W-:Y:S05]  /*5560*/  BSYNC.RECONVERGENT B2 ;  /* 0x0000000000027941 */ /* 0x000fea0003800200 */
.L_x_85:
        /* <DEDUP_REMOVED lines=21> */
.L_x_88:
[----:B------:R-:W-:Y:S05]  /*56c0*/  BSYNC.RECONVERGENT B2 ;  /* 0x0000000000027941 */ /* 0x000fea0003800200 */
.L_x_87:
[----:B------:R-:W-:Y:S01]  /*56d0*/  VIADD R20, R20, 0x400 ;  /* 0x0000040014147836 */ /* 0x000fe20000000000 */
[----:B------:R-:W-:-:S04]  /*56e0*/  IADD3 R8, P1, PT, R8, 0x4000, RZ ;  /* 0x0000400008087810 */ /* 0x000fc80007f3e0ff */
[----:B------:R-:W-:Y:S01]  /*56f0*/  ISETP.GE.AND P0, PT, R20, R21, PT ;  /* 0x000000151400720c */ /* 0x000fe20003f06270 */
[----:B------:R-:W-:-:S12]  /*5700*/  IMAD.X R9, RZ, RZ, R9, P1 ;  /* 0x000000ffff097224 */ /* 0x000fd800008e0609 */
[----:B------:R-:W-:Y:S05]  /*5710*/  @!P0 BRA `(.L_x_89) ;  /* 0xfffffff8006c8947 */ /* 0x000fea000383ffff */
.L_x_75:
[----:B------:R-:W-:Y:S05]  /*5720*/  BSYNC.RECONVERGENT B1 ;  /* 0x0000000000017941 */ /* 0x000fea0003800200 */
.L_x_74:
[----:B------:R-:W0:Y:S01]  /*5730*/  S2R R8, SR_LANEID ;  /* 0x0000000000087919 */ /* 0x000e220000000000 */
[----:B------:R-:W-:Y:S01]  /*5740*/  BSSY.RECONVERGENT B1, `(.L_x_90) ;  /* 0x000001f000017945 */ /* 0x000fe20003800200 */
[----:B------:R-:W-:Y:S01]  /*5750*/  IMAD.MOV.U32 R11, RZ, RZ, R22 ;  /* 0x000000ffff0b7224 */ /* 0x000fe200078e0016 */
[----:B------:R1:W2:Y:S01]  /*5760*/  SHFL.DOWN PT, R4, R16, 0x1, 0x1f ;  /* 0x08201f0010047f89 */ /* 0x0002a200000e0000 */
[----:B------:R-:W-:Y:S02]  /*5770*/  IMAD.MOV.U32 R12, RZ, RZ, R23 ;  /* 0x000000ffff0c7224 */ /* 0x000fe400078e0017 */
[----:B------:R-:W-:Y:S01]  /*5780*/  IMAD.MOV.U32 R2, RZ, RZ, R16 ;  /* 0x000000ffff027224 */ /* 0x000fe200078e0010 */
[----:B------:R1:W3:Y:S01]  /*5790*/  SHFL.DOWN PT, R5, R17, 0x1, 0x1f ;  /* 0x08201f0011057f89 */ /* 0x0002e200000e0000 */
        /* <DEDUP_REMOVED lines=25> */
.L_x_91:
[----:B------:R-:W-:Y:S05]  /*5930*/  BSYNC.RECONVERGENT B1 ;  /* 0x0000000000017941 */ /* 0x000fea0003800200 */
.L_x_90:
        /* <DEDUP_REMOVED lines=31> */
.L_x_93:
[----:B------:R-:W-:Y:S05]  /*5b30*/  BSYNC.RECONVERGENT B1 ;  /* 0x0000000000017941 */ /* 0x000fea0003800200 */
.L_x_92:
[----:B------:R-:W-:Y:S01]  /*5b40*/  ISETP.GT.AND P0, PT, R8, 0x1b, PT ;  /* 0x0000001b0800780c */ /* 0x000fe20003f04270 */
[----:B-1----:R1:W1:Y:S01]  /*5b50*/  SHFL.DOWN PT, R6, R4, 0x4, 0x1f ;  /* 0x08801f0004067f89 */ /* 0x00226200000e0000 */
[----:B------:R-:W-:Y:S01]  /*5b60*/  BSSY.RECONVERGENT B1, `(.L_x_94) ;  /* 0x000001d000017945 */ /* 0x000fe20003800200 */
[----:B0-----:R-:W-:Y:S02]  /*5b70*/  IMAD.MOV.U32 R11, RZ, RZ, R9 ;  /* 0x000000ffff0b7224 */ /* 0x001fe400078e0009 */
[----:B--2---:R0:W2:Y:S01]  /*5b80*/  SHFL.DOWN PT, R7, R5, 0x4, 0x1f ;  /* 0x08801f0005077f89 */ /* 0x0040a200000e0000 */
[----:B------:R-:W-:Y:S02]  /*5b90*/  IMAD.MOV.U32 R12, RZ, RZ, R10 ;  /* 0x000000ffff0c7224 */ /* 0x000fe400078e000a */
[----:B------:R-:W-:Y:S01]  /*5ba0*/  IMAD.MOV.U32 R2, RZ, RZ, R4 ;  /* 0x000000ffff027224 */ /* 0x000fe200078e0004 */
[----:B---3--:R0:W3:Y:S01]  /*5bb0*/  SHFL.DOWN PT, R14, R9, 0x4, 0x1f ;  /* 0x08801f00090e7f89 */ /* 0x0080e200000e0000 */
[----:B------:R-:W-:-:S03]  /*5bc0*/  IMAD.MOV.U32 R3, RZ, RZ, R5 ;  /* 0x000000ffff037224 */ /* 0x000fc600078e0005 */
[----:B----4-:R0:W4:Y:S01]  /*5bd0*/  SHFL.DOWN PT, R13, R10, 0x4, 0x1f ;  /* 0x08801f000a0d7f89 */ /* 0x01012200000e0000 */
        /* <DEDUP_REMOVED lines=21> */
.L_x_95:
[----:B------:R-:W-:Y:S05]  /*5d30*/  BSYNC.RECONVERGENT B1 ;  /* 0x0000000000017941 */ /* 0x000fea0003800200 */
.L_x_94:
        /* <DEDUP_REMOVED lines=31> */
.L_x_97:
[----:B------:R-:W-:Y:S05]  /*5f30*/  BSYNC.RECONVERGENT B1 ;  /* 0x0000000000017941 */ /* 0x000fea0003800200 */
.L_x_96:
[----:B------:R-:W-:Y:S01]  /*5f40*/  ISETP.GT.AND P0, PT, R8, 0xf, PT ;  /* 0x0000000f0800780c */ /* 0x000fe20003f04270 */
[----:B-1----:R1:W1:Y:S01]  /*5f50*/  SHFL.DOWN PT, R6, R4, 0x10, 0x1f ;  /* 0x0a001f0004067f89 */ /* 0x00226200000e0000 */
[----:B------:R-:W-:Y:S01]  /*5f60*/  BSSY.RECONVERGENT B1, `(.L_x_98) ;  /* 0x000001d000017945 */ /* 0x000fe20003800200 */
[----:B---3--:R-:W-:Y:S02]  /*5f70*/  IMAD.MOV.U32 R14, RZ, RZ, R9 ;  /* 0x000000ffff0e7224 */ /* 0x008fe400078e0009 */
[----:B--2---:R2:W3:Y:S01]  /*5f80*/  SHFL.DOWN PT, R7, R5, 0x10, 0x1f ;  /* 0x0a001f0005077f89 */ /* 0x0044e200000e0000 */
[----:B------:R-:W-:Y:S02]  /*5f90*/  IMAD.MOV.U32 R15, RZ, RZ, R10 ;  /* 0x000000ffff0f7224 */ /* 0x000fe400078e000a */
[----:B------:R-:W-:Y:S01]  /*5fa0*/  IMAD.MOV.U32 R2, RZ, RZ, R4 ;  /* 0x000000ffff027224 */ /* 0x000fe200078e0004 */
[----:B0-----:R2:W0:Y:S01]  /*5fb0*/  SHFL.DOWN PT, R12, R9, 0x10, 0x1f ;  /* 0x0a001f00090c7f89 */ /* 0x00142200000e0000 */
[----:B------:R-:W-:-:S03]  /*5fc0*/  IMAD.MOV.U32 R3, RZ, RZ, R5 ;  /* 0x000000ffff037224 */ /* 0x000fc600078e0005 */
[----:B------:R2:W0:Y:S01]  /*5fd0*/  SHFL.DOWN PT, R11, R10, 0x10, 0x1f ;  /* 0x0a001f000a0b7f89 */ /* 0x00042200000e0000 */
[----:B------:R-:W-:Y:S05]  /*5fe0*/  @P0 BRA `(.L_x_99) ;  /* 0x0000000000500947 */ /* 0x000fea0003800000 */
[----:B-1-3--:R-:W-:Y:S01]  /*5ff0*/  DSETP.GEU.AND P0, PT, |R4|, |R6|, PT ;  /* 0x400000060400722a */ /* 0x00afe20003f0e200 */
        /* <DEDUP_REMOVED lines=19> */
.L_x_99:
[----:B------:R-:W-:Y:S05]  /*6130*/  BSYNC.RECONVERGENT B1 ;  /* 0x0000000000017941 */ /* 0x000fea0003800200 */
.L_x_98:
[----:B------:R-:W-:Y:S01]  /*6140*/  ISETP.NE.AND P0, PT, R8, RZ, PT ;  /* 0x000000ff0800720c */ /* 0x000fe20003f05270 */
[----:B------:R-:W-:-:S12]  /*6150*/  BSSY.RECONVERGENT B1, `(.L_x_100) ;  /* 0x000000a000017945 */ /* 0x000fd80003800200 */
[----:B------:R-:W-:Y:S05]  /*6160*/  @P0 BRA `(.L_x_101) ;  /* 0x0000000000200947 */ /* 0x000fea0003800000 */
[----:B-1----:R-:W1:Y:S01]  /*6170*/  S2R R6, SR_CgaCtaId ;  /* 0x0000000000067919 */ /* 0x002e620000008800 */
[----:B--2---:R-:W-:Y:S02]  /*6180*/  MOV R5, 0x400 ;  /* 0x0000040000057802 */ /* 0x004fe40000000f00 */
[----:B------:R-:W-:-:S04]  /*6190*/  SHF.R.U32.HI R4, RZ, 0x1, R0 ;  /* 0x00000001ff047819 */ /* 0x000fc80000011600 */
[----:B------:R-:W-:Y:S02]  /*61a0*/  LOP3.LUT R4, R4, 0x1f0, RZ, 0xc0, !PT ;  /* 0x000001f004047812 */ /* 0x000fe400078ec0ff */
[----:B-1----:R-:W-:-:S05]  /*61b0*/  LEA R5, R6, R5, 0x18 ;  /* 0x0000000506057211 */ /* 0x002fca00078ec0ff */
[----:B------:R-:W-:-:S05]  /*61c0*/  IMAD.IADD R5, R4, 0x1, R5 ;  /* 0x0000000104057824 */ /* 0x000fca00078e0205 */
[----:B------:R1:W-:Y:S04]  /*61d0*/  STS.64 [R5+0x10], R14 ;  /* 0x0000100e05007388 */ /* 0x0003e80000000a00 */
[----:B------:R1:W-:Y:S02]  /*61e0*/  STS.64 [R5+0x8], R2 ;  /* 0x0000080205007388 */ /* 0x0003e40000000a00 */
.L_x_101:
[----:B------:R-:W-:Y:S05]  /*61f0*/  BSYNC.RECONVERGENT B1 ;  /* 0x0000000000017941 */ /* 0x000fea0003800200 */
.L_x_100:
[----:B------:R-:W-:Y:S01]  /*6200*/  BAR.SYNC.DEFER_BLOCKING 0x0 ;  /* 0x0000000000007b1d */ /* 0x000fe20000010000 */
[----:B------:R-:W-:-:S13]  /*6210*/  ISETP.NE.AND P1, PT, R0, RZ, PT ;  /* 0x000000ff0000720c */ /* 0x000fda0003f25270 */
[----:B------:R-:W-:Y:S05]  /*6220*/  @P1 BRA `(.L_x_34) ;  /* 0x00000008008c1947 */ /* 0x000fea0003800000 */
[----:B-12---:R-:W1:Y:S01]  /*6230*/  S2R R5, SR_CgaCtaId ;  /* 0x0000000000057919 */ /* 0x006e620000008800 */
[----:B------:R-:W-:Y:S01]  /*6240*/  MOV R0, 0x400 ;  /* 0x0000040000007802 */ /* 0x000fe20000000f00 */
[----:B------:R-:W-:Y:S03]  /*6250*/  BSSY.RECONVERGENT B1, `(.L_x_102) ;  /* 0x000001a000017945 */ /* 0x000fe60003800200 */
[----:B-1----:R-:W-:-:S05]  /*6260*/  LEA R0, R5, R0, 0x18 ;  /* 0x0000000005007211 */ /* 0x002fca00078ec0ff */
[----:B------:R-:W1:Y:S04]  /*6270*/  LDS.64 R16, [R0+0x18] ;  /* 0x0000180000107984 */ /* 0x000e680000000a00 */
[----:B---3--:R-:W2:Y:S04]  /*6280*/  LDS.128 R4, [R0+0x20] ;  /* 0x0000200000047984 */ /* 0x008ea80000000c00 */
[----:B0---4-:R0:W3:Y:S04]  /*6290*/  LDS.64 R12, [R0+0x80] ;  /* 0x00008000000c7984 */ /* 0x0110e80000000a00 */
[----:B------:R0:W4:Y:S01]  /*62a0*/  LDS.128 R8, [R0+0x30] ;  /* 0x0000300000087984 */ /* 0x0001220000000c00 */
[----:B-1----:R-:W-:Y:S01]  /*62b0*/  DSETP.GEU.AND P0, PT, |R2|, |R16|, PT ;  /* 0x400000100200722a */ /* 0x002fe20003f0e200 */
[----:B------:R-:W-:-:S02]  /*62c0*/  IMAD.MOV.U32 R24, RZ, RZ, R16 ;  /* 0x000000ffff187224 */ /* 0x000fc400078e0010 */
[----:B------:R-:W-:Y:S02]  /*62d0*/  IMAD.MOV.U32 R25, RZ, RZ, R17 ;  /* 0x000000ffff197224 */ /* 0x000fe400078e0011 */
[----:B--2---:R-:W-:Y:S02]  /*62e0*/  IMAD.MOV.U32 R27, RZ, RZ, R4 ;  /* 0x000000ffff1b7224 */ /* 0x004fe400078e0004 */
[----:B------:R-:W-:-:S07]  /*62f0*/  IMAD.MOV.U32 R29, RZ, RZ, R5 ;  /* 0x000000ffff1d7224 */ /* 0x000fce00078e0005 */
[----:B0--34-:R-:W-:Y:S05]  /*6300*/  @!P0 BRA `(.L_x_103) ;  /* 0x0000000000388947 */ /* 0x019fea0003800000 */
        /* <DEDUP_REMOVED lines=14> */
.L_x_103:
[----:B------:R-:W-:Y:S05]  /*63f0*/  BSYNC.RECONVERGENT B1 ;  /* 0x0000000000017941 */ /* 0x000fea0003800200 */
.L_x_102:
        /* <DEDUP_REMOVED lines=23> */
.L_x_105:
[----:B------:R-:W-:Y:S05]  /*6570*/  BSYNC.RECONVERGENT B1 ;  /* 0x0000000000017941 */ /* 0x000fea0003800200 */
.L_x_104:
        /* <DEDUP_REMOVED lines=21> */
.L_x_107:
[----:B------:R-:W-:Y:S05]  /*66d0*/  BSYNC.RECONVERGENT B1 ;  /* 0x0000000000017941 */ /* 0x000fea0003800200 */
.L_x_106:
        /* <DEDUP_REMOVED lines=23> */
.L_x_109:
[----:B------:R-:W-:Y:S05]  /*6850*/  BSYNC.RECONVERGENT B1 ;  /* 0x0000000000017941 */ /* 0x000fea0003800200 */
.L_x_108:
        /* <DEDUP_REMOVED lines=21> */
.L_x_111:
[----:B------:R-:W-:Y:S05]  /*69b0*/  BSYNC.RECONVERGENT B1 ;  /* 0x0000000000017941 */ /* 0x000fea0003800200 */
.L_x_110:
        /* <DEDUP_REMOVED lines=21> */
.L_x_113:
[----:B------:R-:W-:Y:S05]  /*6b10*/  BSYNC.RECONVERGENT B1 ;  /* 0x0000000000017941 */ /* 0x000fea0003800200 */
.L_x_112:
        /* <DEDUP_REMOVED lines=20> */
.L_x_34:
[----:B------:R-:W-:Y:S05]  /*6c60*/  BSYNC.RECONVERGENT B0 ;  /* 0x0000000000007941 */ /* 0x000fea0003800200 */
.L_x_1:
[----:B------:R-:W-:Y:S05]  /*6c70*/  @P1 EXIT ;  /* 0x000000000000194d */ /* 0x000fea0003800000 */
[----:B012---:R-:W0:Y:S02]  /*6c80*/  LDC.64 R4, c[0x0][0x388] ;  /* 0x0000e200ff047b82 */ /* 0x007e240000000a00 */
[----:B0-----:R-:W-:Y:S04]  /*6c90*/  STG.E.64 desc[UR10][R4.64], R2 ;  /* 0x0000000204007986 */ /* 0x001fe8000c101b0a */
[----:B------:R-:W-:Y:S01]  /*6ca0*/  STG.E.64 desc[UR10][R4.64+0x8], R14 ;  /* 0x0000080e04007986 */ /* 0x000fe2000c101b0a */
[----:B------:R-:W-:Y:S05]  /*6cb0*/  EXIT ;  /* 0x000000000000794d */ /* 0x000fea0003800000 */
.L_x_114:
        /* <DEDUP_REMOVED lines=12> */
.L_x_720:


//--------------------- .text._ZN6thrust24THRUST_300001_SM_1000_NS8cuda_cub4core6detail13_kernel_agentINS1_8__reduce10DrainAgentIlEEJN3cub18CUB_300001_SM_10009GridQueueIyEElEEEvDpT0_ --------------------------
	.section	.text._ZN6thrust24THRUST_300001_SM_1000_NS8cuda_cub4core6detail13_kernel_agentINS1_8__reduce10DrainAgentIlEEJN3cub18CUB_300001_SM_10009GridQueueIyEElEEEvDpT0_,"ax",@progbits
	.align	128
        .global         _ZN6thrust24THRUST_300001_SM_1000_NS8cuda_cub4core6detail13_kernel_agentINS1_8__reduce10DrainAgentIlEEJN3cub18CUB_300001_SM_10009GridQueueIyEElEEEvDpT0_
        .type           _ZN6thrust24THRUST_300001_SM_1000_NS8cuda_cub4core6detail13_kernel_agentINS1_8__reduce10DrainAgentIlEEJN3cub18CUB_300001_SM_10009GridQueueIyEElEEEvDpT0_,@function
        .size           _ZN6thrust24THRUST_300001_SM_1000_NS8cuda_cub4core6detail13_kernel_agentINS1_8__reduce10DrainAgentIlEEJN3cub18CUB_300001_SM_10009GridQueueIyEElEEEvDpT0_,(.L_x_721 - _ZN6thrust24THRUST_300001_SM_1000_NS8cuda_cub4core6detail13_kernel_agentINS1_8__reduce10DrainAgentIlEEJN3cub18CUB_300001_SM_10009GridQueueIyEElEEEvDpT0_)
        .other          _ZN6thrust24THRUST_300001_SM_1000_NS8cuda_cub4core6detail13_kernel_agentINS1_8__reduce10DrainAgentIlEEJN3cub18CUB_300001_SM_10009GridQueueIyEElEEEvDpT0_,@"STO_CUDA_ENTRY STV_DEFAULT"
_ZN6thrust24THRUST_300001_SM_1000_NS8cuda_cub4core6detail13_kernel_agentINS1_8__reduce10DrainAgentIlEEJN3cub18CUB_300001_SM_10009GridQueueIyEElEEEvDpT0_:
.text._ZN6thrust24THRUST_300001_SM_1000_NS8cuda_cub4core6detail13_kernel_agentINS1_8__reduce10DrainAgentIlEEJN3cub18CUB_300001_SM_10009GridQueueIyEElEEEvDpT0_:
[----:B------:R-:W-:Y:S08]  /*0000*/  LDC R1, c[0x0][0x37c] ;  /* 0x0000df00ff017b82 */ /* 0x000ff00000000800 */
[----:B------:R-:W0:Y:S01]  /*0010*/  LDC.64 R2, c[0x0][0x380] ;  /* 0x0000e000ff027b82 */ /* 0x000e220000000a00 */
[----:B------:R-:W0:Y:S07]  /*0020*/  LDCU.64 UR4, c[0x0][0x358] ;  /* 0x00006b00ff0477ac */ /* 0x000e2e0008000a00 */
[----:B------:R-:W1:Y:S01]  /*0030*/  LDC.64 R4, c[0x0][0x388] ;  /* 0x0000e200ff047b82 */ /* 0x000e620000000a00 */
[----:B0-----:R-:W-:Y:S04]  /*0040*/  STG.E.64 desc[UR4][R2.64+0x8], RZ ;  /* 0x000008ff02007986 */ /* 0x001fe8000c101b04 */
[----:B-1----:R-:W-:Y:S01]  /*0050*/  STG.E.64 desc[UR4][R2.64], R4 ;  /* 0x0000000402007986 */ /* 0x002fe2000c101b04 */
[----:B------:R-:W-:Y:S05]  /*0060*/  EXIT ;  /* 0x000000000000794d */ /* 0x000fea0003800000 */
.L_x_115:
        /* <DEDUP_REMOVED lines=9> */
.L_x_721:


//--------------------- .text._ZN6thrust24THRUST_300001_SM_1000_NS8cuda_cub4core6detail13_kernel_agentINS1_8__reduce11ReduceAgentINS0_12zip_iteratorIN4cuda3std3__45tupleIJNS0_10device_ptrIdEENS0_17counting_iteratorIlNS0_11use_defaultESF_SF_EEEEEEEPNSB_IJdlEEESJ_lNS1_9__extrema9arg_max_fIdl10ComparatorEEEEJSI_SK_lN3cub18CUB_300001_SM_100013GridEvenShareIlEENSR_9GridQueueIyEESO_EEEvDpT0_ --------------------------
	.section	.text._ZN6thrust24THRUST_300001_SM_1000_NS8cuda_cub4core6detail13_kernel_agentINS1_8__reduce11ReduceAgentINS0_12zip_iteratorIN4cuda3std3__45tupleIJNS0_10device_ptrIdEENS0_17counting_iteratorIlNS0_11use_defaultESF_SF_EEEEEEEPNSB_IJdlEEESJ_lNS1_9__extrema9arg_max_fIdl10ComparatorEEEEJSI_SK_lN3cub18CUB_300001_SM_100013GridEvenShareIlEENSR_9GridQueueIyEESO_EEEvDpT0_,"ax",@progbits
	.align	128
        .global         _ZN6thrust24THRUST_300001_SM_1000_NS8cuda_cub4core6detail13_kernel_agentINS1_8__reduce11ReduceAgentINS0_12zip_iteratorIN4cuda3std3__45tupleIJNS0_10device_ptrIdEENS0_17counting_iteratorIlNS0_11use_defaultESF_SF_EEEEEEEPNSB_IJdlEEESJ_lNS1_9__extrema9arg_max_fIdl10ComparatorEEEEJSI_SK_lN3cub18CUB_300001_SM_100013GridEvenShareIlEENSR_9GridQueueIyEESO_EEEvDpT0_
        .type           _ZN6thrust24THRUST_300001_SM_1000_NS8cuda_cub4core6detail13_kernel_agentINS1_8__reduce11ReduceAgentINS0_12zip_iteratorIN4cuda3std3__45tupleIJNS0_10device_ptrIdEENS0_17counting_iteratorIlNS0_11use_defaultESF_SF_EEEEEEEPNSB_IJdlEEESJ_lNS1_9__extrema9arg_max_fIdl10ComparatorEEEEJSI_SK_lN3cub18CUB_300001_SM_100013GridEvenShareIlEENSR_9GridQueueIyEESO_EEEvDpT0_,@function
        .size           _ZN6thrust24THRUST_300001_SM_1000_NS8cuda_cub4core6detail13_kernel_agentINS1_8__reduce11ReduceAgentINS0_12zip_iteratorIN4cuda3std3__45tupleIJNS0_10device_ptrIdEENS0_17counting_iteratorIlNS0_11use_defaultESF_SF_EEEEEEEPNSB_IJdlEEESJ_lNS1_9__extrema9arg_max_fIdl10ComparatorEEEEJSI_SK_lN3cub18CUB_300001_SM_100013GridEvenShareIlEENSR_9GridQueueIyEESO_EEEvDpT0_,(.L_x_722 - _ZN6thrust24THRUST_300001_SM_1000_NS8cuda_cub4core6detail13_kernel_agentINS1_8__reduce11ReduceAgentINS0_12zip_iteratorIN4cuda3std3__45tupleIJNS0_10device_ptrIdEENS0_17counting_iteratorIlNS0_11use_defaultESF_SF_EEEEEEEPNSB_IJdlEEESJ_lNS1_9__extrema9arg_max_fIdl10ComparatorEEEEJSI_SK_lN3cub18CUB_300001_SM_100013GridEvenShareIlEENSR_9GridQueueIyEESO_EEEvDpT0_)
        .other          _ZN6thrust24THRUST_300001_SM_1000_NS8cuda_cub4core6detail13_kernel_agentINS1_8__reduce11ReduceAgentINS0_12zip_iteratorIN4cuda3std3__45tupleIJNS0_10device_ptrIdEENS0_17counting_iteratorIlNS0_11use_defaultESF_SF_EEEEEEEPNSB_IJdlEEESJ_lNS1_9__extrema9arg_max_fIdl10ComparatorEEEEJSI_SK_lN3cub18CUB_300001_SM_100013GridEvenShareIlEENSR_9GridQueueIyEESO_EEEvDpT0_,@"STO_CUDA_ENTRY STV_DEFAULT"
_ZN6thrust24THRUST_300001_SM_1000_NS8cuda_cub4core6detail13_kernel_agentINS1_8__reduce11ReduceAgentINS0_12zip_iteratorIN4cuda3std3__45tupleIJNS0_10device_ptrIdEENS0_17counting_iteratorIlNS0_11use_defaultESF_SF_EEEEEEEPNSB_IJdlEEESJ_lNS1_9__extrema9arg_max_fIdl10ComparatorEEEEJSI_SK_lN3cub18CUB_300001_SM_100013GridEvenShareIlEENSR_9GridQueueIyEESO_EEEvDpT0_:
.text._ZN6thrust24THRUST_300001_SM_1000_NS8cuda_cub4core6detail13_kernel_agentINS1_8__reduce11ReduceAgentINS0_12zip_iteratorIN4cuda3std3__45tupleIJNS0_10device_ptrIdEENS0_17counting_iteratorIlNS0_11use_defaultESF_SF_EEEEEEEPNSB_IJdlEEESJ_lNS1_9__extrema9arg_max_fIdl10ComparatorEEEEJSI_SK_lN3cub18CUB_300001_SM_100013GridEvenShareIlEENSR_9GridQueueIyEESO_EEEvDpT0_:
[----:B------:R-:W-:Y:S01]  /*0000*/  LDC R1, c[0x0][0x37c] ;  /* 0x0000df00ff017b82 */ /* 0x000fe20000000800 */
[----:B------:R-:W0:Y:S01]  /*0010*/  S2R R0, SR_CTAID.X ;  /* 0x0000000000007919 */ /* 0x000e220000002500 */
[----:B------:R-:W1:Y:S01]  /*0020*/  LDCU.64 UR4, c[0x0][0x398] ;  /* 0x00007300ff0477ac */ /* 0x000e620008000a00 */
[----:B------:R-:W-:Y:S01]  /*0030*/  BSSY.RECONVERGENT B0, `(.L_x_116) ;  /* 0x0000689000007945 */ /* 0x000fe20003800200 */
[----:B------:R-:W2:Y:S01]  /*0040*/  LDCU UR6, c[0x0][0x370] ;  /* 0x00006e00ff0677ac */ /* 0x000ea20008000800 */
[----:B------:R-:W3:Y:S01]  /*0050*/  LDCU.64 UR10, c[0x0][0x358] ;  /* 0x00006b00ff0a77ac */ /* 0x000ee20008000a00 */
[----:B-1----:R-:W-:Y:S02]  /*0060*/  IMAD.U32 R25, RZ, RZ, UR4 ;  /* 0x00000004ff197e24 */ /* 0x002fe4000f8e00ff */
[----:B------:R-:W-:Y:S01]  /*0070*/  IMAD.U32 R16, RZ, RZ, UR5 ;  /* 0x00000005ff107e24 */ /* 0x000fe2000f8e00ff */
[----:B--2---:R-:W-:Y:S01]  /*0080*/  UIMAD UR6, UR6, 0x500, URZ ;  /* 0x00000500060678a4 */ /* 0x004fe2000f8e02ff */
[----:B0-----:R-:W-:-:S05]  /*0090*/  IMAD R8, R0, 0x500, RZ ;  /* 0x0000050000087824 */ /* 0x001fca00078e02ff */
[----:B------:R-:W-:-:S04]  /*00a0*/  IADD3 R2, P1, PT, R8, 0x500, RZ ;  /* 0x0000050008027810 */ /* 0x000fc80007f3e0ff */
[----:B------:R-:W-:Y:S01]  /*00b0*/  ISETP.GT.U32.AND P0, PT, R2, R25, PT ;  /* 0x000000190200720c */ /* 0x000fe20003f04070 */
[----:B------:R-:W-:-:S05]  /*00c0*/  IMAD.X R3, RZ, RZ, RZ, P1 ;  /* 0x000000ffff037224 */ /* 0x000fca00008e06ff */
[----:B------:R-:W-:-:S13]  /*00d0*/  ISETP.GT.AND.EX P0, PT, R3, R16, PT, P0 ;  /* 0x000000100300720c */ /* 0x000fda0003f04300 */
[----:B---3--:R-:W-:Y:S05]  /*00e0*/  @!P0 BRA `(.L_x_117) ;  /* 0x0000003800e48947 */ /* 0x008fea0003800000 */
[----:B------:R-:W0:Y:S01]  /*00f0*/  S2R R10, SR_TID.X ;  /* 0x00000000000a7919 */ /* 0x000e220000002100 */
[----:B------:R-:W-:Y:S01]  /*0100*/  IMAD.IADD R9, R25, 0x1, -R8 ;  /* 0x0000000119097824 */ /* 0x000fe200078e0a08 */
[----:B------:R-:W-:Y:S01]  /*0110*/  BSSY.RECONVERGENT B1, `(.L_x_118) ;  /* 0x000000f000017945 */ /* 0x000fe20003800200 */
[----:B------:R-:W-:Y:S02]  /*0120*/  CS2R R20, SRZ ;  /* 0x0000000000147805 */ /* 0x000fe4000001ff00 */
[----:B------:R-:W-:Y:S02]  /*0130*/  CS2R R14, SRZ ;  /* 0x00000000000e7805 */ /* 0x000fe4000001ff00 */
[----:B0-----:R-:W-:Y:S01]  /*0140*/  ISETP.GE.AND P0, PT, R10, R9, PT ;  /* 0x000000090a00720c */ /* 0x001fe20003f06270 */
[----:B------:R-:W-:-:S12]  /*0150*/  IMAD.MOV.U32 R6, RZ, RZ, R10 ;  /* 0x000000ffff067224 */ /* 0x000fd800078e000a */
[----:B------:R-:W-:Y:S05]  /*0160*/  @P0 BRA `(.L_x_119) ;  /* 0x0000000000240947 */ /* 0x000fea0003800000 */
[----:B------:R-:W0:Y:S01]  /*0170*/  LDCU.128 UR4, c[0x0][0x380] ;  /* 0x00007000ff0477ac */ /* 0x000e220008000c00 */
[----:B------:R-:W-:-:S05]  /*0180*/  IADD3 R21, P0, PT, R8, R10, RZ ;  /* 0x0000000a08157210 */ /* 0x000fca0007f1e0ff */
[----:B------:R-:W-:Y:S01]  /*0190*/  IMAD.X R20, RZ, RZ, RZ, P0 ;  /* 0x000000ffff147224 */ /* 0x000fe200000e06ff */
[----:B0-----:R-:W-:-:S04]  /*01a0*/  LEA R14, P1, R21, UR4, 0x3 ;  /* 0x00000004150e7c11 */ /* 0x001fc8000f8218ff */
[----:B------:R-:W-:-:S06]  /*01b0*/  LEA.HI.X R15, R21, UR5, R20, 0x3, P1 ;  /* 0x00000005150f7c11 */ /* 0x000fcc00088f1c14 */
[----:B------:R-:W5:Y:S01]  /*01c0*/  LDG.E.64 R14, desc[UR10][R14.64] ;  /* 0x0000000a0e0e7981 */ /* 0x000f62000c1e1b00 */
[----:B------:R-:W-:Y:S01]  /*01d0*/  IADD3 R21, P0, PT, R21, UR6, RZ ;  /* 0x0000000615157c10 */ /* 0x000fe2000ff1e0ff */
[----:B------:R-:W-:-:S03]  /*01e0*/  VIADD R6, R10, 0x100 ;  /* 0x000001000a067836 */ /* 0x000fc60000000000 */
[----:B------:R-:W-:-:S09]  /*01f0*/  IADD3.X R20, PT, PT, R20, UR7, RZ, P0, !PT ;  /* 0x0000000714147c10 */ /* 0x000fd200087fe4ff */
.L_x_119:
[----:B------:R-:W-:Y:S05]  /*0200*/  BSYNC.RECONVERGENT B1 ;  /* 0x0000000000017941 */ /* 0x000fea0003800200 */
.L_x_118:
[----:B------:R-:W-:Y:S01]  /*0210*/  ISETP.GE.AND P0, PT, R6, R9, PT ;  /* 0x000000090600720c */ /* 0x000fe20003f06270 */
[----:B------:R-:W-:-:S12]  /*0220*/  BSSY.RECONVERGENT B1, `(.L_x_120) ;  /* 0x00000af000017945 */ /* 0x000fd80003800200 */
[----:B------:R-:W-:Y:S05]  /*0230*/  @P0 BRA `(.L_x_121) ;  /* 0x0000000800b40947 */ /* 0x000fea0003800000 */
[----:B------:R-:W-:Y:S01]  /*0240*/  LOP3.LUT R2, RZ, R6, RZ, 0x33, !PT ;  /* 0x00000006ff027212 */ /* 0x000fe200078e33ff */
[----:B------:R-:W-:Y:S03]  /*0250*/  BSSY.RECONVERGENT B2, `(.L_x_122) ;  /* 0x0000034000027945 */ /* 0x000fe60003800200 */
[----:B------:R-:W-:-:S04]  /*0260*/  IADD3 R25, PT, PT, -R8, R25, R2 ;  /* 0x0000001908197210 */ /* 0x000fc80007ffe102 */
[----:B------:R-:W-:-:S04]  /*0270*/  LOP3.LUT R2, R25, 0x300, RZ, 0xc0, !PT ;  /* 0x0000030019027812 */ /* 0x000fc800078ec0ff */
[----:B------:R-:W-:-:S13]  /*0280*/  ISETP.NE.AND P0, PT, R2, 0x300, PT ;  /* 0x000003000200780c */ /* 0x000fda0003f05270 */
[----:B------:R-:W-:Y:S05]  /*0290*/  @!P0 BRA `(.L_x_123) ;  /* 0x0000000000bc8947 */ /* 0x000fea0003800000 */
[----:B------:R-:W0:Y:S01]  /*02a0*/  LDCU.128 UR4, c[0x0][0x380] ;  /* 0x00007000ff0477ac */ /* 0x000e220008000c00 */
[----:B------:R-:W-:Y:S02]  /*02b0*/  IADD3 R12, P0, PT, R8, R6, RZ ;  /* 0x00000006080c7210 */ /* 0x000fe40007f1e0ff */
[----:B------:R-:W-:-:S03]  /*02c0*/  LEA.HI R2, R25, 0x1, RZ, 0x18 ;  /* 0x0000000119027811 */ /* 0x000fc600078fc0ff */
[----:B------:R-:W-:Y:S01]  /*02d0*/  IMAD.X R3, RZ, RZ, RZ, P0 ;  /* 0x000000ffff037224 */ /* 0x000fe200000e06ff */
[----:B------:R-:W-:-:S05]  /*02e0*/  LOP3.LUT R2, R2, 0x3, RZ, 0xc0, !PT ;  /* 0x0000000302027812 */ /* 0x000fca00078ec0ff */
[----:B------:R-:W-:Y:S01]  /*02f0*/  IMAD.MOV R7, RZ, RZ, -R2 ;  /* 0x000000ffff077224 */ /* 0x000fe200078e0a02 */
[C---:B0-----:R-:W-:Y:S02]  /*0300*/  IADD3 R13, P1, PT, R12.reuse, UR6, RZ ;  /* 0x000000060c0d7c10 */ /* 0x041fe4000ff3e0ff */
[C---:B------:R-:W-:Y:S02]  /*0310*/  LEA R11, P2, R12.reuse, UR4, 0x3 ;  /* 0x000000040c0b7c11 */ /* 0x040fe4000f8418ff */
[----:B------:R-:W-:Y:S02]  /*0320*/  IADD3.X R16, PT, PT, R3, UR7, RZ, P1, !PT ;  /* 0x0000000703107c10 */ /* 0x000fe40008ffe4ff */
[----:B------:R-:W-:-:S09]  /*0330*/  LEA.HI.X R12, R12, UR5, R3, 0x3, P2 ;  /* 0x000000050c0c7c11 */ /* 0x000fd200090f1c03 */
.L_x_126:
[----:B------:R-:W-:Y:S02]  /*0340*/  IMAD.MOV.U32 R2, RZ, RZ, R11 ;  /* 0x000000ffff027224 */ /* 0x000fe400078e000b */
[----:B------:R-:W-:-:S06]  /*0350*/  IMAD.MOV.U32 R3, RZ, RZ, R12 ;  /* 0x000000ffff037224 */ /* 0x000fcc00078e000c */
[----:B------:R-:W2:Y:S01]  /*0360*/  LDG.E.64 R2, desc[UR10][R2.64] ;  /* 0x0000000a02027981 */ /* 0x000ea2000c1e1b00 */
[----:B------:R-:W-:Y:S01]  /*0370*/  VIADD R7, R7, 0x1 ;  /* 0x0000000107077836 */ /* 0x000fe20000000000 */
[----:B------:R-:W-:Y:S01]  /*0380*/  BSSY.RECONVERGENT B3, `(.L_x_124) ;  /* 0x000001b000037945 */ /* 0x000fe20003800200 */
[----:B------:R-:W-:Y:S01]  /*0390*/  IMAD.MOV.U32 R18, RZ, RZ, R21 ;  /* 0x000000ffff127224 */ /* 0x000fe200078e0015 */
[----:B------:R-:W-:Y:S01]  /*03a0*/  IADD3 R11, P3, PT, R11, 0x800, RZ ;  /* 0x000008000b0b7810 */ /* 0x000fe20007f7e0ff */
[----:B------:R-:W-:Y:S01]  /*03b0*/  IMAD.MOV.U32 R17, RZ, RZ, R20 ;  /* 0x000000ffff117224 */ /* 0x000fe200078e0014 */
[----:B------:R-:W-:Y:S01]  /*03c0*/  ISETP.NE.AND P2, PT, R7, RZ, PT ;  /* 0x000000ff0700720c */ /* 0x000fe20003f45270 */
[----:B-----5:R-:W-:Y:S02]  /*03d0*/  IMAD.MOV.U32 R4, RZ, RZ, R14 ;  /* 0x000000ffff047224 */ /* 0x020fe400078e000e */
[----:B------:R-:W-:Y:S02]  /*03e0*/  IMAD.MOV.U32 R5, RZ, RZ, R15 ;  /* 0x000000ffff057224 */ /* 0x000fe400078e000f */
[----:B------:R-:W-:-:S02]  /*03f0*/  IMAD.MOV.U32 R21, RZ, RZ, R13 ;  /* 0x000000ffff157224 */ /* 0x000fc400078e000d */
[----:B------:R-:W-:Y:S01]  /*0400*/  IMAD.MOV.U32 R20, RZ, RZ, R16 ;  /* 0x000000ffff147224 */ /* 0x000fe200078e0010 */
[----:B--2---:R-:W-:Y:S01]  /*0410*/  DSETP.GEU.AND P0, PT, |R14|, |R2|, PT ;  /* 0x400000020e00722a */ /* 0x004fe20003f0e200 */
[----:B------:R-:W-:Y:S02]  /*0420*/  IMAD.MOV.U32 R14, RZ, RZ, R2 ;  /* 0x000000ffff0e7224 */ /* 0x000fe400078e0002 */
[----:B------:R-:W-:-:S11]  /*0430*/  IMAD.MOV.U32 R15, RZ, RZ, R3 ;  /* 0x000000ffff0f7224 */ /* 0x000fd600078e0003 */
        /* <DEDUP_REMOVED lines=15> */
.L_x_125:
[----:B------:R-:W-:Y:S05]  /*0530*/  BSYNC.RECONVERGENT B3 ;  /* 0x0000000000037941 */ /* 0x000fea0003800200 */
.L_x_124:
[----:B------:R-:W-:Y:S01]  /*0540*/  IADD3 R13, P0, PT, R13, 0x100, RZ ;  /* 0x000001000d0d7810 */ /* 0x000fe20007f1e0ff */
[----:B------:R-:W-:Y:S02]  /*0550*/  VIADD R6, R6, 0x100 ;  /* 0x0000010006067836 */ /* 0x000fe40000000000 */
[----:B------:R-:W-:Y:S02]  /*0560*/  IMAD.X R12, RZ, RZ, R12, P3 ;  /* 0x000000ffff0c7224 */ /* 0x000fe400018e060c */
[----:B------:R-:W-:Y:S01]  /*0570*/  IMAD.X R16, RZ, RZ, R16, P0 ;  /* 0x000000ffff107224 */ /* 0x000fe200000e0610 */
[----:B------:R-:W-:Y:S07]  /*0580*/  @P2 BRA `(.L_x_126) ;  /* 0xfffffffc006c2947 */ /* 0x000fee000383ffff */
.L_x_123:
[----:B------:R-:W-:Y:S05]  /*0590*/  BSYNC.RECONVERGENT B2 ;  /* 0x0000000000027941 */ /* 0x000fea0003800200 */
.L_x_122:
[----:B------:R-:W-:-:S13]  /*05a0*/  ISETP.GE.U32.AND P0, PT, R25, 0x300, PT ;  /* 0x000003001900780c */ /* 0x000fda0003f06070 */
[----:B------:R-:W-:Y:S05]  /*05b0*/  @!P0 BRA `(.L_x_121) ;  /* 0x0000000400d48947 */ /* 0x000fea0003800000 */
[----:B------:R-:W0:Y:S01]  /*05c0*/  LDC.64 R4, c[0x0][0x380] ;  /* 0x0000e000ff047b82 */ /* 0x000e220000000a00 */
[----:B------:R-:W-:-:S07]  /*05d0*/  VIADD R11, R6, 0x200 ;  /* 0x00000200060b7836 */ /* 0x000fce0000000000 */
[----:B------:R-:W1:Y:S02]  /*05e0*/  LDC.64 R2, c[0x0][0x388] ;  /* 0x0000e200ff027b82 */ /* 0x000e640000000a00 */
.L_x_135:
[----:B------:R-:W-:-:S05]  /*05f0*/  VIADD R7, R11, 0xfffffe00 ;  /* 0xfffffe000b077836 */ /* 0x000fca0000000000 */
[----:B------:R-:W-:-:S04]  /*0600*/  IADD3 R13, P0, PT, R8, R7, RZ ;  /* 0x00000007080d7210 */ /* 0x000fc80007f1e0ff */
[----:B------:R-:W-:Y:S02]  /*0610*/  LEA.HI.X.SX32 R12, R7, RZ, 0x1, P0 ;  /* 0x000000ff070c7211 */ /* 0x000fe400000f0eff */
[----:B0-----:R-:W-:-:S04]  /*0620*/  LEA R16, P0, R13, R4, 0x3 ;  /* 0x000000040d107211 */ /* 0x001fc800078018ff */
[----:B------:R-:W-:-:S05]  /*0630*/  LEA.HI.X R17, R13, R5, R12, 0x3, P0 ;  /* 0x000000050d117211 */ /* 0x000fca00000f1c0c */
[----:B------:R-:W2:Y:S04]  /*0640*/  LDG.E.64 R18, desc[UR10][R16.64] ;  /* 0x0000000a10127981 */ /* 0x000ea8000c1e1b00 */
[----:B-----5:R0:W5:Y:S01]  /*0650*/  LDG.E.64 R6, desc[UR10][R16.64+0x800] ;  /* 0x0008000a10067981 */ /* 0x020162000c1e1b00 */
[----:B-1----:R-:W-:Y:S01]  /*0660*/  IADD3 R24, P1, PT, R13, R2, RZ ;  /* 0x000000020d187210 */ /* 0x002fe20007f3e0ff */
[----:B------:R-:W-:Y:S04]  /*0670*/  BSSY.RECONVERGENT B2, `(.L_x_127) ;  /* 0x0000016000027945 */ /* 0x000fe80003800200 */
[----:B------:R-:W-:-:S02]  /*0680*/  IMAD.X R25, R12, 0x1, R3, P1 ;  /* 0x000000010c197824 */ /* 0x000fc400008e0603 */
[----:B------:R-:W-:Y:S02]  /*0690*/  IMAD.MOV.U32 R23, RZ, RZ, R24 ;  /* 0x000000ffff177224 */ /* 0x000fe400078e0018 */
[----:B------:R-:W-:Y:S01]  /*06a0*/  IMAD.MOV.U32 R22, RZ, RZ, R25 ;  /* 0x000000ffff167224 */ /* 0x000fe200078e0019 */
[----:B--2---:R-:W-:Y:S01]  /*06b0*/  DSETP.GEU.AND P0, PT, |R14|, |R18|, PT ;  /* 0x400000120e00722a */ /* 0x004fe20003f0e200 */
[----:B------:R-:W-:Y:S02]  /*06c0*/  IMAD.MOV.U32 R12, RZ, RZ, R18 ;  /* 0x000000ffff0c7224 */ /* 0x000fe400078e0012 */
[----:B------:R-:W-:-:S11]  /*06d0*/  IMAD.MOV.U32 R13, RZ, RZ, R19 ;  /* 0x000000ffff0d7224 */ /* 0x000fd600078e0013 */
        /* <DEDUP_REMOVED lines=15> */
.L_x_128:
[----:B------:R-:W-:Y:S05]  /*07d0*/  BSYNC.RECONVERGENT B2 ;  /* 0x0000000000027941 */ /* 0x000fea0003800200 */
.L_x_127:
[----:B------:R0:W5:Y:S04]  /*07e0*/  LDG.E.64 R14, desc[UR10][R16.64+0x1000] ;  /* 0x0010000a100e7981 */ /* 0x000168000c1e1b00 */
[----:B------:R0:W5:Y:S02]  /*07f0*/  LDG.E.64 R18, desc[UR10][R16.64+0x1800] ;  /* 0x0018000a10127981 */ /* 0x000164000c1e1b00 */
[----:B-----5:R-:W-:Y:S01]  /*0800*/  DSETP.GEU.AND P0, PT, |R12|, |R6|, PT ;  /* 0x400000060c00722a */ /* 0x020fe20003f0e200 */
[----:B------:R-:W-:Y:S01]  /*0810*/  VIADD R21, R11, 0xffffff00 ;  /* 0xffffff000b157836 */ /* 0x000fe20000000000 */
[----:B------:R-:W-:Y:S04]  /*0820*/  BSSY.RECONVERGENT B2, `(.L_x_129) ;  /* 0x0000017000027945 */ /* 0x000fe80003800200 */
[----:B------:R-:W-:-:S02]  /*0830*/  SHF.R.S32.HI R20, RZ, 0x1f, R21 ;  /* 0x0000001fff147819 */ /* 0x000fc40000011415 */
[----:B------:R-:W-:Y:S01]  /*0840*/  IADD3 R26, P1, P2, R21, R2, R8 ;  /* 0x00000002151a7210 */ /* 0x000fe20007a3e008 */
[----:B------:R-:W-:-:S03]  /*0850*/  IMAD.MOV.U32 R21, RZ, RZ, R7 ;  /* 0x000000ffff157224 */ /* 0x000fc600078e0007 */
[----:B------:R-:W-:Y:S01]  /*0860*/  IADD3.X R27, PT, PT, R20, R3, RZ, P1, P2 ;  /* 0x00000003141b7210 */ /* 0x000fe20000fe44ff */
[----:B------:R-:W-:Y:S02]  /*0870*/  IMAD.MOV.U32 R24, RZ, RZ, R26 ;  /* 0x000000ffff187224 */ /* 0x000fe400078e001a */
[----:B------:R-:W-:Y:S02]  /*0880*/  IMAD.MOV.U32 R20, RZ, RZ, R6 ;  /* 0x000000ffff147224 */ /* 0x000fe400078e0006 */
[----:B------:R-:W-:Y:S01]  /*0890*/  IMAD.MOV.U32 R25, RZ, RZ, R27 ;  /* 0x000000ffff197224 */ /* 0x000fe200078e001b */
[----:B0-----:R-:W-:Y:S06]  /*08a0*/  @!P0 BRA `(.L_x_130) ;  /* 0x0000000000388947 */ /* 0x001fec0003800000 */
        /* <DEDUP_REMOVED lines=14> */
.L_x_130:
[----:B------:R-:W-:Y:S05]  /*0990*/  BSYNC.RECONVERGENT B2 ;  /* 0x0000000000027941 */ /* 0x000fea0003800200 */
.L_x_129:
[----:B------:R-:W-:Y:S01]  /*09a0*/  DSETP.GEU.AND P0, PT, |R20|, |R14|, PT ;  /* 0x4000000e1400722a */ /* 0x000fe20003f0e200 */
[----:B------:R-:W-:Y:S01]  /*09b0*/  SHF.R.S32.HI R6, RZ, 0x1f, R11 ;  /* 0x0000001fff067819 */ /* 0x000fe2000001140b */
[----:B------:R-:W-:Y:S01]  /*09c0*/  BSSY.RECONVERGENT B2, `(.L_x_131) ;  /* 0x0000017000027945 */ /* 0x000fe20003800200 */
[C---:B------:R-:W-:Y:S01]  /*09d0*/  IADD3 R23, P1, P2, R11.reuse, R2, R8 ;  /* 0x000000020b177210 */ /* 0x040fe20007a3e008 */
[----:B------:R-:W-:Y:S02]  /*09e0*/  VIADD R17, R11, 0x100 ;  /* 0x000001000b117836 */ /* 0x000fe40000000000 */
[----:B------:R-:W-:Y:S01]  /*09f0*/  IMAD.MOV.U32 R7, RZ, RZ, R15 ;  /* 0x000000ffff077224 */ /* 0x000fe200078e000f */
[----:B------:R-:W-:Y:S01]  /*0a00*/  IADD3.X R16, PT, PT, R6, R3, RZ, P1, P2 ;  /* 0x0000000306107210 */ /* 0x000fe20000fe44ff */
[----:B------:R-:W-:Y:S02]  /*0a10*/  IMAD.MOV.U32 R12, RZ, RZ, R23 ;  /* 0x000000ffff0c7224 */ /* 0x000fe400078e0017 */
[----:B------:R-:W-:-:S02]  /*0a20*/  IMAD.MOV.U32 R6, RZ, RZ, R14 ;  /* 0x000000ffff067224 */ /* 0x000fc400078e000e */
[----:B------:R-:W-:Y:S02]  /*0a30*/  IMAD.MOV.U32 R13, RZ, RZ, R16 ;  /* 0x000000ffff0d7224 */ /* 0x000fe400078e0010 */
        /* <DEDUP_REMOVED lines=15> */
.L_x_132:
[----:B------:R-:W-:Y:S05]  /*0b30*/  BSYNC.RECONVERGENT B2 ;  /* 0x0000000000027941 */ /* 0x000fea0003800200 */
.L_x_131:
[----:B------:R-:W-:Y:S01]  /*0b40*/  DSETP.GEU.AND P0, PT, |R6|, |R18|, PT ;  /* 0x400000120600722a */ /* 0x000fe20003f0e200 */
[----:B------:R-:W-:Y:S01]  /*0b50*/  SHF.R.S32.HI R14, RZ, 0x1f, R17 ;  /* 0x0000001fff0e7819 */ /* 0x000fe20000011411 */
[----:B------:R-:W-:Y:S01]  /*0b60*/  BSSY.RECONVERGENT B2, `(.L_x_133) ;  /* 0x0000016000027945 */ /* 0x000fe20003800200 */
[----:B------:R-:W-:Y:S01]  /*0b70*/  IADD3 R17, P1, P2, R17, R2, R8 ;  /* 0x0000000211117210 */ /* 0x000fe20007a3e008 */
[----:B------:R-:W-:-:S03]  /*0b80*/  IMAD.MOV.U32 R15, RZ, RZ, R19 ;  /* 0x000000ffff0f7224 */ /* 0x000fc600078e0013 */
[----:B------:R-:W-:Y:S01]  /*0b90*/  IADD3.X R16, PT, PT, R14, R3, RZ, P1, P2 ;  /* 0x000000030e107210 */ /* 0x000fe20000fe44ff */
[----:B------:R-:W-:Y:S02]  /*0ba0*/  IMAD.MOV.U32 R21, RZ, RZ, R17 ;  /* 0x000000ffff157224 */ /* 0x000fe400078e0011 */
[----:B------:R-:W-:Y:S02]  /*0bb0*/  IMAD.MOV.U32 R14, RZ, RZ, R18 ;  /* 0x000000ffff0e7224 */ /* 0x000fe400078e0012 */
        /* <DEDUP_REMOVED lines=16> */
.L_x_134:
[----:B------:R-:W-:Y:S05]  /*0cc0*/  BSYNC.RECONVERGENT B2 ;  /* 0x0000000000027941 */ /* 0x000fea0003800200 */
.L_x_133:
[C---:B------:R-:W-:Y:S02]  /*0cd0*/  VIADD R6, R11.reuse, 0x200 ;  /* 0x000002000b067836 */ /* 0x040fe40000000000 */
[----:B------:R-:W-:-:S03]  /*0ce0*/  VIADD R11, R11, 0x400 ;  /* 0x000004000b0b7836 */ /* 0x000fc60000000000 */
[----:B------:R-:W-:-:S13]  /*0cf0*/  ISETP.GE.AND P0, PT, R6, R9, PT ;  /* 0x000000090600720c */ /* 0x000fda0003f06270 */
[----:B------:R-:W-:Y:S05]  /*0d00*/  @!P0 BRA `(.L_x_135) ;  /* 0xfffffff800388947 */ /* 0x000fea000383ffff */
.L_x_121:
[----:B------:R-:W-:Y:S05]  /*0d10*/  BSYNC.RECONVERGENT B1 ;  /* 0x0000000000017941 */ /* 0x000fea0003800200 */
.L_x_120:
[----:B------:R-:W-:-:S13]  /*0d20*/  ISETP.GE.AND P0, PT, R9, 0x100, PT ;  /* 0x000001000900780c */ /* 0x000fda0003f06270 */
[----:B------:R-:W-:Y:S05]  /*0d30*/  @!P0 BRA `(.L_x_136) ;  /* 0x0000001400508947 */ /* 0x000fea0003800000 */
[----:B------:R-:W0:Y:S01]  /*0d40*/  S2R R11, SR_LANEID ;  /* 0x00000000000b7919 */ /* 0x000e220000000000 */
[----:B------:R-:W-:Y:S01]  /*0d50*/  BSSY.RECONVERGENT B1, `(.L_x_137) ;  /* 0x000001f000017945 */ /* 0x000fe20003800200 */
[----:B------:R-:W-:Y:S01]  /*0d60*/  IMAD.MOV.U32 R12, RZ, RZ, R21 ;  /* 0x000000ffff0c7224 */ /* 0x000fe200078e0015 */
[----:B-----5:R1:W2:Y:S01]  /*0d70*/  SHFL.DOWN PT, R4, R14, 0x1, 0x1f ;  /* 0x08201f000e047f89 */ /* 0x0202a200000e0000 */
        /* <DEDUP_REMOVED lines=9> */
[----:B------:R-:W-:Y:S01]  /*0e10*/  IMAD.MOV.U32 R12, RZ, RZ, R6 ;  /* 0x000000ffff0c7224 */ /* 0x000fe200078e0006 */
[----:B------:R-:W-:Y:S01]  /*0e20*/  MOV R13, R7 ;  /* 0x00000007000d7202 */ /* 0x000fe20000000f00 */
[----:B------:R-:W-:Y:S02]  /*0e30*/  IMAD.MOV.U32 R2, RZ, RZ, R4 ;  /* 0x000000ffff027224 */ /* 0x000fe400078e0004 */
[----:B------:R-:W-:-:S09]  /*0e40*/  IMAD.MOV.U32 R3, RZ, RZ, R5 ;  /* 0x000000ffff037224 */ /* 0x000fd200078e0005 */
        /* <DEDUP_REMOVED lines=15> */
.L_x_138:
[----:B------:R-:W-:Y:S05]  /*0f40*/  BSYNC.RECONVERGENT B1 ;  /* 0x0000000000017941 */ /* 0x000fea0003800200 */
.L_x_137:
        /* <DEDUP_REMOVED lines=31> */
.L_x_140:
[----:B------:R-:W-:Y:S05]  /*1140*/  BSYNC.RECONVERGENT B1 ;  /* 0x0000000000017941 */ /* 0x000fea0003800200 */
.L_x_139:
[----:B------:R-:W-:Y:S01]  /*1150*/  ISETP.GT.AND P0, PT, R11, 0x1b, PT ;  /* 0x0000001b0b00780c */ /* 0x000fe20003f04270 */
[----:B-1----:R1:W1:Y:S01]  /*1160*/  SHFL.DOWN PT, R6, R4, 0x4, 0x1f ;  /* 0x08801f0004067f89 */ /* 0x00226200000e0000 */
[----:B------:R-:W-:Y:S01]  /*1170*/  BSSY.RECONVERGENT B1, `(.L_x_141) ;  /* 0x000001d000017945 */ /* 0x000fe20003800200 */
[----:B----4-:R-:W-:Y:S02]  /*1180*/  IMAD.MOV.U32 R14, RZ, RZ, R8 ;  /* 0x000000ffff0e7224 */ /* 0x010fe400078e0008 */
[----:B--2---:R2:W4:Y:S01]  /*1190*/  SHFL.DOWN PT, R7, R5, 0x4, 0x1f ;  /* 0x08801f0005077f89 */ /* 0x00452200000e0000 */
[----:B---3--:R-:W-:Y:S02]  /*11a0*/  IMAD.MOV.U32 R15, RZ, RZ, R9 ;  /* 0x000000ffff0f7224 */ /* 0x008fe400078e0009 */
[----:B0-----:R-:W-:Y:S01]  /*11b0*/  IMAD.MOV.U32 R2, RZ, RZ, R4 ;  /* 0x000000ffff027224 */ /* 0x001fe200078e0004 */
[----:B------:R2:W0:Y:S01]  /*11c0*/  SHFL.DOWN PT, R13, R8, 0x4, 0x1f ;  /* 0x08801f00080d7f89 */ /* 0x00042200000e0000 */
[----:B------:R-:W-:-:S03]  /*11d0*/  IMAD.MOV.U32 R3, RZ, RZ, R5 ;  /* 0x000000ffff037224 */ /* 0x000fc600078e0005 */
[----:B------:R2:W3:Y:S01]  /*11e0*/  SHFL.DOWN PT, R12, R9, 0x4, 0x1f ;  /* 0x08801f00090c7f89 */ /* 0x0004e200000e0000 */
[----:B------:R-:W-:Y:S05]  /*11f0*/  @P0 BRA `(.L_x_142) ;  /* 0x0000000000500947 */ /* 0x000fea0003800000 */
[----:B-1--4-:R-:W-:Y:S01]  /*1200*/  DSETP.GEU.AND P0, PT, |R4|, |R6|, PT ;  /* 0x400000060400722a */ /* 0x012fe20003f0e200 */
[----:B0-----:R-:W-:Y:S02]  /*1210*/  IMAD.MOV.U32 R14, RZ, RZ, R13 ;  /* 0x000000ffff0e7224 */ /* 0x001fe400078e000d */
        /* <DEDUP_REMOVED lines=18> */
.L_x_142:
[----:B------:R-:W-:Y:S05]  /*1340*/  BSYNC.RECONVERGENT B1 ;  /* 0x0000000000017941 */ /* 0x000fea0003800200 */
.L_x_141:
[----:B------:R-:W-:Y:S01]  /*1350*/  ISETP.GT.AND P0, PT, R11, 0x17, PT ;  /* 0x000000170b00780c */ /* 0x000fe20003f04270 */
[----:B-1----:R1:W1:Y:S01]  /*1360*/  SHFL.DOWN PT, R4, R2, 0x8, 0x1f ;  /* 0x09001f0002047f89 */ /* 0x00226200000e0000 */
[----:B------:R-:W-:Y:S01]  /*1370*/  BSSY.RECONVERGENT B1, `(.L_x_143) ;  /* 0x000001d000017945 */ /* 0x000fe20003800200 */
[----:B---3--:R-:W-:Y:S02]  /*1380*/  IMAD.MOV.U32 R12, RZ, RZ, R14 ;  /* 0x000000ffff0c7224 */ /* 0x008fe400078e000e */
[----:B--2---:R2:W3:Y:S01]  /*1390*/  SHFL.DOWN PT, R5, R3, 0x8, 0x1f ;  /* 0x09001f0003057f89 */ /* 0x0044e200000e0000 */
[----:B0-----:R-:W-:Y:S02]  /*13a0*/  IMAD.MOV.U32 R13, RZ, RZ, R15 ;  /* 0x000000ffff0d7224 */ /* 0x001fe400078e000f */
[----:B------:R-:W-:Y:S01]  /*13b0*/  IMAD.MOV.U32 R8, RZ, RZ, R2 ;  /* 0x000000ffff087224 */ /* 0x000fe200078e0002 */
[----:B----4-:R2:W0:Y:S01]  /*13c0*/  SHFL.DOWN PT, R7, R14, 0x8, 0x1f ;  /* 0x09001f000e077f89 */ /* 0x01042200000e0000 */
[----:B------:R-:W-:-:S03]  /*13d0*/  IMAD.MOV.U32 R9, RZ, RZ, R3 ;  /* 0x000000ffff097224 */ /* 0x000fc600078e0003 */
[----:B------:R2:W4:Y:S01]  /*13e0*/  SHFL.DOWN PT, R6, R15, 0x8, 0x1f ;  /* 0x09001f000f067f89 */ /* 0x00052200000e0000 */
[----:B------:R-:W-:Y:S05]  /*13f0*/  @P0 BRA `(.L_x_144) ;  /* 0x0000000000500947 */ /* 0x000fea0003800000 */
[----:B-1-3--:R-:W-:Y:S01]  /*1400*/  DSETP.GEU.AND P0, PT, |R2|, |R4|, PT ;  /* 0x400000040200722a */ /* 0x00afe20003f0e200 */
[----:B0-----:R-:W-:Y:S02]  /*1410*/  IMAD.MOV.U32 R12, RZ, RZ, R7 ;  /* 0x000000ffff0c7224 */ /* 0x001fe400078e0007 */
        /* <DEDUP_REMOVED lines=18> */
.L_x_144:
[----:B------:R-:W-:Y:S05]  /*1540*/  BSYNC.RECONVERGENT B1 ;  /* 0x0000000000017941 */ /* 0x000fea0003800200 */
.L_x_143:
[----:B------:R-:W-:Y:S01]  /*1550*/  ISETP.GT.AND P0, PT, R11, 0xf, PT ;  /* 0x0000000f0b00780c */ /* 0x000fe20003f04270 */
[----:B-1----:R1:W1:Y:S01]  /*1560*/  SHFL.DOWN PT, R2, R8, 0x10, 0x1f ;  /* 0x0a001f0008027f89 */ /* 0x00226200000e0000 */
[----:B------:R-:W-:Y:S01]  /*1570*/  BSSY.RECONVERGENT B1, `(.L_x_145) ;  /* 0x000001d000017945 */ /* 0x000fe20003800200 */
[----:B------:R-:W-:Y:S02]  /*1580*/  IMAD.MOV.U32 R4, RZ, RZ, R12 ;  /* 0x000000ffff047224 */ /* 0x000fe400078e000c */
[----:B--2---:R2:W1:Y:S01]  /*1590*/  SHFL.DOWN PT, R3, R9, 0x10, 0x1f ;  /* 0x0a001f0009037f89 */ /* 0x00446200000e0000 */
[----:B---3--:R-:W-:Y:S02]  /*15a0*/  IMAD.MOV.U32 R5, RZ, RZ, R13 ;  /* 0x000000ffff057224 */ /* 0x008fe400078e000d */
[----:B----4-:R-:W-:Y:S01]  /*15b0*/  IMAD.MOV.U32 R6, RZ, RZ, R8 ;  /* 0x000000ffff067224 */ /* 0x010fe200078e0008 */
[----:B------:R2:W3:Y:S01]  /*15c0*/  SHFL.DOWN PT, R15, R12, 0x10, 0x1f ;  /* 0x0a001f000c0f7f89 */ /* 0x0004e200000e0000 */
[----:B0-----:R-:W-:-:S03]  /*15d0*/  IMAD.MOV.U32 R7, RZ, RZ, R9 ;  /* 0x000000ffff077224 */ /* 0x001fc600078e0009 */
[----:B------:R2:W0:Y:S01]  /*15e0*/  SHFL.DOWN PT, R14, R13, 0x10, 0x1f ;  /* 0x0a001f000d0e7f89 */ /* 0x00042200000e0000 */
[----:B------:R-:W-:Y:S05]  /*15f0*/  @P0 BRA `(.L_x_146) ;  /* 0x0000000000500947 */ /* 0x000fea0003800000 */
[----:B-1----:R-:W-:Y:S01]  /*1600*/  DSETP.GEU.AND P0, PT, |R8|, |R2|, PT ;  /* 0x400000020800722a */ /* 0x002fe20003f0e200 */
[----:B---3--:R-:W-:Y:S02]  /*1610*/  IMAD.MOV.U32 R4, RZ, RZ, R15 ;  /* 0x000000ffff047224 */ /* 0x008fe400078e000f */
        /* <DEDUP_REMOVED lines=18> */
.L_x_146:
[----:B------:R-:W-:Y:S05]  /*1740*/  BSYNC.RECONVERGENT B1 ;  /* 0x0000000000017941 */ /* 0x000fea0003800200 */
.L_x_145:
        /* <DEDUP_REMOVED lines=11> */
.L_x_148:
[----:B------:R-:W-:Y:S05]  /*1800*/  BSYNC.RECONVERGENT B1 ;  /* 0x0000000000017941 */ /* 0x000fea0003800200 */
.L_x_147:
[----:B------:R-:W-:Y:S01]  /*1810*/  BAR.SYNC.DEFER_BLOCKING 0x0 ;  /* 0x0000000000007b1d */ /* 0x000fe20000010000 */
[----:B------:R-:W-:-:S13]  /*1820*/  ISETP.NE.AND P1, PT, R10, RZ, PT ;  /* 0x000000ff0a00720c */ /* 0x000fda0003f25270 */
[----:B------:R-:W-:Y:S05]  /*1830*/  @P1 BRA `(.L_x_149) ;  /* 0x0000005000201947 */ /* 0x000fea0003800000 */
[----:B-1--4-:R-:W1:Y:S01]  /*1840*/  S2R R3, SR_CgaCtaId ;  /* 0x0000000000037919 */ /* 0x012e620000008800 */
[----:B------:R-:W-:Y:S01]  /*1850*/  MOV R20, 0x400 ;  /* 0x0000040000147802 */ /* 0x000fe20000000f00 */
[----:B------:R-:W-:Y:S03]  /*1860*/  BSSY.RECONVERGENT B1, `(.L_x_150) ;  /* 0x000001a000017945 */ /* 0x000fe60003800200 */
[----:B-1----:R-:W-:-:S05]  /*1870*/  LEA R20, R3, R20, 0x18 ;  /* 0x0000001403147211 */ /* 0x002fca00078ec0ff */
[----:B------:R-:W1:Y:S04]  /*1880*/  LDS.64 R16, [R20+0x18] ;  /* 0x0000180014107984 */ /* 0x000e680000000a00 */
[----:B--2---:R-:W2:Y:S04]  /*1890*/  LDS.128 R8, [R20+0x20] ;  /* 0x0000200014087984 */ /* 0x004ea80000000c00 */
[----:B------:R4:W4:Y:S04]  /*18a0*/  LDS.64 R2, [R20+0x80] ;  /* 0x0000800014027984 */ /* 0x0009280000000a00 */
[----:B0--3--:R0:W3:Y:S01]  /*18b0*/  LDS.128 R12, [R20+0x30] ;  /* 0x00003000140c7984 */ /* 0x0090e20000000c00 */
[----:B-1----:R-:W-:Y:S01]  /*18c0*/  DSETP.GEU.AND P0, PT, |R6|, |R16|, PT ;  /* 0x400000100600722a */ /* 0x002fe20003f0e200 */
[----:B------:R-:W-:-:S02]  /*18d0*/  IMAD.MOV.U32 R22, RZ, RZ, R16 ;  /* 0x000000ffff167224 */ /* 0x000fc400078e0010 */
[----:B------:R-:W-:Y:S02]  /*18e0*/  IMAD.MOV.U32 R23, RZ, RZ, R17 ;  /* 0x000000ffff177224 */ /* 0x000fe400078e0011 */
[----:B--2---:R-:W-:Y:S02]  /*18f0*/  IMAD.MOV.U32 R24, RZ, RZ, R8 ;  /* 0x000000ffff187224 */ /* 0x004fe400078e0008 */
[----:B------:R-:W-:-:S07]  /*1900*/  IMAD.MOV.U32 R25, RZ, RZ, R9 ;  /* 0x000000ffff197224 */ /* 0x000fce00078e0009 */
[----:B0--34-:R-:W-:Y:S05]  /*1910*/  @!P0 BRA `(.L_x_151) ;  /* 0x0000000000388947 */ /* 0x019fea0003800000 */
[----:B------:R-:W-:Y:S01]  /*1920*/  DSETP.GEU.AND P0, PT, |R16|, |R6|, PT ;  /* 0x400000061000722a */ /* 0x000fe20003f0e200 */
[----:B------:R-:W-:Y:S01]  /*1930*/  IMAD.MOV.U32 R22, RZ, RZ, R6 ;  /* 0x000000ffff167224 */ /* 0x000fe200078e0006 */
[----:B------:R-:W-:Y:S01]  /*1940*/  MOV R25, R5 ;  /* 0x0000000500197202 */ /* 0x000fe20000000f00 */
[----:B------:R-:W-:Y:S02]  /*1950*/  IMAD.MOV.U32 R23, RZ, RZ, R7 ;  /* 0x000000ffff177224 */ /* 0x000fe400078e0007 */
[----:B------:R-:W-:-:S09]  /*1960*/  IMAD.MOV.U32 R24, RZ, RZ, R4 ;  /* 0x000000ffff187224 */ /* 0x000fd200078e0004 */
        /* <DEDUP_REMOVED lines=9> */
.L_x_151:
[----:B------:R-:W-:Y:S05]  /*1a00*/  BSYNC.RECONVERGENT B1 ;  /* 0x0000000000017941 */ /* 0x000fea0003800200 */
.L_x_150:
        /* <DEDUP_REMOVED lines=23> */
.L_x_153:
[----:B------:R-:W-:Y:S05]  /*1b80*/  BSYNC.RECONVERGENT B1 ;  /* 0x0000000000017941 */ /* 0x000fea0003800200 */
.L_x_152:
        /* <DEDUP_REMOVED lines=21> */
.L_x_155:
[----:B------:R-:W-:Y:S05]  /*1ce0*/  BSYNC.RECONVERGENT B1 ;  /* 0x0000000000017941 */ /* 0x000fea0003800200 */
.L_x_154:
        /* <DEDUP_REMOVED lines=23> */
.L_x_157:
[----:B------:R-:W-:Y:S05]  /*1e60*/  BSYNC.RECONVERGENT B1 ;  /* 0x0000000000017941 */ /* 0x000fea0003800200 */
.L_x_156:
        /* <DEDUP_REMOVED lines=21> */
.L_x_159:
[----:B------:R-:W-:Y:S05]  /*1fc0*/  BSYNC.RECONVERGENT B1 ;  /* 0x0000000000017941 */ /* 0x000fea0003800200 */
.L_x_158:
        /* <DEDUP_REMOVED lines=21> */
.L_x_161:
[----:B------:R-:W-:Y:S05]  /*2120*/  BSYNC.RECONVERGENT B1 ;  /* 0x0000000000017941 */ /* 0x000fea0003800200 */
.L_x_160:
        /* <DEDUP_REMOVED lines=21> */
.L_x_136:
[----:B------:R-:W0:Y:S01]  /*2280*/  S2R R2, SR_LANEID ;  /* 0x0000000000027919 */ /* 0x000e220000000000 */
[----:B------:R-:W-:Y:S01]  /*2290*/  LOP3.LUT R3, R10, 0x3e0, RZ, 0xc0, !PT ;  /* 0x000003e00a037812 */ /* 0x000fe200078ec0ff */
[----:B------:R-:W-:Y:S01]  /*22a0*/  BSSY.RECONVERGENT B1, `(.L_x_162) ;  /* 0x0000024000017945 */ /* 0x000fe20003800200 */
[----:B------:R-:W-:Y:S02]  /*22b0*/  IMAD.MOV.U32 R18, RZ, RZ, R21 ;  /* 0x000000ffff127224 */ /* 0x000fe400078e0015 */
[----:B------:R-:W-:Y:S01]  /*22c0*/  LOP3.LUT R6, RZ, R3, RZ, 0x33, !PT ;  /* 0x00000003ff067212 */ /* 0x000fe200078e33ff */
[----:B------:R-:W-:Y:S02]  /*22d0*/  VIADD R4, R3, 0x20 ;  /* 0x0000002003047836 */ /* 0x000fe40000000000 */
[----:B------:R-:W-:Y:S02]  /*22e0*/  IMAD.MOV.U32 R22, RZ, RZ, R20 ;  /* 0x000000ffff167224 */ /* 0x000fe400078e0014 */
[----:B------:R-:W-:Y:S01]  /*22f0*/  IMAD.IADD R3, R9, 0x1, R6 ;  /* 0x0000000109037824 */ /* 0x000fe200078e0206 */
[----:B------:R-:W-:Y:S01]  /*2300*/  ISETP.GT.AND P0, PT, R4, R9, PT ;  /* 0x000000090400720c */ /* 0x000fe20003f04270 */
[----:B-----5:R-:W-:-:S02]  /*2310*/  IMAD.MOV.U32 R4, RZ, RZ, R14 ;  /* 0x000000ffff047224 */ /* 0x020fc400078e000e */
[----:B------:R-:W-:Y:S01]  /*2320*/  IMAD.MOV.U32 R5, RZ, RZ, R15 ;  /* 0x000000ffff057224 */ /* 0x000fe200078e000f */
[----:B------:R-:W-:-:S05]  /*2330*/  SEL R3, R3, 0x1f, P0 ;  /* 0x0000001f03037807 */ /* 0x000fca0000000000 */
[----:B------:R1:W2:Y:S04]  /*2340*/  SHFL.DOWN PT, R6, R14, 0x1, R3 ;  /* 0x082000000e067989 */ /* 0x0002a800000e0003 */
[----:B------:R1:W3:Y:S04]  /*2350*/  SHFL.DOWN PT, R7, R15, 0x1, R3 ;  /* 0x082000000f077989 */ /* 0x0002e800000e0003 */
[----:B------:R1:W4:Y:S01]  /*2360*/  SHFL.DOWN PT, R8, R21, 0x1, R3 ;  /* 0x0820000015087989 */ /* 0x00032200000e0003 */
[----:B0-----:R-:W-:-:S03]  /*2370*/  ISETP.GE.AND P0, PT, R2, R3, PT ;  /* 0x000000030200720c */ /* 0x001fc60003f06270 */
[----:B------:R1:W0:Y:S10]  /*2380*/  SHFL.DOWN PT, R11, R20, 0x1, R3 ;  /* 0x08200000140b7989 */ /* 0x00023400000e0003 */
[----:B-12---:R-:W-:Y:S05]  /*2390*/  @P0 BRA `(.L_x_163) ;  /* 0x0000000000500947 */ /* 0x006fea0003800000 */
[----:B---3--:R-:W-:Y:S01]  /*23a0*/  DSETP.GEU.AND P0, PT, |R14|, |R6|, PT ;  /* 0x400000060e00722a */ /* 0x008fe20003f0e200 */
        /* <DEDUP_REMOVED lines=19> */
.L_x_163:
[----:B------:R-:W-:Y:S05]  /*24e0*/  BSYNC.RECONVERGENT B1 ;  /* 0x0000000000017941 */ /* 0x000fea0003800200 */
.L_x_162:
[----:B------:R-:W-:Y:S01]  /*24f0*/  IADD3 R6, PT, PT, R2, 0x2, RZ ;  /* 0x0000000202067810 */ /* 0x000fe20007ffe0ff */
[----:B------:R1:W2:Y:S01]  /*2500*/  SHFL.DOWN PT, R12, R4, 0x2, R3 ;  /* 0x08400000040c7989 */ /* 0x0002a200000e0003 */
[----:B------:R-:W-:Y:S01]  /*2510*/  BSSY.RECONVERGENT B1, `(.L_x_164) ;  /* 0x000001e000017945 */ /* 0x000fe20003800200 */
[----:B----4-:R-:W-:Y:S01]  /*2520*/  IMAD.MOV.U32 R8, RZ, RZ, R18 ;  /* 0x000000ffff087224 */ /* 0x010fe200078e0012 */
[----:B------:R-:W-:Y:S01]  /*2530*/  ISETP.GT.AND P0, PT, R6, R3, PT ;  /* 0x000000030600720c */ /* 0x000fe20003f04270 */
[----:B------:R1:W4:Y:S01]  /*2540*/  SHFL.DOWN PT, R13, R5, 0x2, R3 ;  /* 0x08400000050d7989 */ /* 0x00032200000e0003 */
[----:B------:R-:W-:Y:S02]  /*2550*/  IMAD.MOV.U32 R16, RZ, RZ, R22 ;  /* 0x000000ffff107224 */ /* 0x000fe400078e0016 */
[----:B------:R-:W-:Y:S01]  /*2560*/  IMAD.MOV.U32 R6, RZ, RZ, R4 ;  /* 0x000000ffff067224 */ /* 0x000fe200078e0004 */
[----:B0-----:R1:W0:Y:S01]  /*2570*/  SHFL.DOWN PT, R11, R18, 0x2, R3 ;  /* 0x08400000120b7989 */ /* 0x00122200000e0003 */
[----:B---3--:R-:W-:-:S03]  /*2580*/  IMAD.MOV.U32 R7, RZ, RZ, R5 ;  /* 0x000000ffff077224 */ /* 0x008fc600078e0005 */
[----:B------:R1:W3:Y:S04]  /*2590*/  SHFL.DOWN PT, R15, R22, 0x2, R3 ;  /* 0x08400000160f7989 */ /* 0x0002e800000e0003 */
[----:B------:R-:W-:Y:S05]  /*25a0*/  @P0 BRA `(.L_x_165) ;  /* 0x0000000000500947 */ /* 0x000fea0003800000 */
[----:B--2-4-:R-:W-:Y:S01]  /*25b0*/  DSETP.GEU.AND P0, PT, |R4|, |R12|, PT ;  /* 0x4000000c0400722a */ /* 0x014fe20003f0e200 */
        /* <DEDUP_REMOVED lines=19> */
.L_x_165:
[----:B------:R-:W-:Y:S05]  /*26f0*/  BSYNC.RECONVERGENT B1 ;  /* 0x0000000000017941 */ /* 0x000fea0003800200 */
.L_x_164:
[----:B-1----:R-:W-:Y:S01]  /*2700*/  VIADD R4, R2, 0x4 ;  /* 0x0000000402047836 */ /* 0x002fe20000000000 */
[----:B--2---:R1:W2:Y:S01]  /*2710*/  SHFL.DOWN PT, R12, R6, 0x4, R3 ;  /* 0x08800000060c7989 */ /* 0x0042a200000e0003 */
[----:B------:R-:W-:Y:S01]  /*2720*/  BSSY.RECONVERGENT B1, `(.L_x_166) ;  /* 0x000001e000017945 */ /* 0x000fe20003800200 */
[----:B------:R-:W-:Y:S02]  /*2730*/  IMAD.MOV.U32 R14, RZ, RZ, R8 ;  /* 0x000000ffff0e7224 */ /* 0x000fe400078e0008 */
[----:B------:R-:W-:Y:S01]  /*2740*/  ISETP.GT.AND P0, PT, R4, R3, PT ;  /* 0x000000030400720c */ /* 0x000fe20003f04270 */
[----:B----4-:R1:W4:Y:S01]  /*2750*/  SHFL.DOWN PT, R13, R7, 0x4, R3 ;  /* 0x08800000070d7989 */ /* 0x01032200000e0003 */
[----:B------:R-:W-:Y:S02]  /*2760*/  IMAD.MOV.U32 R18, RZ, RZ, R16 ;  /* 0x000000ffff127224 */ /* 0x000fe400078e0010 */
[----:B------:R-:W-:Y:S01]  /*2770*/  IMAD.MOV.U32 R4, RZ, RZ, R6 ;  /* 0x000000ffff047224 */ /* 0x000fe200078e0006 */
[----:B0-----:R1:W0:Y:S01]  /*2780*/  SHFL.DOWN PT, R11, R8, 0x4, R3 ;  /* 0x08800000080b7989 */ /* 0x00122200000e0003 */
[----:B------:R-:W-:-:S03]  /*2790*/  IMAD.MOV.U32 R5, RZ, RZ, R7 ;  /* 0x000000ffff057224 */ /* 0x000fc600078e0007 */
[----:B---3--:R1:W3:Y:S04]  /*27a0*/  SHFL.DOWN PT, R15, R16, 0x4, R3 ;  /* 0x08800000100f7989 */ /* 0x0082e800000e0003 */
        /* <DEDUP_REMOVED lines=21> */
.L_x_167:
[----:B------:R-:W-:Y:S05]  /*2900*/  BSYNC.RECONVERGENT B1 ;  /* 0x0000000000017941 */ /* 0x000fea0003800200 */
.L_x_166:
[----:B-1----:R-:W-:Y:S01]  /*2910*/  VIADD R8, R2, 0x8 ;  /* 0x0000000802087836 */ /* 0x002fe20000000000 */
[----:B------:R1:W1:Y:S01]  /*2920*/  SHFL.DOWN PT, R6, R4, 0x8, R3 ;  /* 0x0900000004067989 */ /* 0x00026200000e0003 */
[----:B------:R-:W-:Y:S01]  /*2930*/  BSSY.RECONVERGENT B1, `(.L_x_168) ;  /* 0x000001e000017945 */ /* 0x000fe20003800200 */
[----:B------:R-:W-:Y:S02]  /*2940*/  IMAD.MOV.U32 R16, RZ, RZ, R18 ;  /* 0x000000ffff107224 */ /* 0x000fe400078e0012 */
[----:B------:R-:W-:Y:S01]  /*2950*/  ISETP.GT.AND P0, PT, R8, R3, PT ;  /* 0x000000030800720c */ /* 0x000fe20003f04270 */
[----:B------:R1:W1:Y:S01]  /*2960*/  SHFL.DOWN PT, R7, R5, 0x8, R3 ;  /* 0x0900000005077989 */ /* 0x00026200000e0003 */
[----:B------:R-:W-:Y:S02]  /*2970*/  IMAD.MOV.U32 R8, RZ, RZ, R14 ;  /* 0x000000ffff087224 */ /* 0x000fe400078e000e */
[----:B--2---:R-:W-:Y:S01]  /*2980*/  IMAD.MOV.U32 R12, RZ, RZ, R4 ;  /* 0x000000ffff0c7224 */ /* 0x004fe200078e0004 */
[----:B0-----:R0:W2:Y:S01]  /*2990*/  SHFL.DOWN PT, R11, R14, 0x8, R3 ;  /* 0x090000000e0b7989 */ /* 0x0010a200000e0003 */
[----:B----4-:R-:W-:-:S03]  /*29a0*/  IMAD.MOV.U32 R13, RZ, RZ, R5 ;  /* 0x000000ffff0d7224 */ /* 0x010fc600078e0005 */
[----:B---3--:R0:W3:Y:S04]  /*29b0*/  SHFL.DOWN PT, R15, R18, 0x8, R3 ;  /* 0x09000000120f7989 */ /* 0x0080e800000e0003 */
[----:B------:R-:W-:Y:S05]  /*29c0*/  @P0 BRA `(.L_x_169) ;  /* 0x0000000000500947 */ /* 0x000fea0003800000 */
[----:B-1----:R-:W-:Y:S01]  /*29d0*/  DSETP.GEU.AND P0, PT, |R4|, |R6|, PT ;  /* 0x400000060400722a */ /* 0x002fe20003f0e200 */
[----:B--2---:R-:W-:Y:S02]  /*29e0*/  IMAD.MOV.U32 R8, RZ, RZ, R11 ;  /* 0x000000ffff087224 */ /* 0x004fe400078e000b */
        /* <DEDUP_REMOVED lines=18> */
.L_x_169:
[----:B------:R-:W-:Y:S05]  /*2b10*/  BSYNC.RECONVERGENT B1 ;  /* 0x0000000000017941 */ /* 0x000fea0003800200 */
.L_x_168:
[----:B-1----:R-:W-:Y:S01]  /*2b20*/  VIADD R4, R2, 0x10 ;  /* 0x0000001002047836 */ /* 0x002fe20000000000 */
[----:B0-----:R0:W1:Y:S01]  /*2b30*/  SHFL.DOWN PT, R14, R12, 0x10, R3 ;  /* 0x0a0000000c0e7989 */ /* 0x00106200000e0003 */
[----:B------:R-:W-:Y:S01]  /*2b40*/  BSSY.RECONVERGENT B1, `(.L_x_170) ;  /* 0x000001e000017945 */ /* 0x000fe20003800200 */
[----:B------:R-:W-:Y:S02]  /*2b50*/  IMAD.MOV.U32 R5, RZ, RZ, R16 ;  /* 0x000000ffff057224 */ /* 0x000fe400078e0010 */
[----:B------:R-:W-:Y:S01]  /*2b60*/  ISETP.GT.AND P0, PT, R4, R3, PT ;  /* 0x000000030400720c */ /* 0x000fe20003f04270 */
[----:B---3--:R0:W3:Y:S01]  /*2b70*/  SHFL.DOWN PT, R15, R13, 0x10, R3 ;  /* 0x0a0000000d0f7989 */ /* 0x0080e200000e0003 */
[----:B------:R-:W-:Y:S02]  /*2b80*/  IMAD.MOV.U32 R4, RZ, RZ, R8 ;  /* 0x000000ffff047224 */ /* 0x000fe400078e0008 */
[----:B------:R-:W-:Y:S01]  /*2b90*/  IMAD.MOV.U32 R6, RZ, RZ, R12 ;  /* 0x000000ffff067224 */ /* 0x000fe200078e000c */
[----:B--2---:R0:W2:Y:S01]  /*2ba0*/  SHFL.DOWN PT, R11, R8, 0x10, R3 ;  /* 0x0a000000080b7989 */ /* 0x0040a200000e0003 */
[----:B------:R-:W-:-:S03]  /*2bb0*/  IMAD.MOV.U32 R7, RZ, RZ, R13 ;  /* 0x000000ffff077224 */ /* 0x000fc600078e000d */
[----:B------:R0:W4:Y:S04]  /*2bc0*/  SHFL.DOWN PT, R17, R16, 0x10, R3 ;  /* 0x0a00000010117989 */ /* 0x00012800000e0003 */
[----:B------:R-:W-:Y:S05]  /*2bd0*/  @P0 BRA `(.L_x_171) ;  /* 0x0000000000500947 */ /* 0x000fea0003800000 */
[----:B-1-3--:R-:W-:Y:S01]  /*2be0*/  DSETP.GEU.AND P0, PT, |R12|, |R14|, PT ;  /* 0x4000000e0c00722a */ /* 0x00afe20003f0e200 */
        /* <DEDUP_REMOVED lines=19> */
.L_x_171:
[----:B------:R-:W-:Y:S05]  /*2d20*/  BSYNC.RECONVERGENT B1 ;  /* 0x0000000000017941 */ /* 0x000fea0003800200 */
.L_x_170:
[----:B------:R-:W-:Y:S01]  /*2d30*/  ISETP.NE.AND P0, PT, R2, RZ, PT ;  /* 0x000000ff0200720c */ /* 0x000fe20003f05270 */
[----:B------:R-:W-:-:S12]  /*2d40*/  BSSY.RECONVERGENT B1, `(.L_x_172) ;  /* 0x000000a000017945 */ /* 0x000fd80003800200 */
[----:B------:R-:W-:Y:S05]  /*2d50*/  @P0 BRA `(.L_x_173) ;  /* 0x0000000000200947 */ /* 0x000fea0003800000 */
[----:B0-----:R-:W0:Y:S01]  /*2d60*/  S2R R8, SR_CgaCtaId ;  /* 0x0000000000087919 */ /* 0x001e220000008800 */
[----:B------:R-:W-:Y:S02]  /*2d70*/  MOV R3, 0x400 ;  /* 0x0000040000037802 */ /* 0x000fe40000000f00 */
[----:B------:R-:W-:-:S04]  /*2d80*/  SHF.R.U32.HI R2, RZ, 0x1, R10 ;  /* 0x00000001ff027819 */ /* 0x000fc8000001160a */
[----:B------:R-:W-:Y:S02]  /*2d90*/  LOP3.LUT R2, R2, 0x1f0, RZ, 0xc0, !PT ;  /* 0x000001f002027812 */ /* 0x000fe400078ec0ff */
[----:B0-----:R-:W-:-:S05]  /*2da0*/  LEA R3, R8, R3, 0x18 ;  /* 0x0000000308037211 */ /* 0x001fca00078ec0ff */
[----:B------:R-:W-:-:S05]  /*2db0*/  IMAD.IADD R3, R2, 0x1, R3 ;  /* 0x0000000102037824 */ /* 0x000fca00078e0203 */
[----:B------:R0:W-:Y:S04]  /*2dc0*/  STS.64 [R3+0x10], R4 ;  /* 0x0000100403007388 */ /* 0x0001e80000000a00 */
[----:B------:R0:W-:Y:S02]  /*2dd0*/  STS.64 [R3+0x8], R6 ;  /* 0x0000080603007388 */ /* 0x0001e40000000a00 */
.L_x_173:
[----:B------:R-:W-:Y:S05]  /*2de0*/  BSYNC.RECONVERGENT B1 ;  /* 0x0000000000017941 */ /* 0x000fea0003800200 */
.L_x_172:
[----:B------:R-:W-:Y:S01]  /*2df0*/  BAR.SYNC.DEFER_BLOCKING 0x0 ;  /* 0x0000000000007b1d */ /* 0x000fe20000010000 */
[----:B------:R-:W-:-:S13]  /*2e00*/  ISETP.NE.AND P1, PT, R10, RZ, PT ;  /* 0x000000ff0a00720c */ /* 0x000fda0003f25270 */
[----:B------:R-:W-:Y:S05]  /*2e10*/  @P1 BRA `(.L_x_149) ;  /* 0x0000003800a81947 */ /* 0x000fea0003800000 */
[----:B------:R-:W-:Y:S01]  /*2e20*/  ISETP.GE.AND P0, PT, R9, 0x21, PT ;  /* 0x000000210900780c */ /* 0x000fe20003f06270 */
[----:B0-----:R-:W-:Y:S02]  /*2e30*/  IMAD.MOV.U32 R13, RZ, RZ, R4 ;  /* 0x000000ffff0d7224 */ /* 0x001fe400078e0004 */
[----:B------:R-:W-:Y:S02]  /*2e40*/  IMAD.MOV.U32 R8, RZ, RZ, R5 ;  /* 0x000000ffff087224 */ /* 0x000fe400078e0005 */
[----:B------:R-:W-:Y:S02]  /*2e50*/  IMAD.MOV.U32 R2, RZ, RZ, R6 ;  /* 0x000000ffff027224 */ /* 0x000fe400078e0006 */
[----:B------:R-:W-:-:S06]  /*2e60*/  IMAD.MOV.U32 R3, RZ, RZ, R7 ;  /* 0x000000ffff037224 */ /* 0x000fcc00078e0007 */
[----:B------:R-:W-:Y:S05]  /*2e70*/  @!P0 BRA `(.L_x_174) ;  /* 0x00000000006c8947 */ /* 0x000fea0003800000 */
[----:B------:R-:W0:Y:S01]  /*2e80*/  S2UR UR5, SR_CgaCtaId ;  /* 0x00000000000579c3 */ /* 0x000e220000008800 */
[----:B------:R-:W-:Y:S01]  /*2e90*/  UMOV UR4, 0x400 ;  /* 0x0000040000047882 */ /* 0x000fe20000000000 */
[----:B------:R-:W-:Y:S01]  /*2ea0*/  BSSY.RECONVERGENT B1, `(.L_x_174) ;  /* 0x0000018000017945 */ /* 0x000fe20003800200 */
[----:B0-----:R-:W-:-:S09]  /*2eb0*/  ULEA UR4, UR5, UR4, 0x18 ;  /* 0x0000000405047291 */ /* 0x001fd2000f8ec0ff */
[----:B--2---:R-:W0:Y:S04]  /*2ec0*/  LDS.64 R10, [UR4+0x18] ;  /* 0x00001804ff0a7984 */ /* 0x004e280008000a00 */
[----:B-1-3--:R-:W1:Y:S01]  /*2ed0*/  LDS.64 R14, [UR4+0x20] ;  /* 0x00002004ff0e7984 */ /* 0x00ae620008000a00 */
[----:B0-----:R-:W-:Y:S01]  /*2ee0*/  DSETP.GEU.AND P0, PT, |R6|, |R10|, PT ;  /* 0x4000000a0600722a */ /* 0x001fe20003f0e200 */
[----:B------:R-:W-:Y:S02]  /*2ef0*/  IMAD.MOV.U32 R2, RZ, RZ, R10 ;  /* 0x000000ffff027224 */ /* 0x000fe400078e000a */
[----:B------:R-:W-:Y:S02]  /*2f00*/  IMAD.MOV.U32 R3, RZ, RZ, R11 ;  /* 0x000000ffff037224 */ /* 0x000fe400078e000b */
[----:B-1----:R-:W-:-:S02]  /*2f10*/  IMAD.MOV.U32 R13, RZ, RZ, R14 ;  /* 0x000000ffff0d7224 */ /* 0x002fc400078e000e */
[----:B------:R-:W-:-:S07]  /*2f20*/  IMAD.MOV.U32 R8, RZ, RZ, R15 ;  /* 0x000000ffff087224 */ /* 0x000fce00078e000f */
[----:B------:R-:W-:Y:S05]  /*2f30*/  @!P0 BRA `(.L_x_175) ;  /* 0x0000000000388947 */ /* 0x000fea0003800000 */
        /* <DEDUP_REMOVED lines=14> */
.L_x_175:
[----:B------:R-:W-:Y:S05]  /*3020*/  BSYNC.RECONVERGENT B1 ;  /* 0x0000000000017941 */ /* 0x000fea0003800200 */
.L_x_174:
[----:B------:R-:W-:Y:S01]  /*3030*/  ISETP.GE.AND P0, PT, R9, 0x41, PT ;  /* 0x000000410900780c */ /* 0x000fe20003f06270 */
[----:B--2---:R-:W-:Y:S02]  /*3040*/  IMAD.MOV.U32 R11, RZ, RZ, R13 ;  /* 0x000000ffff0b7224 */ /* 0x004fe400078e000d */
        /* <DEDUP_REMOVED lines=8> */
[----:B------:R-:W0:Y:S04]  /*30d0*/  LDS.64 R6, [UR4+0x28] ;  /* 0x00002804ff067984 */ /* 0x000e280008000a00 */
        /* <DEDUP_REMOVED lines=21> */
.L_x_177:
[----:B------:R-:W-:Y:S05]  /*3230*/  BSYNC.RECONVERGENT B1 ;  /* 0x0000000000017941 */ /* 0x000fea0003800200 */
.L_x_176:
[----:B------:R-:W-:Y:S01]  /*3240*/  ISETP.GE.AND P0, PT, R9, 0x61, PT ;  /* 0x000000610900780c */ /* 0x000fe20003f06270 */
[----:B------:R-:W-:Y:S02]  /*3250*/  IMAD.MOV.U32 R13, RZ, RZ, R11 ;  /* 0x000000ffff0d7224 */ /* 0x000fe400078e000b */
        /* <DEDUP_REMOVED lines=30> */
.L_x_179:
[----:B------:R-:W-:Y:S05]  /*3440*/  BSYNC.RECONVERGENT B1 ;  /* 0x0000000000017941 */ /* 0x000fea0003800200 */
.L_x_178:
        /* <DEDUP_REMOVED lines=32> */
.L_x_181:
[----:B------:R-:W-:Y:S05]  /*3650*/  BSYNC.RECONVERGENT B1 ;  /* 0x0000000000017941 */ /* 0x000fea0003800200 */
.L_x_180:
        /* <DEDUP_REMOVED lines=32> */
.L_x_183:
[----:B------:R-:W-:Y:S05]  /*3860*/  BSYNC.RECONVERGENT B1 ;  /* 0x0000000000017941 */ /* 0x000fea0003800200 */
.L_x_182:
        /* <DEDUP_REMOVED lines=32> */
.L_x_185:
[----:B------:R-:W-:Y:S05]  /*3a70*/  BSYNC.RECONVERGENT B1 ;  /* 0x0000000000017941 */ /* 0x000fea0003800200 */
.L_x_184:
[----:B------:R-:W-:Y:S01]  /*3a80*/  ISETP.GE.AND P0, PT, R9, 0xe1, PT ;  /* 0x000000e10900780c */ /* 0x000fe20003f06270 */
[----:B------:R-:W-:Y:S01]  /*3a90*/  IMAD.MOV.U32 R5, RZ, RZ, R10 ;  /* 0x000000ffff057224 */ /* 0x000fe200078e000a */
[----:B------:R-:W-:Y:S01]  /*3aa0*/  MOV R4, R11 ;  /* 0x0000000b00047202 */ /* 0x000fe20000000f00 */
[----:B------:R-:W-:Y:S02]  /*3ab0*/  IMAD.MOV.U32 R6, RZ, RZ, R2 ;  /* 0x000000ffff067224 */ /* 0x000fe400078e0002 */
[----:B------:R-:W-:-:S08]  /*3ac0*/  IMAD.MOV.U32 R7, RZ, RZ, R3 ;  /* 0x000000ffff077224 */ /* 0x000fd000078e0003 */
[----:B------:R-:W-:Y:S05]  /*3ad0*/  @!P0 BRA `(.L_x_149) ;  /* 0x0000002c00788947 */ /* 0x000fea0003800000 */
[----:B------:R-:W0:Y:S01]  /*3ae0*/  S2UR UR5, SR_CgaCtaId ;  /* 0x00000000000579c3 */ /* 0x000e220000008800 */
[----:B------:R-:W-:Y:S02]  /*3af0*/  UMOV UR4, 0x400 ;  /* 0x0000040000047882 */ /* 0x000fe40000000000 */
[----:B0-----:R-:W-:-:S09]  /*3b00*/  ULEA UR4, UR5, UR4, 0x18 ;  /* 0x0000000405047291 */ /* 0x001fd2000f8ec0ff */
[----:B------:R-:W0:Y:S04]  /*3b10*/  LDS.64 R8, [UR4+0x78] ;  /* 0x00007804ff087984 */ /* 0x000e280008000a00 */
[----:B------:R-:W2:Y:S01]  /*3b20*/  LDS.64 R12, [UR4+0x80] ;  /* 0x00008004ff0c7984 */ /* 0x000ea20008000a00 */
[----:B0-----:R-:W-:Y:S01]  /*3b30*/  DSETP.GEU.AND P0, PT, |R2|, |R8|, PT ;  /* 0x400000080200722a */ /* 0x001fe20003f0e200 */
        /* <DEDUP_REMOVED lines=20> */
.L_x_117:
[----:B------:R-:W0:Y:S01]  /*3c80*/  S2R R3, SR_TID.X ;  /* 0x0000000000037919 */ /* 0x000e220000002100 */
[----:B------:R-:W1:Y:S02]  /*3c90*/  LDCU.128 UR12, c[0x0][0x380] ;  /* 0x00007000ff0c77ac */ /* 0x000e640008000c00 */
[----:B-1----:R-:W-:Y:S02]  /*3ca0*/  IMAD.U32 R2, RZ, RZ, UR12 ;  /* 0x0000000cff027e24 */ /* 0x002fe4000f8e00ff */
[----:B------:R-:W-:Y:S01]  /*3cb0*/  IMAD.U32 R4, RZ, RZ, UR13 ;  /* 0x0000000dff047e24 */ /* 0x000fe2000f8e00ff */
[----:B0-----:R-:W-:-:S05]  /*3cc0*/  IADD3 R5, P0, PT, R8, R3, RZ ;  /* 0x0000000308057210 */ /* 0x001fca0007f1e0ff */
[----:B------:R-:W-:Y:S01]  /*3cd0*/  IMAD.X R6, RZ, RZ, RZ, P0 ;  /* 0x000000ffff067224 */ /* 0x000fe200000e06ff */
[----:B------:R-:W-:-:S04]  /*3ce0*/  LEA R20, P0, R5, R2, 0x3 ;  /* 0x0000000205147211 */ /* 0x000fc800078018ff */
[----:B------:R-:W-:-:S05]  /*3cf0*/  LEA.HI.X R21, R5, R4, R6, 0x3, P0 ;  /* 0x0000000405157211 */ /* 0x000fca00000f1c06 */
[----:B------:R-:W2:Y:S04]  /*3d00*/  LDG.E.64 R6, desc[UR10][R20.64] ;  /* 0x0000000a14067981 */ /* 0x000ea8000c1e1b00 */
[----:B------:R-:W2:Y:S04]  /*3d10*/  LDG.E.64 R14, desc[UR10][R20.64+0x800] ;  /* 0x0008000a140e7981 */ /* 0x000ea8000c1e1b00 */
[----:B------:R-:W3:Y:S04]  /*3d20*/  LDG.E.64 R18, desc[UR10][R20.64+0x1000] ;  /* 0x0010000a14127981 */ /* 0x000ee8000c1e1b00 */
[----:B------:R-:W4:Y:S04]  /*3d30*/  LDG.E.64 R12, desc[UR10][R20.64+0x1800] ;  /* 0x0018000a140c7981 */ /* 0x000f28000c1e1b00 */
[----:B------:R-:W5:Y:S01]  /*3d40*/  LDG.E.64 R10, desc[UR10][R20.64+0x2000] ;  /* 0x0020000a140a7981 */ /* 0x000f62000c1e1b00 */
[----:B------:R-:W-:Y:S01]  /*3d50*/  IMAD.U32 R5, RZ, RZ, UR14 ;  /* 0x0000000eff057e24 */ /* 0x000fe2000f8e00ff */
[----:B------:R-:W-:Y:S01]  /*3d60*/  LOP3.LUT R9, R3, 0x400, RZ, 0xfc, !PT ;  /* 0x0000040003097812 */ /* 0x000fe200078efcff */
[----:B------:R-:W-:Y:S01]  /*3d70*/  BSSY.RECONVERGENT B1, `(.L_x_186) ;  /* 0x0000020000017945 */ /* 0x000fe20003800200 */
[----:B------:R-:W-:-:S04]  /*3d80*/  ISETP.LE.U32.AND P0, PT, R25, UR6, PT ;  /* 0x0000000619007c0c */ /* 0x000fc8000bf03070 */
[----:B------:R-:W-:Y:S01]  /*3d90*/  ISETP.GE.U32.AND.EX P0, PT, RZ, R16, PT, P0 ;  /* 0x00000010ff00720c */ /* 0x000fe20003f06100 */
[----:B--2---:R-:W-:-:S06]  /*3da0*/  DSETP.GEU.AND P2, PT, |R6|, |R14|, PT ;  /* 0x4000000e0600722a */ /* 0x004fcc0003f4e200 */
[----:B------:R-:W-:Y:S02]  /*3db0*/  FSEL R6, R6, R14, P2 ;  /* 0x0000000e06067208 */ /* 0x000fe40001000000 */
[----:B------:R-:W-:-:S06]  /*3dc0*/  FSEL R7, R7, R15, P2 ;  /* 0x0000000f07077208 */ /* 0x000fcc0001000000 */
[----:B---3--:R-:W-:-:S06]  /*3dd0*/  DSETP.GEU.AND P3, PT, |R6|, |R18|, PT ;  /* 0x400000120600722a */ /* 0x008fcc0003f6e200 */
[----:B------:R-:W-:Y:S01]  /*3de0*/  FSEL R14, R6, R18, P3 ;  /* 0x00000012060e7208 */ /* 0x000fe20001800000 */
[----:B------:R-:W-:Y:S01]  /*3df0*/  IMAD.U32 R6, RZ, RZ, UR15 ;  /* 0x0000000fff067e24 */ /* 0x000fe2000f8e00ff */
[----:B------:R-:W-:Y:S01]  /*3e00*/  FSEL R15, R7, R19, P3 ;  /* 0x00000013070f7208 */ /* 0x000fe20001800000 */
[----:B------:R-:W-:-:S05]  /*3e10*/  VIADD R18, R3, 0x100 ;  /* 0x0000010003127836 */ /* 0x000fca0000000000 */
[----:B----4-:R-:W-:-:S06]  /*3e20*/  DSETP.GEU.AND P1, PT, |R14|, |R12|, PT ;  /* 0x4000000c0e00722a */ /* 0x010fcc0003f2e200 */
[----:B------:R-:W-:Y:S01]  /*3e30*/  FSEL R12, R14, R12, P1 ;  /* 0x0000000c0e0c7208 */ /* 0x000fe20000800000 */
[----:B------:R-:W-:Y:S01]  /*3e40*/  VIADD R14, R3, 0x200 ;  /* 0x00000200030e7836 */ /* 0x000fe20000000000 */
[----:B------:R-:W-:Y:S02]  /*3e50*/  FSEL R13, R15, R13, P1 ;  /* 0x0000000d0f0d7208 */ /* 0x000fe40000800000 */
[----:B------:R-:W-:Y:S02]  /*3e60*/  IADD3 R15, P5, PT, R8, R5, RZ ;  /* 0x00000005080f7210 */ /* 0x000fe40007fbe0ff */
[----:B------:R-:W-:Y:S02]  /*3e70*/  @P3 SEL R14, R3, R18, P2 ;  /* 0x00000012030e3207 */ /* 0x000fe40001000000 */
[----:B-----5:R-:W-:Y:S01]  /*3e80*/  DSETP.GEU.AND P4, PT, |R12|, |R10|, PT ;  /* 0x4000000a0c00722a */ /* 0x020fe20003f8e200 */
[----:B------:R-:W-:Y:S01]  /*3e90*/  IMAD.X R17, RZ, RZ, R6, P5 ;  /* 0x000000ffff117224 */ /* 0x000fe200028e0606 */
[----:B------:R-:W-:Y:S01]  /*3ea0*/  IADD3 R7, P5, PT, R9, R15, RZ ;  /* 0x0000000f09077210 */ /* 0x000fe20007fbe0ff */
[----:B------:R-:W-:-:S04]  /*3eb0*/  @!P1 VIADD R14, R3, 0x300 ;  /* 0x00000300030e9836 */ /* 0x000fc80000000000 */
[----:B------:R-:W-:-:S07]  /*3ec0*/  IMAD.X R8, RZ, RZ, R17, P5 ;  /* 0x000000ffff087224 */ /* 0x000fce00028e0611 */
[----:B------:R-:W-:Y:S05]  /*3ed0*/  @!P4 BRA `(.L_x_187) ;  /* 0x000000000024c947 */ /* 0x000fea0003800000 */
[C---:B------:R-:W-:Y:S02]  /*3ee0*/  ISETP.GE.U32.AND P1, PT, R14.reuse, R9, PT ;  /* 0x000000090e00720c */ /* 0x040fe40003f26070 */
[----:B------:R-:W-:Y:S02]  /*3ef0*/  IADD3 R14, P2, PT, R14, R15, RZ ;  /* 0x0000000f0e0e7210 */ /* 0x000fe40007f5e0ff */
[----:B------:R-:W-:-:S03]  /*3f00*/  ISETP.GE.U32.AND.EX P1, PT, RZ, RZ, PT, P1 ;  /* 0x000000ffff00720c */ /* 0x000fc60003f26110 */
[----:B------:R-:W-:-:S10]  /*3f10*/  IMAD.X R9, RZ, RZ, R17, P2 ;  /* 0x000000ffff097224 */ /* 0x000fd400010e0611 */
[----:B------:R-:W-:-:S06]  /*3f20*/  DSETP.LT.OR P1, PT, |R10|, |R12|, !P1 ;  /* 0x4000000c0a00722a */ /* 0x000fcc0004f21600 */
[----:B------:R-:W-:Y:S02]  /*3f30*/  FSEL R10, R12, R10, P1 ;  /* 0x0000000a0c0a7208 */ /* 0x000fe40000800000 */
[----:B------:R-:W-:Y:S02]  /*3f40*/  FSEL R11, R13, R11, P1 ;  /* 0x0000000b0d0b7208 */ /* 0x000fe40000800000 */
[----:B------:R-:W-:Y:S02]  /*3f50*/  SEL R7, R14, R7, P1 ;  /* 0x000000070e077207 */ /* 0x000fe40000800000 */
[----:B------:R-:W-:-:S07]  /*3f60*/  SEL R8, R9, R8, P1 ;  /* 0x0000000809087207 */ /* 0x000fce0000800000 */
.L_x_187:
[----:B------:R-:W-:Y:S05]  /*3f70*/  BSYNC.RECONVERGENT B1 ;  /* 0x0000000000017941 */ /* 0x000fea0003800200 */
.L_x_186:
[----:B------:R-:W-:Y:S05]  /*3f80*/  @P0 BRA `(.L_x_188) ;  /* 0x0000001400000947 */ /* 0x000fea0003800000 */
[----:B------:R-:W0:Y:S01]  /*3f90*/  LDCU.64 UR8, c[0x0][0x3e8] ;  /* 0x00007d00ff0877ac */ /* 0x000e220008000a00 */
[----:B------:R-:W-:Y:S01]  /*3fa0*/  ISETP.NE.AND P0, PT, R3, RZ, PT ;  /* 0x000000ff0300720c */ /* 0x000fe20003f05270 */
[----:B------:R-:W-:Y:S01]  /*3fb0*/  BSSY.RECONVERGENT B1, `(.L_x_189) ;  /* 0x0000012000017945 */ /* 0x000fe20003800200 */
[----:B------:R-:W-:Y:S01]  /*3fc0*/  UMOV UR4, 0x8 ;  /* 0x0000000800047882 */ /* 0x000fe20000000000 */
[----:B------:R-:W-:Y:S02]  /*3fd0*/  UMOV UR5, 0x0 ;  /* 0x0000000000057882 */ /* 0x000fe40000000000 */
[----:B0-----:R-:W-:-:S04]  /*3fe0*/  UIMAD.WIDE.U32 UR4, UR8, 0x1, UR4 ;  /* 0x00000001080478a5 */ /* 0x001fc8000f8e0004 */
[----:B------:R-:W-:Y:S02]  /*3ff0*/  UIADD3 UR7, UPT, UPT, UR5, UR9, URZ ;  /* 0x0000000905077290 */ /* 0x000fe4000fffe0ff */
[----:B------:R-:W-:Y:S02]  /*4000*/  IMAD.U32 R13, RZ, RZ, UR5 ;  /* 0x00000005ff0d7e24 */ /* 0x000fe4000f8e00ff */
[----:B------:R-:W-:Y:S02]  /*4010*/  IMAD.U32 R12, RZ, RZ, UR4 ;  /* 0x00000004ff0c7e24 */ /* 0x000fe4000f8e00ff */
[----:B------:R-:W-:Y:S01]  /*4020*/  IMAD.U32 R13, RZ, RZ, UR7 ;  /* 0x00000007ff0d7e24 */ /* 0x000fe2000f8e00ff */
[----:B------:R-:W-:Y:S06]  /*4030*/  @P0 BRA `(.L_x_190) ;  /* 0x0000000000240947 */ /* 0x000fec0003800000 */
[----:B------:R-:W-:Y:S02]  /*4040*/  IMAD.MOV.U32 R18, RZ, RZ, 0x500 ;  /* 0x00000500ff127424 */ /* 0x000fe400078e00ff */
[----:B------:R-:W-:-:S05]  /*4050*/  IMAD.MOV.U32 R19, RZ, RZ, 0x0 ;  /* 0x00000000ff137424 */ /* 0x000fca00078e00ff */
[----:B------:R-:W2:Y:S01]  /*4060*/  ATOMG.E.ADD.64.STRONG.GPU PT, R14, desc[UR10][R12.64], R18 ;  /* 0x800000120c0e79a8 */ /* 0x000ea200081ef50a */
[----:B------:R-:W0:Y:S01]  /*4070*/  S2UR UR5, SR_CgaCtaId ;  /* 0x00000000000579c3 */ /* 0x000e220000008800 */
[----:B------:R-:W-:Y:S02]  /*4080*/  UMOV UR4, 0x400 ;  /* 0x0000040000047882 */ /* 0x000fe40000000000 */
[----:B0-----:R-:W-:Y:S01]  /*4090*/  ULEA UR4, UR5, UR4, 0x18 ;  /* 0x0000000405047291 */ /* 0x001fe2000f8ec0ff */
[----:B--2---:R-:W-:-:S05]  /*40a0*/  IADD3 R14, P0, PT, R14, UR6, RZ ;  /* 0x000000060e0e7c10 */ /* 0x004fca000ff1e0ff */
[----:B------:R-:W-:-:S05]  /*40b0*/  IMAD.X R15, RZ, RZ, R15, P0 ;  /* 0x000000ffff0f7224 */ /* 0x000fca00000e060f */
[----:B------:R0:W-:Y:S03]  /*40c0*/  STS.64 [UR4+0x98], R14 ;  /* 0x0000980eff007988 */ /* 0x0001e60008000a04 */
.L_x_190:
[----:B------:R-:W-:Y:S05]  /*40d0*/  BSYNC.RECONVERGENT B1 ;  /* 0x0000000000017941 */ /* 0x000fea0003800200 */
.L_x_189:
[----:B------:R-:W1:Y:S08]  /*40e0*/  S2UR UR5, SR_CgaCtaId ;  /* 0x00000000000579c3 */ /* 0x000e700000008800 */
[----:B------:R-:W-:Y:S06]  /*40f0*/  BAR.SYNC.DEFER_BLOCKING 0x0 ;  /* 0x0000000000007b1d */ /* 0x000fec0000010000 */
[----:B------:R-:W-:-:S02]  /*4100*/  UMOV UR4, 0x400 ;  /* 0x0000040000047882 */ /* 0x000fc40000000000 */
[----:B-1----:R-:W-:-:S06]  /*4110*/  ULEA UR4, UR5, UR4, 0x18 ;  /* 0x0000000405047291 */ /* 0x002fcc000f8ec0ff */
[----:B------:R-:W-:-:S05]  /*4120*/  IMAD.U32 R9, RZ, RZ, UR4 ;  /* 0x00000004ff097e24 */ /* 0x000fca000f8e00ff */
[----:B------:R-:W0:Y:S02]  /*4130*/  LDS.64 R18, [R9+0x98] ;  /* 0x0000980009127984 */ /* 0x000e240000000a00 */
[----:B0-----:R-:W-:-:S04]  /*4140*/  IADD3 R14, P1, PT, R18, 0x500, RZ ;  /* 0x00000500120e7810 */ /* 0x001fc80007f3e0ff */
[----:B------:R-:W-:Y:S01]  /*4150*/  ISETP.GT.U32.AND P0, PT, R14, R25, PT ;  /* 0x000000190e00720c */ /* 0x000fe20003f04070 */
[----:B------:R-:W-:-:S05]  /*4160*/  IMAD.X R15, RZ, RZ, R19, P1 ;  /* 0x000000ffff0f7224 */ /* 0x000fca00008e0613 */
[----:B------:R-:W-:-:S13]  /*4170*/  ISETP.GT.AND.EX P0, PT, R15, R16, PT, P0 ;  /* 0x000000100f00720c */ /* 0x000fda0003f04300 */
[----:B------:R-:W-:Y:S05]  /*4180*/  @P0 BRA `(.L_x_191) ;  /* 0x0000000400b40947 */ /* 0x000fea0003800000 */
[----:B------:R-:W-:Y:S01]  /*4190*/  BSSY.RECONVERGENT B1, `(.L_x_191) ;  /* 0x000006c000017945 */ /* 0x000fe20003800200 */
[----:B------:R-:W-:Y:S01]  /*41a0*/  IMAD.MOV.U32 R20, RZ, RZ, R10 ;  /* 0x000000ffff147224 */ /* 0x000fe200078e000a */
[----:B------:R-:W0:Y:S01]  /*41b0*/  LDCU.64 UR8, c[0x0][0x398] ;  /* 0x00007300ff0877ac */ /* 0x000e220008000a00 */
[----:B------:R-:W-:Y:S02]  /*41c0*/  IMAD.MOV.U32 R21, RZ, RZ, R11 ;  /* 0x000000ffff157224 */ /* 0x000fe400078e000b */
[----:B------:R-:W-:Y:S01]  /*41d0*/  IMAD.MOV.U32 R15, RZ, RZ, R7 ;  /* 0x000000ffff0f7224 */ /* 0x000fe200078e0007 */
[----:B------:R-:W1:Y:S01]  /*41e0*/  LDCU.128 UR12, c[0x0][0x380] ;  /* 0x00007000ff0c77ac */ /* 0x000e620008000c00 */
[----:B------:R-:W-:-:S07]  /*41f0*/  IMAD.MOV.U32 R14, RZ, RZ, R8 ;  /* 0x000000ffff0e7224 */ /* 0x000fce00078e0008 */
.L_x_194:
[----:B------:R-:W-:Y:S01]  /*4200*/  IADD3 R7, P0, PT, R3, R18, RZ ;  /* 0x0000001203077210 */ /* 0x000fe20007f1e0ff */
[----:B-1----:R-:W-:Y:S02]  /*4210*/  IMAD.U32 R2, RZ, RZ, UR12 ;  /* 0x0000000cff027e24 */ /* 0x002fe4000f8e00ff */
[----:B------:R-:W-:Y:S02]  /*4220*/  IMAD.U32 R4, RZ, RZ, UR13 ;  /* 0x0000000dff047e24 */ /* 0x000fe4000f8e00ff */
[----:B------:R-:W-:Y:S01]  /*4230*/  IMAD.X R25, RZ, RZ, R19, P0 ;  /* 0x000000ffff197224 */ /* 0x000fe200000e0613 */
[----:B------:R-:W-:-:S04]  /*4240*/  LEA R10, P0, R7, R2, 0x3 ;  /* 0x00000002070a7211 */ /* 0x000fc800078018ff */
[----:B------:R-:W-:-:S05]  /*4250*/  LEA.HI.X R11, R7, R4, R25, 0x3, P0 ;  /* 0x00000004070b7211 */ /* 0x000fca00000f1c19 */
[----:B------:R-:W2:Y:S04]  /*4260*/  LDG.E.64 R16, desc[UR10][R10.64] ;  /* 0x0000000a0a107981 */ /* 0x000ea8000c1e1b00 */
[----:B------:R-:W3:Y:S01]  /*4270*/  LDG.E.64 R18, desc[UR10][R10.64+0x800] ;  /* 0x0008000a0a127981 */ /* 0x000ee2000c1e1b00 */
[----:B------:R-:W-:Y:S02]  /*4280*/  IMAD.U32 R5, RZ, RZ, UR14 ;  /* 0x0000000eff057e24 */ /* 0x000fe4000f8e00ff */
[----:B------:R-:W-:-:S03]  /*4290*/  IMAD.U32 R6, RZ, RZ, UR15 ;  /* 0x0000000fff067e24 */ /* 0x000fc6000f8e00ff */
[----:B------:R-:W-:-:S04]  /*42a0*/  IADD3 R24, P0, PT, R7, R5, RZ ;  /* 0x0000000507187210 */ /* 0x000fc80007f1e0ff */
[----:B------:R-:W-:Y:S01]  /*42b0*/  IADD3 R27, P3, PT, R24, 0x100, RZ ;  /* 0x00000100181b7810 */ /* 0x000fe20007f7e0ff */
[----:B------:R-:W-:-:S04]  /*42c0*/  IMAD.X R25, R25, 0x1, R6, P0 ;  /* 0x0000000119197824 */ /* 0x000fc800000e0606 */
[----:B------:R-:W-:Y:S01]  /*42d0*/  IMAD.X R26, RZ, RZ, R25, P3 ;  /* 0x000000ffff1a7224 */ /* 0x000fe200018e0619 */
[----:B--2---:R-:W-:-:S14]  /*42e0*/  DSETP.GEU.AND P2, PT, |R20|, |R16|, PT ;  /* 0x400000101400722a */ /* 0x004fdc0003f4e200 */
[----:B------:R-:W-:-:S04]  /*42f0*/  @P2 ISETP.GE.U32.AND P0, PT, R15, R24, PT ;  /* 0x000000180f00220c */ /* 0x000fc80003f06070 */
[----:B------:R-:W-:-:S13]  /*4300*/  @P2 ISETP.GE.AND.EX P0, PT, R14, R25, PT, P0 ;  /* 0x000000190e00220c */ /* 0x000fda0003f06300 */
[----:B------:R-:W-:-:S06]  /*4310*/  @P2 DSETP.LT.OR P0, PT, |R16|, |R20|, !P0 ;  /* 0x400000141000222a */ /* 0x000fcc0004701600 */
[----:B------:R-:W-:Y:S02]  /*4320*/  @P2 FSEL R7, R20, R16, P0 ;  /* 0x0000001014072208 */ /* 0x000fe40000000000 */
[----:B------:R-:W-:Y:S02]  /*4330*/  @P2 FSEL R20, R21, R17, P0 ;  /* 0x0000001115142208 */ /* 0x000fe40000000000 */
[C---:B------:R-:W-:Y:S01]  /*4340*/  IADD3 R21, P5, PT, R24.reuse, 0x300, RZ ;  /* 0x0000030018157810 */ /* 0x040fe20007fbe0ff */
[----:B------:R-:W-:Y:S01]  /*4350*/  @P2 IMAD.MOV.U32 R16, RZ, RZ, R7 ;  /* 0x000000ffff102224 */ /* 0x000fe200078e0007 */
[C---:B------:R-:W-:Y:S01]  /*4360*/  IADD3 R7, P6, PT, R24.reuse, 0x400, RZ ;  /* 0x0000040018077810 */ /* 0x040fe20007fde0ff */
[----:B------:R-:W-:Y:S01]  /*4370*/  @P2 IMAD.MOV.U32 R17, RZ, RZ, R20 ;  /* 0x000000ffff112224 */ /* 0x000fe200078e0014 */
[----:B------:R-:W-:Y:S01]  /*4380*/  IADD3 R20, P4, PT, R24, 0x200, RZ ;  /* 0x0000020018147810 */ /* 0x000fe20007f9e0ff */
[--C-:B------:R-:W-:Y:S01]  /*4390*/  IMAD.X R23, RZ, RZ, R25.reuse, P5 ;  /* 0x000000ffff177224 */ /* 0x100fe200028e0619 */
[----:B------:R-:W-:Y:S01]  /*43a0*/  @P2 SEL R24, R15, R24, P0 ;  /* 0x000000180f182207 */ /* 0x000fe20000000000 */
[----:B------:R-:W-:-:S02]  /*43b0*/  IMAD.X R8, RZ, RZ, R25, P6 ;  /* 0x000000ffff087224 */ /* 0x000fc400030e0619 */
[----:B------:R-:W-:Y:S01]  /*43c0*/  IMAD.X R22, RZ, RZ, R25, P4 ;  /* 0x000000ffff167224 */ /* 0x000fe200020e0619 */
[----:B------:R-:W-:Y:S01]  /*43d0*/  @P2 SEL R25, R14, R25, P0 ;  /* 0x000000190e192207 */ /* 0x000fe20000000000 */
[----:B---3--:R-:W-:Y:S01]  /*43e0*/  DSETP.GEU.AND P1, PT, |R16|, |R18|, PT ;  /* 0x400000121000722a */ /* 0x008fe20003f2e200 */
[----:B------:R-:W2:-:S13]  /*43f0*/  LDG.E.64 R14, desc[UR10][R10.64+0x1000] ;  /* 0x0010000a0a0e7981 */ /* 0x000e9a000c1e1b00 */
[----:B------:R-:W-:-:S04]  /*4400*/  @P1 ISETP.GE.U32.AND P0, PT, R24, R27, PT ;  /* 0x0000001b1800120c */ /* 0x000fc80003f06070 */
[----:B------:R-:W-:-:S13]  /*4410*/  @P1 ISETP.GE.AND.EX P0, PT, R25, R26, PT, P0 ;  /* 0x0000001a1900120c */ /* 0x000fda0003f06300 */
[----:B------:R-:W-:-:S06]  /*4420*/  @P1 DSETP.LT.OR P0, PT, |R18|, |R16|, !P0 ;  /* 0x400000101200122a */ /* 0x000fcc0004701600 */
[----:B------:R-:W-:Y:S02]  /*4430*/  @P1 FSEL R28, R16, R18, P0 ;  /* 0x00000012101c1208 */ /* 0x000fe40000000000 */
[----:B------:R-:W-:Y:S02]  /*4440*/  @P1 FSEL R29, R17, R19, P0 ;  /* 0x00000013111d1208 */ /* 0x000fe40000000000 */
[----:B------:R-:W3:Y:S01]  /*4450*/  LDG.E.64 R16, desc[UR10][R10.64+0x1800] ;  /* 0x0018000a0a107981 */ /* 0x000ee2000c1e1b00 */
[----:B------:R-:W-:Y:S02]  /*4460*/  @P1 IMAD.MOV.U32 R18, RZ, RZ, R28 ;  /* 0x000000ffff121224 */ /* 0x000fe400078e001c */
[----:B------:R-:W-:Y:S01]  /*4470*/  @P1 IMAD.MOV.U32 R19, RZ, RZ, R29 ;  /* 0x000000ffff131224 */ /* 0x000fe200078e001d */
[----:B------:R-:W-:Y:S02]  /*4480*/  @P1 SEL R27, R24, R27, P0 ;  /* 0x0000001b181b1207 */ /* 0x000fe40000000000 */
[----:B------:R-:W-:Y:S01]  /*4490*/  @P1 SEL R26, R25, R26, P0 ;  /* 0x0000001a191a1207 */ /* 0x000fe20000000000 */
[----:B------:R-:W-:Y:S01]  /*44a0*/  BSSY.RECONVERGENT B2, `(.L_x_192) ;  /* 0x000001d000027945 */ /* 0x000fe20003800200 */
[----:B------:R-:W5:Y:S01]  /*44b0*/  LDG.E.64 R10, desc[UR10][R10.64+0x2000] ;  /* 0x0020000a0a0a7981 */ /* 0x000f62000c1e1b00 */
[----:B------:R-:W-:Y:S06]  /*44c0*/  BAR.SYNC.DEFER_BLOCKING 0x0 ;  /* 0x0000000000007b1d */ /* 0x000fec0000010000 */
[----:B--2---:R-:W-:-:S14]  /*44d0*/  DSETP.GEU.AND P2, PT, |R18|, |R14|, PT ;  /* 0x4000000e1200722a */ /* 0x004fdc0003f4e200 */
[----:B------:R-:W-:-:S04]  /*44e0*/  @P2 ISETP.GE.U32.AND P0, PT, R27, R20, PT ;  /* 0x000000141b00220c */ /* 0x000fc80003f06070 */
[----:B------:R-:W-:-:S13]  /*44f0*/  @P2 ISETP.GE.AND.EX P0, PT, R26, R22, PT, P0 ;  /* 0x000000161a00220c */ /* 0x000fda0003f06300 */
[----:B------:R-:W-:-:S06]  /*4500*/  @P2 DSETP.LT.OR P0, PT, |R14|, |R18|, !P0 ;  /* 0x400000120e00222a */ /* 0x000fcc0004701600 */
[----:B------:R-:W-:Y:S02]  /*4510*/  @P2 FSEL R18, R18, R14, P0 ;  /* 0x0000000e12122208 */ /* 0x000fe40000000000 */
[----:B------:R-:W-:-:S03]  /*4520*/  @P2 FSEL R19, R19, R15, P0 ;  /* 0x0000000f13132208 */ /* 0x000fc60000000000 */
[----:B------:R-:W-:Y:S02]  /*4530*/  @P2 IMAD.MOV.U32 R14, RZ, RZ, R18 ;  /* 0x000000ffff0e2224 */ /* 0x000fe400078e0012 */
[----:B------:R-:W-:-:S06]  /*4540*/  @P2 IMAD.MOV.U32 R15, RZ, RZ, R19 ;  /* 0x000000ffff0f2224 */ /* 0x000fcc00078e0013 */
[----:B---3--:R-:W-:Y:S01]  /*4550*/  DSETP.GEU.AND P1, PT, |R14|, |R16|, PT ;  /* 0x400000100e00722a */ /* 0x008fe20003f2e200 */
[----:B------:R-:W-:Y:S02]  /*4560*/  @P2 SEL R20, R27, R20, P0 ;  /* 0x000000141b142207 */ /* 0x000fe40000000000 */
[----:B------:R-:W-:Y:S02]  /*4570*/  @P2 SEL R22, R26, R22, P0 ;  /* 0x000000161a162207 */ /* 0x000fe40000000000 */
[----:B------:R-:W-:-:S09]  /*4580*/  ISETP.NE.AND P2, PT, R3, RZ, PT ;  /* 0x000000ff0300720c */ /* 0x000fd20003f45270 */
[----:B------:R-:W-:-:S04]  /*4590*/  @P1 ISETP.GE.U32.AND P0, PT, R20, R21, PT ;  /* 0x000000151400120c */ /* 0x000fc80003f06070 */
[----:B------:R-:W-:-:S13]  /*45a0*/  @P1 ISETP.GE.AND.EX P0, PT, R22, R23, PT, P0 ;  /* 0x000000171600120c */ /* 0x000fda0003f06300 */
[----:B------:R-:W-:Y:S01]  /*45b0*/  @P1 DSETP.LT.OR P0, PT, |R16|, |R14|, !P0 ;  /* 0x4000000e1000122a */ /* 0x000fe20004701600 */
[----:B------:R-:W-:-:S13]  /*45c0*/  @P2 BRA `(.L_x_193) ;  /* 0x0000000000282947 */ /* 0x000fda0003800000 */
[----:B------:R-:W-:Y:S02]  /*45d0*/  IMAD.MOV.U32 R24, RZ, RZ, 0x500 ;  /* 0x00000500ff187424 */ /* 0x000fe400078e00ff */
[----:B------:R-:W-:-:S06]  /*45e0*/  IMAD.MOV.U32 R25, RZ, RZ, 0x0 ;  /* 0x00000000ff197424 */ /* 0x000fcc00078e00ff */
[----:B------:R-:W2:Y:S01]  /*45f0*/  ATOMG.E.ADD.64.STRONG.GPU PT, R24, desc[UR10][R12.64], R24 ;  /* 0x800000180c1879a8 */ /* 0x000ea200081ef50a */
[----:B------:R-:W1:Y:S01]  /*4600*/  S2UR UR5, SR_CgaCtaId ;  /* 0x00000000000579c3 */ /* 0x000e620000008800 */
[----:B------:R-:W-:Y:S02]  /*4610*/  UMOV UR4, 0x400 ;  /* 0x0000040000047882 */ /* 0x000fe40000000000 */
[----:B-1----:R-:W-:-:S06]  /*4620*/  ULEA UR4, UR5, UR4, 0x18 ;  /* 0x0000000405047291 */ /* 0x002fcc000f8ec0ff */
[----:B------:R-:W-:Y:S01]  /*4630*/  IMAD.U32 R9, RZ, RZ, UR4 ;  /* 0x00000004ff097e24 */ /* 0x000fe2000f8e00ff */
[----:B--2---:R-:W-:-:S05]  /*4640*/  IADD3 R18, P2, PT, R24, UR6, RZ ;  /* 0x0000000618127c10 */ /* 0x004fca000ff5e0ff */
[----:B------:R-:W-:-:S05]  /*4650*/  IMAD.X R19, RZ, RZ, R25, P2 ;  /* 0x000000ffff137224 */ /* 0x000fca00010e0619 */
[----:B------:R1:W-:Y:S03]  /*4660*/  STS.64 [R9+0x98], R18 ;  /* 0x0000981209007388 */ /* 0x0003e60000000a00 */
.L_x_193:
[----:B0-----:R-:W-:Y:S05]  /*4670*/  BSYNC.RECONVERGENT B2 ;  /* 0x0000000000027941 */ /* 0x001fea0003800200 */
.L_x_192:
[----:B------:R-:W-:Y:S01]  /*4680*/  BAR.SYNC.DEFER_BLOCKING 0x0 ;  /* 0x0000000000007b1d */ /* 0x000fe20000010000 */
[----:B------:R-:W-:Y:S01]  /*4690*/  @P1 FSEL R14, R14, R16, P0 ;  /* 0x000000100e0e1208 */ /* 0x000fe20000000000 */
[----:B------:R-:W-:Y:S01]  /*46a0*/  IMAD.U32 R25, RZ, RZ, UR8 ;  /* 0x00000008ff197e24 */ /* 0x000fe2000f8e00ff */
[----:B------:R-:W-:Y:S02]  /*46b0*/  @P1 FSEL R15, R15, R17, P0 ;  /* 0x000000110f0f1208 */ /* 0x000fe40000000000 */
[----:B------:R-:W-:Y:S01]  /*46c0*/  @P1 SEL R21, R20, R21, P0 ;  /* 0x0000001514151207 */ /* 0x000fe20000000000 */
[----:B------:R-:W-:Y:S01]  /*46d0*/  @P1 IMAD.MOV.U32 R16, RZ, RZ, R14 ;  /* 0x000000ffff101224 */ /* 0x000fe200078e000e */
[----:B------:R-:W-:Y:S01]  /*46e0*/  @P1 SEL R23, R22, R23, P0 ;  /* 0x0000001716171207 */ /* 0x000fe20000000000 */
[----:B------:R-:W-:-:S06]  /*46f0*/  @P1 IMAD.MOV.U32 R17, RZ, RZ, R15 ;  /* 0x000000ffff111224 */ /* 0x000fcc00078e000f */
[----:B-----5:R-:W-:Y:S01]  /*4700*/  DSETP.GEU.AND P2, PT, |R16|, |R10|, PT ;  /* 0x4000000a1000722a */ /* 0x020fe20003f4e200 */
[----:B-1----:R-:W0:-:S13]  /*4710*/  LDS.64 R18, [R9+0x98] ;  /* 0x0000980009127984 */ /* 0x002e1a0000000a00 */
[----:B------:R-:W-:-:S04]  /*4720*/  @P2 ISETP.GE.U32.AND P0, PT, R21, R7, PT ;  /* 0x000000071500220c */ /* 0x000fc80003f06070 */
[----:B------:R-:W-:-:S13]  /*4730*/  @P2 ISETP.GE.AND.EX P0, PT, R23, R8, PT, P0 ;  /* 0x000000081700220c */ /* 0x000fda0003f06300 */
[----:B------:R-:W-:-:S06]  /*4740*/  @P2 DSETP.LT.OR P0, PT, |R10|, |R16|, !P0 ;  /* 0x400000100a00222a */ /* 0x000fcc0004701600 */
[----:B------:R-:W-:Y:S02]  /*4750*/  @P2 FSEL R17, R17, R11, P0 ;  /* 0x0000000b11112208 */ /* 0x000fe40000000000 */
[----:B------:R-:W-:Y:S02]  /*4760*/  @P2 SEL R7, R21, R7, P0 ;  /* 0x0000000715072207 */ /* 0x000fe40000000000 */
[----:B------:R-:W-:Y:S01]  /*4770*/  @P2 SEL R8, R23, R8, P0 ;  /* 0x0000000817082207 */ /* 0x000fe20000000000 */
[----:B------:R-:W-:-:S04]  /*4780*/  @P2 IMAD.MOV.U32 R11, RZ, RZ, R17 ;  /* 0x000000ffff0b2224 */ /* 0x000fc800078e0011 */
[----:B------:R-:W-:Y:S01]  /*4790*/  IMAD.MOV.U32 R21, RZ, RZ, R11 ;  /* 0x000000ffff157224 */ /* 0x000fe200078e000b */
[----:B0-----:R-:W-:-:S04]  /*47a0*/  IADD3 R14, P3, PT, R18, 0x500, RZ ;  /* 0x00000500120e7810 */ /* 0x001fc80007f7e0ff */
[----:B------:R-:W-:Y:S01]  /*47b0*/  ISETP.GT.U32.AND P1, PT, R14, R25, PT ;  /* 0x000000190e00720c */ /* 0x000fe20003f24070 */
[----:B------:R-:W-:Y:S01]  /*47c0*/  IMAD.X R15, RZ, RZ, R19, P3 ;  /* 0x000000ffff0f7224 */ /* 0x000fe200018e0613 */
[----:B------:R-:W-:Y:S01]  /*47d0*/  @P2 FSEL R14, R16, R10, P0 ;  /* 0x0000000a100e2208 */ /* 0x000fe20000000000 */
[----:B------:R-:W-:-:S04]  /*47e0*/  IMAD.U32 R16, RZ, RZ, UR9 ;  /* 0x00000009ff107e24 */ /* 0x000fc8000f8e00ff */
[----:B------:R-:W-:Y:S01]  /*47f0*/  @P2 IMAD.MOV.U32 R10, RZ, RZ, R14 ;  /* 0x000000ffff0a2224 */ /* 0x000fe200078e000e */
[----:B------:R-:W-:Y:S01]  /*4800*/  ISETP.GT.AND.EX P0, PT, R15, R16, PT, P1 ;  /* 0x000000100f00720c */ /* 0x000fe20003f04310 */
[----:B------:R-:W-:Y:S01]  /*4810*/  IMAD.MOV.U32 R14, RZ, RZ, R8 ;  /* 0x000000ffff0e7224 */ /* 0x000fe200078e0008 */
[----:B------:R-:W-:Y:S01]  /*4820*/  MOV R15, R7 ;  /* 0x00000007000f7202 */ /* 0x000fe20000000f00 */
[----:B------:R-:W-:-:S10]  /*4830*/  IMAD.MOV.U32 R20, RZ, RZ, R10 ;  /* 0x000000ffff147224 */ /* 0x000fd400078e000a */
[----:B------:R-:W-:Y:S05]  /*4840*/  @!P0 BRA `(.L_x_194) ;  /* 0xfffffff8006c8947 */ /* 0x000fea000383ffff */
[----:B------:R-:W-:Y:S05]  /*4850*/  BSYNC.RECONVERGENT B1 ;  /* 0x0000000000017941 */ /* 0x000fea0003800200 */
.L_x_191:
[----:B------:R-:W-:Y:S01]  /*4860*/  ISETP.GE.U32.AND P0, PT, R18, R25, PT ;  /* 0x000000191200720c */ /* 0x000fe20003f06070 */
[----:B------:R-:W-:Y:S03]  /*4870*/  BSSY.RECONVERGENT B1, `(.L_x_188) ;  /* 0x00000b1000017945 */ /* 0x000fe60003800200 */
[----:B------:R-:W-:-:S13]  /*4880*/  ISETP.GE.AND.EX P0, PT, R19, R16, PT, P0 ;  /* 0x000000101300720c */ /* 0x000fda0003f06300 */
[----:B------:R-:W-:Y:S05]  /*4890*/  @P0 BRA `(.L_x_195) ;  /* 0x0000000800b80947 */ /* 0x000fea0003800000 */
[----:B------:R-:W-:-:S05]  /*48a0*/  IMAD.IADD R20, R25, 0x1, -R18 ;  /* 0x0000000119147824 */ /* 0x000fca00078e0a12 */
[----:B------:R-:W-:-:S13]  /*48b0*/  ISETP.GE.AND P0, PT, R3, R20, PT ;  /* 0x000000140300720c */ /* 0x000fda0003f06270 */
[----:B------:R-:W-:Y:S05]  /*48c0*/  @P0 BRA `(.L_x_195) ;  /* 0x0000000800ac0947 */ /* 0x000fea0003800000 */
[----:B------:R-:W-:Y:S01]  /*48d0*/  LOP3.LUT R9, RZ, R3, RZ, 0x33, !PT ;  /* 0x00000003ff097212 */ /* 0x000fe200078e33ff */
[----:B------:R-:W-:Y:S03]  /*48e0*/  BSSY.RECONVERGENT B2, `(.L_x_196) ;  /* 0x0000035000027945 */ /* 0x000fe60003800200 */
[----:B------:R-:W-:-:S04]  /*48f0*/  IADD3 R25, PT, PT, -R18, R25, R9 ;  /* 0x0000001912197210 */ /* 0x000fc80007ffe109 */
[----:B------:R-:W-:-:S04]  /*4900*/  LOP3.LUT R9, R25, 0x300, RZ, 0xc0, !PT ;  /* 0x0000030019097812 */ /* 0x000fc800078ec0ff */
[----:B------:R-:W-:Y:S01]  /*4910*/  ISETP.NE.AND P0, PT, R9, 0x300, PT ;  /* 0x000003000900780c */ /* 0x000fe20003f05270 */
[----:B------:R-:W-:-:S12]  /*4920*/  IMAD.MOV.U32 R9, RZ, RZ, R3 ;  /* 0x000000ffff097224 */ /* 0x000fd800078e0003 */
[----:B------:R-:W-:Y:S05]  /*4930*/  @!P0 BRA `(.L_x_197) ;  /* 0x0000000000bc8947 */ /* 0x000fea0003800000 */
[----:B------:R-:W-:Y:S02]  /*4940*/  IADD3 R15, P0, PT, R3, R18, RZ ;  /* 0x00000012030f7210 */ /* 0x000fe40007f1e0ff */
[----:B------:R-:W-:Y:S02]  /*4950*/  LEA.HI R9, R25, 0x1, RZ, 0x18 ;  /* 0x0000000119097811 */ /* 0x000fe400078fc0ff */
[C---:B------:R-:W-:Y:S01]  /*4960*/  LEA R2, P1, R15.reuse, R2, 0x3 ;  /* 0x000000020f027211 */ /* 0x040fe200078218ff */
[----:B------:R-:W-:Y:S01]  /*4970*/  IMAD.X R13, RZ, RZ, R19, P0 ;  /* 0x000000ffff0d7224 */ /* 0x000fe200000e0613 */
[----:B------:R-:W-:Y:S02]  /*4980*/  IADD3 R14, P0, PT, R15, R5, RZ ;  /* 0x000000050f0e7210 */ /* 0x000fe40007f1e0ff */
[----:B------:R-:W-:Y:S01]  /*4990*/  LOP3.LUT R5, R9, 0x3, RZ, 0xc0, !PT ;  /* 0x0000000309057812 */ /* 0x000fe200078ec0ff */
[----:B------:R-:W-:Y:S01]  /*49a0*/  IMAD.MOV.U32 R9, RZ, RZ, R3 ;  /* 0x000000ffff097224 */ /* 0x000fe200078e0003 */
[----:B------:R-:W-:Y:S01]  /*49b0*/  LEA.HI.X R15, R15, R4, R13, 0x3, P1 ;  /* 0x000000040f0f7211 */ /* 0x000fe200008f1c0d */
[----:B------:R-:W-:-:S02]  /*49c0*/  IMAD.X R16, R13, 0x1, R6, P0 ;  /* 0x000000010d107824 */ /* 0x000fc400000e0606 */
[----:B------:R-:W-:-:S07]  /*49d0*/  IMAD.MOV R6, RZ, RZ, -R5 ;  /* 0x000000ffff067224 */ /* 0x000fce00078e0a05 */
.L_x_200:
        /* <DEDUP_REMOVED lines=9> */
[----:B------:R-:W-:Y:S02]  /*4a70*/  IMAD.MOV.U32 R4, RZ, RZ, R10 ;  /* 0x000000ffff047224 */ /* 0x000fe400078e000a */
        /* <DEDUP_REMOVED lines=21> */
.L_x_199:
[----:B------:R-:W-:Y:S05]  /*4bd0*/  BSYNC.RECONVERGENT B3 ;  /* 0x0000000000037941 */ /* 0x000fea0003800200 */
.L_x_198:
[----:B------:R-:W-:Y:S01]  /*4be0*/  IADD3 R14, P0, PT, R14, 0x100, RZ ;  /* 0x000001000e0e7810 */ /* 0x000fe20007f1e0ff */
[----:B------:R-:W-:Y:S02]  /*4bf0*/  VIADD R9, R9, 0x100 ;  /* 0x0000010009097836 */ /* 0x000fe40000000000 */
[----:B------:R-:W-:Y:S02]  /*4c00*/  IMAD.X R15, RZ, RZ, R15, P3 ;  /* 0x000000ffff0f7224 */ /* 0x000fe400018e060f */
[----:B------:R-:W-:Y:S01]  /*4c10*/  IMAD.X R16, RZ, RZ, R16, P0 ;  /* 0x000000ffff107224 */ /* 0x000fe200000e0610 */
[----:B------:R-:W-:Y:S07]  /*4c20*/  @P2 BRA `(.L_x_200) ;  /* 0xfffffffc006c2947 */ /* 0x000fee000383ffff */
.L_x_197:
[----:B------:R-:W-:Y:S05]  /*4c30*/  BSYNC.RECONVERGENT B2 ;  /* 0x0000000000027941 */ /* 0x000fea0003800200 */
.L_x_196:
[----:B------:R-:W-:-:S13]  /*4c40*/  ISETP.GE.U32.AND P0, PT, R25, 0x300, PT ;  /* 0x000003001900780c */ /* 0x000fda0003f06070 */
[----:B------:R-:W-:Y:S05]  /*4c50*/  @!P0 BRA `(.L_x_195) ;  /* 0x0000000400c88947 */ /* 0x000fea0003800000 */
[----:B------:R-:W0:Y:S01]  /*4c60*/  LDC.64 R16, c[0x0][0x380] ;  /* 0x0000e000ff107b82 */ /* 0x000e220000000a00 */
[----:B------:R-:W-:-:S07]  /*4c70*/  VIADD R21, R9, 0x200 ;  /* 0x0000020009157836 */ /* 0x000fce0000000000 */
[----:B------:R-:W1:Y:S02]  /*4c80*/  LDC.64 R14, c[0x0][0x388] ;  /* 0x0000e200ff0e7b82 */ /* 0x000e640000000a00 */
.L_x_209:
[----:B------:R-:W-:-:S05]  /*4c90*/  VIADD R5, R21, 0xfffffe00 ;  /* 0xfffffe0015057836 */ /* 0x000fca0000000000 */
[----:B------:R-:W-:-:S05]  /*4ca0*/  IADD3 R5, P0, PT, R5, R18, RZ ;  /* 0x0000001205057210 */ /* 0x000fca0007f1e0ff */
[----:B------:R-:W-:Y:S01]  /*4cb0*/  IMAD.X R2, RZ, RZ, R19, P0 ;  /* 0x000000ffff027224 */ /* 0x000fe200000e0613 */
[----:B0-----:R-:W-:-:S04]  /*4cc0*/  LEA R22, P0, R5, R16, 0x3 ;  /* 0x0000001005167211 */ /* 0x001fc800078018ff */
[----:B------:R-:W-:-:S05]  /*4cd0*/  LEA.HI.X R23, R5, R17, R2, 0x3, P0 ;  /* 0x0000001105177211 */ /* 0x000fca00000f1c02 */
[----:B------:R-:W2:Y:S04]  /*4ce0*/  LDG.E.64 R24, desc[UR10][R22.64] ;  /* 0x0000000a16187981 */ /* 0x000ea8000c1e1b00 */
[----:B------:R0:W5:Y:S01]  /*4cf0*/  LDG.E.64 R12, desc[UR10][R22.64+0x800] ;  /* 0x0008000a160c7981 */ /* 0x000162000c1e1b00 */
        /* <DEDUP_REMOVED lines=23> */
.L_x_202:
[----:B------:R-:W-:Y:S05]  /*4e70*/  BSYNC.RECONVERGENT B2 ;  /* 0x0000000000027941 */ /* 0x000fea0003800200 */
.L_x_201:
[----:B------:R0:W5:Y:S04]  /*4e80*/  LDG.E.64 R6, desc[UR10][R22.64+0x1000] ;  /* 0x0010000a16067981 */ /* 0x000168000c1e1b00 */
[----:B------:R0:W5:Y:S02]  /*4e90*/  LDG.E.64 R24, desc[UR10][R22.64+0x1800] ;  /* 0x0018000a16187981 */ /* 0x000164000c1e1b00 */
[----:B-----5:R-:W-:Y:S01]  /*4ea0*/  DSETP.GEU.AND P0, PT, |R4|, |R12|, PT ;  /* 0x4000000c0400722a */ /* 0x020fe20003f0e200 */
[----:B------:R-:W-:Y:S01]  /*4eb0*/  VIADD R11, R21, 0xffffff00 ;  /* 0xffffff00150b7836 */ /* 0x000fe20000000000 */
[----:B------:R-:W-:Y:S01]  /*4ec0*/  BSSY.RECONVERGENT B2, `(.L_x_203) ;  /* 0x0000016000027945 */ /* 0x000fe20003800200 */
[----:B------:R-:W-:-:S03]  /*4ed0*/  IMAD.MOV.U32 R10, RZ, RZ, R12 ;  /* 0x000000ffff0a7224 */ /* 0x000fc600078e000c */
[----:B------:R-:W-:Y:S01]  /*4ee0*/  IADD3 R28, P1, P2, R18, R14, R11 ;  /* 0x0000000e121c7210 */ /* 0x000fe20007a3e00b */
[----:B------:R-:W-:-:S03]  /*4ef0*/  IMAD.MOV.U32 R11, RZ, RZ, R13 ;  /* 0x000000ffff0b7224 */ /* 0x000fc600078e000d */
[----:B------:R-:W-:Y:S01]  /*4f00*/  IADD3.X R27, PT, PT, R19, R15, RZ, P1, P2 ;  /* 0x0000000f131b7210 */ /* 0x000fe20000fe44ff */
[----:B------:R-:W-:-:S04]  /*4f10*/  IMAD.MOV.U32 R8, RZ, RZ, R28 ;  /* 0x000000ffff087224 */ /* 0x000fc800078e001c */
        /* <DEDUP_REMOVED lines=16> */
.L_x_204:
[----:B------:R-:W-:Y:S05]  /*5020*/  BSYNC.RECONVERGENT B2 ;  /* 0x0000000000027941 */ /* 0x000fea0003800200 */
.L_x_203:
[----:B------:R-:W-:Y:S01]  /*5030*/  DSETP.GEU.AND P0, PT, |R10|, |R6|, PT ;  /* 0x400000060a00722a */ /* 0x000fe20003f0e200 */
[----:B------:R-:W-:Y:S01]  /*5040*/  IADD3 R23, P1, P2, R18, R14, R21 ;  /* 0x0000000e12177210 */ /* 0x000fe20007a3e015 */
[----:B------:R-:W-:Y:S01]  /*5050*/  BSSY.RECONVERGENT B2, `(.L_x_205) ;  /* 0x0000016000027945 */ /* 0x000fe20003800200 */
[----:B------:R-:W-:Y:S02]  /*5060*/  VIADD R13, R21, 0x100 ;  /* 0x00000100150d7836 */ /* 0x000fe40000000000 */
[----:B------:R-:W-:Y:S01]  /*5070*/  IADD3.X R27, PT, PT, R19, R15, RZ, P1, P2 ;  /* 0x0000000f131b7210 */ /* 0x000fe20000fe44ff */
[----:B------:R-:W-:Y:S02]  /*5080*/  IMAD.MOV.U32 R2, RZ, RZ, R23 ;  /* 0x000000ffff027224 */ /* 0x000fe400078e0017 */
        /* <DEDUP_REMOVED lines=18> */
.L_x_206:
[----:B------:R-:W-:Y:S05]  /*51b0*/  BSYNC.RECONVERGENT B2 ;  /* 0x0000000000027941 */ /* 0x000fea0003800200 */
.L_x_205:
[----:B------:R-:W-:Y:S01]  /*51c0*/  DSETP.GEU.AND P0, PT, |R4|, |R24|, PT ;  /* 0x400000180400722a */ /* 0x000fe20003f0e200 */
[----:B------:R-:W-:Y:S01]  /*51d0*/  IADD3 R13, P1, P2, R18, R14, R13 ;  /* 0x0000000e120d7210 */ /* 0x000fe20007a3e00d */
[----:B------:R-:W-:Y:S01]  /*51e0*/  BSSY.RECONVERGENT B2, `(.L_x_207) ;  /* 0x0000015000027945 */ /* 0x000fe20003800200 */
[----:B------:R-:W-:Y:S02]  /*51f0*/  IMAD.MOV.U32 R10, RZ, RZ, R24 ;  /* 0x000000ffff0a7224 */ /* 0x000fe400078e0018 */
[----:B------:R-:W-:Y:S01]  /*5200*/  IADD3.X R6, PT, PT, R19, R15, RZ, P1, P2 ;  /* 0x0000000f13067210 */ /* 0x000fe20000fe44ff */
[----:B------:R-:W-:Y:S02]  /*5210*/  IMAD.MOV.U32 R7, RZ, RZ, R13 ;  /* 0x000000ffff077224 */ /* 0x000fe400078e000d */
[----:B------:R-:W-:Y:S02]  /*5220*/  IMAD.MOV.U32 R11, RZ, RZ, R25 ;  /* 0x000000ffff0b7224 */ /* 0x000fe400078e0019 */
[----:B------:R-:W-:-:S04]  /*5230*/  IMAD.MOV.U32 R8, RZ, RZ, R6 ;  /* 0x000000ffff087224 */ /* 0x000fc800078e0006 */
[----:B------:R-:W-:Y:S05]  /*5240*/  @!P0 BRA `(.L_x_208) ;  /* 0x0000000000388947 */ /* 0x000fea0003800000 */
[----:B------:R-:W-:Y:S01]  /*5250*/  DSETP.GEU.AND P0, PT, |R24|, |R4|, PT ;  /* 0x400000041800722a */ /* 0x000fe20003f0e200 */
[----:B------:R-:W-:Y:S01]  /*5260*/  MOV R7, R2 ;  /* 0x0000000200077202 */ /* 0x000fe20000000f00 */
[----:B------:R-:W-:Y:S02]  /*5270*/  IMAD.MOV.U32 R8, RZ, RZ, R9 ;  /* 0x000000ffff087224 */ /* 0x000fe400078e0009 */
[----:B------:R-:W-:Y:S02]  /*5280*/  IMAD.MOV.U32 R10, RZ, RZ, R4 ;  /* 0x000000ffff0a7224 */ /* 0x000fe400078e0004 */
[----:B------:R-:W-:-:S08]  /*5290*/  IMAD.MOV.U32 R11, RZ, RZ, R5 ;  /* 0x000000ffff0b7224 */ /* 0x000fd000078e0005 */
        /* <DEDUP_REMOVED lines=9> */
.L_x_208:
[----:B------:R-:W-:Y:S05]  /*5330*/  BSYNC.RECONVERGENT B2 ;  /* 0x0000000000027941 */ /* 0x000fea0003800200 */
.L_x_207:
[C---:B------:R-:W-:Y:S02]  /*5340*/  VIADD R5, R21.reuse, 0x200 ;  /* 0x0000020015057836 */ /* 0x040fe40000000000 */
[----:B------:R-:W-:-:S03]  /*5350*/  VIADD R21, R21, 0x400 ;  /* 0x0000040015157836 */ /* 0x000fc60000000000 */
[----:B------:R-:W-:-:S13]  /*5360*/  ISETP.GE.AND P0, PT, R5, R20, PT ;  /* 0x000000140500720c */ /* 0x000fda0003f06270 */
[----:B------:R-:W-:Y:S05]  /*5370*/  @!P0 BRA `(.L_x_209) ;  /* 0xfffffff800448947 */ /* 0x000fea000383ffff */
.L_x_195:
[----:B------:R-:W-:Y:S05]  /*5380*/  BSYNC.RECONVERGENT B1 ;  /* 0x0000000000017941 */ /* 0x000fea0003800200 */
.L_x_188:
        /* <DEDUP_REMOVED lines=32> */
.L_x_211:
[----:B------:R-:W-:Y:S05]  /*5590*/  BSYNC.RECONVERGENT B1 ;  /* 0x0000000000017941 */ /* 0x000fea0003800200 */
.L_x_210:
        /* <DEDUP_REMOVED lines=31> */
.L_x_213:
[----:B------:R-:W-:Y:S05]  /*5790*/  BSYNC.RECONVERGENT B1 ;  /* 0x0000000000017941 */ /* 0x000fea0003800200 */
.L_x_212:
        /* <DEDUP_REMOVED lines=31> */
.L_x_215:
[----:B------:R-:W-:Y:S05]  /*5990*/  BSYNC.RECONVERGENT B1 ;  /* 0x0000000000017941 */ /* 0x000fea0003800200 */
.L_x_214:
[----:B------:R-:W-:Y:S01]  /*59a0*/  ISETP.GT.AND P0, PT, R2, 0x17, PT ;  /* 0x000000170200780c */ /* 0x000fe20003f04270 */
[----:B-1----:R1:W1:Y:S01]  /*59b0*/  SHFL.DOWN PT, R6, R4, 0x8, 0x1f ;  /* 0x09001f0004067f89 */ /* 0x00226200000e0000 */
[----:B------:R-:W-:Y:S01]  /*59c0*/  BSSY.RECONVERGENT B1, `(.L_x_216) ;  /* 0x000001d000017945 */ /* 0x000fe20003800200 */
[----:B--2---:R-:W-:Y:S02]  /*59d0*/  IMAD.MOV.U32 R12, RZ, RZ, R10 ;  /* 0x000000ffff0c7224 */ /* 0x004fe400078e000a */
[----:B------:R2:W1:Y:S01]  /*59e0*/  SHFL.DOWN PT, R7, R5, 0x8, 0x1f ;  /* 0x09001f0005077f89 */ /* 0x00046200000e0000 */
[----:B------:R-:W-:Y:S02]  /*59f0*/  IMAD.MOV.U32 R13, RZ, RZ, R11 ;  /* 0x000000ffff0d7224 */ /* 0x000fe400078e000b */
[----:B------:R-:W-:Y:S01]  /*5a00*/  IMAD.MOV.U32 R8, RZ, RZ, R4 ;  /* 0x000000ffff087224 */ /* 0x000fe200078e0004 */
[----:B0-----:R2:W0:Y:S01]  /*5a10*/  SHFL.DOWN PT, R15, R10, 0x8, 0x1f ;  /* 0x09001f000a0f7f89 */ /* 0x00142200000e0000 */
[----:B----4-:R-:W-:-:S03]  /*5a20*/  IMAD.MOV.U32 R9, RZ, RZ, R5 ;  /* 0x000000ffff097224 */ /* 0x010fc600078e0005 */
[----:B---3--:R2:W3:Y:S01]  /*5a30*/  SHFL.DOWN PT, R14, R11, 0x8, 0x1f ;  /* 0x09001f000b0e7f89 */ /* 0x0084e200000e0000 */
[----:B------:R-:W-:Y:S05]  /*5a40*/  @P0 BRA `(.L_x_217) ;  /* 0x0000000000500947 */ /* 0x000fea0003800000 */
[----:B-1----:R-:W-:Y:S01]  /*5a50*/  DSETP.GEU.AND P0, PT, |R4|, |R6|, PT ;  /* 0x400000060400722a */ /* 0x002fe20003f0e200 */
        /* <DEDUP_REMOVED lines=19> */
.L_x_217:
[----:B------:R-:W-:Y:S05]  /*5b90*/  BSYNC.RECONVERGENT B1 ;  /* 0x0000000000017941 */ /* 0x000fea0003800200 */
.L_x_216:
[----:B------:R-:W-:Y:S01]  /*5ba0*/  ISETP.GT.AND P0, PT, R2, 0xf, PT ;  /* 0x0000000f0200780c */ /* 0x000fe20003f04270 */
[----:B--2---:R2:W4:Y:S01]  /*5bb0*/  SHFL.DOWN PT, R10, R8, 0x10, 0x1f ;  /* 0x0a001f00080a7f89 */ /* 0x00452200000e0000 */
[----:B------:R-:W-:Y:S01]  /*5bc0*/  BSSY.RECONVERGENT B1, `(.L_x_218) ;  /* 0x000001d000017945 */ /* 0x000fe20003800200 */
[----:B-1----:R-:W-:Y:S02]  /*5bd0*/  IMAD.MOV.U32 R4, RZ, RZ, R12 ;  /* 0x000000ffff047224 */ /* 0x002fe400078e000c */
[----:B------:R2:W1:Y:S01]  /*5be0*/  SHFL.DOWN PT, R11, R9, 0x10, 0x1f ;  /* 0x0a001f00090b7f89 */ /* 0x00046200000e0000 */
[----:B------:R-:W-:Y:S02]  /*5bf0*/  IMAD.MOV.U32 R5, RZ, RZ, R13 ;  /* 0x000000ffff057224 */ /* 0x000fe400078e000d */
[----:B------:R-:W-:Y:S01]  /*5c00*/  IMAD.MOV.U32 R6, RZ, RZ, R8 ;  /* 0x000000ffff067224 */ /* 0x000fe200078e0008 */
[----:B0-----:R2:W0:Y:S01]  /*5c10*/  SHFL.DOWN PT, R15, R12, 0x10, 0x1f ;  /* 0x0a001f000c0f7f89 */ /* 0x00142200000e0000 */
[----:B------:R-:W-:-:S03]  /*5c20*/  IMAD.MOV.U32 R7, RZ, RZ, R9 ;  /* 0x000000ffff077224 */ /* 0x000fc600078e0009 */
[----:B---3--:R2:W3:Y:S01]  /*5c30*/  SHFL.DOWN PT, R14, R13, 0x10, 0x1f ;  /* 0x0a001f000d0e7f89 */ /* 0x0084e200000e0000 */
        /* <DEDUP_REMOVED lines=21> */
.L_x_219:
[----:B------:R-:W-:Y:S05]  /*5d90*/  BSYNC.RECONVERGENT B1 ;  /* 0x0000000000017941 */ /* 0x000fea0003800200 */
.L_x_218:
[----:B------:R-:W-:Y:S01]  /*5da0*/  ISETP.NE.AND P0, PT, R2, RZ, PT ;  /* 0x000000ff0200720c */ /* 0x000fe20003f05270 */
[----:B------:R-:W-:-:S12]  /*5db0*/  BSSY.RECONVERGENT B1, `(.L_x_220) ;  /* 0x000000a000017945 */ /* 0x000fd80003800200 */
[----:B------:R-:W-:Y:S05]  /*5dc0*/  @P0 BRA `(.L_x_221) ;  /* 0x0000000000200947 */ /* 0x000fea0003800000 */
[----:B--2---:R-:W2:Y:S01]  /*5dd0*/  S2R R9, SR_CgaCtaId ;  /* 0x0000000000097919 */ /* 0x004ea20000008800 */
[----:B------:R-:W-:Y:S02]  /*5de0*/  MOV R8, 0x400 ;  /* 0x0000040000087802 */ /* 0x000fe40000000f00 */
[----:B------:R-:W-:-:S04]  /*5df0*/  SHF.R.U32.HI R2, RZ, 0x1, R3 ;  /* 0x00000001ff027819 */ /* 0x000fc80000011603 */
[----:B------:R-:W-:Y:S02]  /*5e00*/  LOP3.LUT R2, R2, 0x1f0, RZ, 0xc0, !PT ;  /* 0x000001f002027812 */ /* 0x000fe400078ec0ff */
[----:B--2---:R-:W-:-:S05]  /*5e10*/  LEA R9, R9, R8, 0x18 ;  /* 0x0000000809097211 */ /* 0x004fca00078ec0ff */
[----:B------:R-:W-:-:S05]  /*5e20*/  IMAD.IADD R9, R2, 0x1, R9 ;  /* 0x0000000102097824 */ /* 0x000fca00078e0209 */
[----:B------:R2:W-:Y:S04]  /*5e30*/  STS.64 [R9+0x10], R4 ;  /* 0x0000100409007388 */ /* 0x0005e80000000a00 */
[----:B------:R2:W-:Y:S02]  /*5e40*/  STS.64 [R9+0x8], R6 ;  /* 0x0000080609007388 */ /* 0x0005e40000000a00 */
.L_x_221:
[----:B------:R-:W-:Y:S05]  /*5e50*/  BSYNC.RECONVERGENT B1 ;  /* 0x0000000000017941 */ /* 0x000fea0003800200 */
.L_x_220:
[----:B------:R-:W-:Y:S01]  /*5e60*/  BAR.SYNC.DEFER_BLOCKING 0x0 ;  /* 0x0000000000007b1d */ /* 0x000fe20000010000 */
[----:B------:R-:W-:-:S13]  /*5e70*/  ISETP.NE.AND P1, PT, R3, RZ, PT ;  /* 0x000000ff0300720c */ /* 0x000fda0003f25270 */
[----:B------:R-:W-:Y:S05]  /*5e80*/  @P1 BRA `(.L_x_149) ;  /* 0x00000008008c1947 */ /* 0x000fea0003800000 */
[----:B------:R-:W5:Y:S01]  /*5e90*/  S2R R3, SR_CgaCtaId ;  /* 0x0000000000037919 */ /* 0x000f620000008800 */
[----:B------:R-:W-:Y:S01]  /*5ea0*/  MOV R20, 0x400 ;  /* 0x0000040000147802 */ /* 0x000fe20000000f00 */
[----:B------:R-:W-:Y:S03]  /*5eb0*/  BSSY.RECONVERGENT B1, `(.L_x_222) ;  /* 0x000001a000017945 */ /* 0x000fe60003800200 */
[----:B-----5:R-:W-:-:S05]  /*5ec0*/  LEA R20, R3, R20, 0x18 ;  /* 0x0000001403147211 */ /* 0x020fca00078ec0ff */
[----:B------:R-:W5:Y:S04]  /*5ed0*/  LDS.64 R16, [R20+0x18] ;  /* 0x0000180014107984 */ /* 0x000f680000000a00 */
[----:B-12-4-:R-:W1:Y:S04]  /*5ee0*/  LDS.128 R8, [R20+0x20] ;  /* 0x0000200014087984 */ /* 0x016e680000000c00 */
[----:B------:R2:W4:Y:S04]  /*5ef0*/  LDS.64 R2, [R20+0x80] ;  /* 0x0000800014027984 */ /* 0x0005280000000a00 */
[----:B0--3--:R2:W0:Y:S01]  /*5f00*/  LDS.128 R12, [R20+0x30] ;  /* 0x00003000140c7984 */ /* 0x0094220000000c00 */
[----:B-----5:R-:W-:Y:S01]  /*5f10*/  DSETP.GEU.AND P0, PT, |R6|, |R16|, PT ;  /* 0x400000100600722a */ /* 0x020fe20003f0e200 */
[----:B------:R-:W-:-:S02]  /*5f20*/  IMAD.MOV.U32 R22, RZ, RZ, R16 ;  /* 0x000000ffff167224 */ /* 0x000fc400078e0010 */
[----:B------:R-:W-:Y:S02]  /*5f30*/  IMAD.MOV.U32 R23, RZ, RZ, R17 ;  /* 0x000000ffff177224 */ /* 0x000fe400078e0011 */
[----:B-1----:R-:W-:Y:S02]  /*5f40*/  IMAD.MOV.U32 R25, RZ, RZ, R8 ;  /* 0x000000ffff197224 */ /* 0x002fe400078e0008 */
[----:B------:R-:W-:-:S07]  /*5f50*/  IMAD.MOV.U32 R21, RZ, RZ, R9 ;  /* 0x000000ffff157224 */ /* 0x000fce00078e0009 */
[----:B0-2-4-:R-:W-:Y:S05]  /*5f60*/  @!P0 BRA `(.L_x_223) ;  /* 0x0000000000388947 */ /* 0x015fea0003800000 */
        /* <DEDUP_REMOVED lines=14> */
.L_x_223:
[----:B------:R-:W-:Y:S05]  /*6050*/  BSYNC.RECONVERGENT B1 ;  /* 0x0000000000017941 */ /* 0x000fea0003800200 */
.L_x_222:
        /* <DEDUP_REMOVED lines=23> */
.L_x_225:
[----:B------:R-:W-:Y:S05]  /*61d0*/  BSYNC.RECONVERGENT B1 ;  /* 0x0000000000017941 */ /* 0x000fea0003800200 */
.L_x_224:
        /* <DEDUP_REMOVED lines=21> */
.L_x_227:
[----:B------:R-:W-:Y:S05]  /*6330*/  BSYNC.RECONVERGENT B1 ;  /* 0x0000000000017941 */ /* 0x000fea0003800200 */
.L_x_226:
        /* <DEDUP_REMOVED lines=23> */
.L_x_229:
[----:B------:R-:W-:Y:S05]  /*64b0*/  BSYNC.RECONVERGENT B1 ;  /* 0x0000000000017941 */ /* 0x000fea0003800200 */
.L_x_228:
        /* <DEDUP_REMOVED lines=21> */
.L_x_231:
[----:B------:R-:W-:Y:S05]  /*6610*/  BSYNC.RECONVERGENT B1 ;  /* 0x0000000000017941 */ /* 0x000fea0003800200 */
.L_x_230:
        /* <DEDUP_REMOVED lines=21> */
.L_x_233:
[----:B------:R-:W-:Y:S05]  /*6770*/  BSYNC.RECONVERGENT B1 ;  /* 0x0000000000017941 */ /* 0x000fea0003800200 */
.L_x_232:
        /* <DEDUP_REMOVED lines=20> */
.L_x_149:
[----:B------:R-:W-:Y:S05]  /*68c0*/  BSYNC.RECONVERGENT B0 ;  /* 0x0000000000007941 */ /* 0x000fea0003800200 */
.L_x_116:
[----:B------:R-:W-:Y:S05]  /*68d0*/  @P1 EXIT ;  /* 0x000000000000194d */ /* 0x000fea0003800000 */
[----:B01--4-:R-:W0:Y:S02]  /*68e0*/  LDC.64 R2, c[0x0][0x390] ;  /* 0x0000e400ff027b82 */ /* 0x013e240000000a00 */
[----:B0-----:R-:W-:-:S05]  /*68f0*/  IMAD.WIDE.U32 R2, R0, 0x10, R2 ;  /* 0x0000001000027825 */ /* 0x001fca00078e0002 */
[----:B------:R-:W-:Y:S04]  /*6900*/  STG.E.64 desc[UR10][R2.64], R6 ;  /* 0x0000000602007986 */ /* 0x000fe8000c101b0a */
[----:B------:R-:W-:Y:S01]  /*6910*/  STG.E.64 desc[UR10][R2.64+0x8], R4 ;  /* 0x0000080402007986 */ /* 0x000fe2000c101b0a */
[----:B------:R-:W-:Y:S05]  /*6920*/  EXIT ;  /* 0x000000000000794d */ /* 0x000fea0003800000 */
.L_x_234:
        /* <DEDUP_REMOVED lines=13> */
.L_x_722:


//--------------------- .text._ZN6thrust24THRUST_300001_SM_1000_NS8cuda_cub4core6detail13_kernel_agentINS1_8__reduce11ReduceAgentINS0_12zip_iteratorIN4cuda3std3__45tupleIJNS0_10device_ptrIdEENS0_17counting_iteratorIlNS0_11use_defaultESF_SF_EEEEEEEPNSB_IJdlEEESJ_lNS1_9__extrema9arg_max_fIdl10ComparatorEEEEJSI_SK_lSO_EEEvDpT0_ --------------------------
	.section	.text._ZN6thrust24THRUST_300001_SM_1000_NS8cuda_cub4core6detail13_kernel_agentINS1_8__reduce11ReduceAgentINS0_12zip_iteratorIN4cuda3std3__45tupleIJNS0_10device_ptrIdEENS0_17counting_iteratorIlNS0_11use_defaultESF_SF_EEEEEEEPNSB_IJdlEEESJ_lNS1_9__extrema9arg_max_fIdl10ComparatorEEEEJSI_SK_lSO_EEEvDpT0_,"ax",@progbits
	.align	128
        .global         _ZN6thrust24THRUST_300001_SM_1000_NS8cuda_cub4core6detail13_kernel_agentINS1_8__reduce11ReduceAgentINS0_12zip_iteratorIN4cuda3std3__45tupleIJNS0_10device_ptrIdEENS0_17counting_iteratorIlNS0_11use_defaultESF_SF_EEEEEEEPNSB_IJdlEEESJ_lNS1_9__extrema9arg_max_fIdl10ComparatorEEEEJSI_SK_lSO_EEEvDpT0_
        .type           _ZN6thrust24THRUST_300001_SM_1000_NS8cuda_cub4core6detail13_kernel_agentINS1_8__reduce11ReduceAgentINS0_12zip_iteratorIN4cuda3std3__45tupleIJNS0_10device_ptrIdEENS0_17counting_iteratorIlNS0_11use_defaultESF_SF_EEEEEEEPNSB_IJdlEEESJ_lNS1_9__extrema9arg_max_fIdl10ComparatorEEEEJSI_SK_lSO_EEEvDpT0_,@function
        .size           _ZN6thrust24THRUST_300001_SM_1000_NS8cuda_cub4core6detail13_kernel_agentINS1_8__reduce11ReduceAgentINS0_12zip_iteratorIN4cuda3std3__45tupleIJNS0_10device_ptrIdEENS0_17counting_iteratorIlNS0_11use_defaultESF_SF_EEEEEEEPNSB_IJdlEEESJ_lNS1_9__extrema9arg_max_fIdl10ComparatorEEEEJSI_SK_lSO_EEEvDpT0_,(.L_x_723 - _ZN6thrust24THRUST_300001_SM_1000_NS8cuda_cub4core6detail13_kernel_agentINS1_8__reduce11ReduceAgentINS0_12zip_iteratorIN4cuda3std3__45tupleIJNS0_10device_ptrIdEENS0_17counting_iteratorIlNS0_11use_defaultESF_SF_EEEEEEEPNSB_IJdlEEESJ_lNS1_9__extrema9arg_max_fIdl10ComparatorEEEEJSI_SK_lSO_EEEvDpT0_)
        .other          _ZN6thrust24THRUST_300001_SM_1000_NS8cuda_cub4core6detail13_kernel_agentINS1_8__reduce11ReduceAgentINS0_12zip_iteratorIN4cuda3std3__45tupleIJNS0_10device_ptrIdEENS0_17counting_iteratorIlNS0_11use_defaultESF_SF_EEEEEEEPNSB_IJdlEEESJ_lNS1_9__extrema9arg_max_fIdl10ComparatorEEEEJSI_SK_lSO_EEEvDpT0_,@"STO_CUDA_ENTRY STV_DEFAULT"
_ZN6thrust24THRUST_300001_SM_1000_NS8cuda_cub4core6detail13_kernel_agentINS1_8__reduce11ReduceAgentINS0_12zip_iteratorIN4cuda3std3__45tupleIJNS0_10device_ptrIdEENS0_17counting_iteratorIlNS0_11use_defaultESF_SF_EEEEEEEPNSB_IJdlEEESJ_lNS1_9__extrema9arg_max_fIdl10ComparatorEEEEJSI_SK_lSO_EEEvDpT0_:
.text._ZN6thrust24THRUST_300001_SM_1000_NS8cuda_cub4core6detail13_kernel_agentINS1_8__reduce11ReduceAgentINS0_12zip_iteratorIN4cuda3std3__45tupleIJNS0_10device_ptrIdEENS0_17counting_iteratorIlNS0_11use_defaultESF_SF_EEEEEEEPNSB_IJdlEEESJ_lNS1_9__extrema9arg_max_fIdl10ComparatorEEEEJSI_SK_lSO_EEEvDpT0_:
[----:B------:R-:W-:Y:S01]  /*0000*/  LDC R1, c[0x0][0x37c] ;  /* 0x0000df00ff017b82 */ /* 0x000fe20000000800 */
[----:B------:R-:W0:Y:S02]  /*0010*/  LDCU.64 UR4, c[0x0][0x398] ;  /* 0x00007300ff0477ac */ /* 0x000e240008000a00 */
[----:B0-----:R-:W-:-:S04]  /*0020*/  ISETP.NE.U32.AND P0, PT, RZ, UR4, PT ;  /* 0x00000004ff007c0c */ /* 0x001fc8000bf05070 */
[----:B------:R-:W-:-:S13]  /*0030*/  ISETP.NE.AND.EX P0, PT, RZ, UR5, PT, P0 ;  /* 0x00000005ff007c0c */ /* 0x000fda000bf05300 */
[----:B------:R-:W-:Y:S05]  /*0040*/  @!P0 EXIT ;  /* 0x000000000000894d */ /* 0x000fea0003800000 */
[----:B------:R-:W-:Y:S01]  /*0050*/  UISETP.GT.U32.AND UP0, UPT, UR4, 0x4ff, UPT ;  /* 0x000004ff0400788c */ /* 0x000fe2000bf04070 */
[----:B------:R-:W-:Y:S01]  /*0060*/  BSSY.RECONVERGENT B0, `(.L_x_235) ;  /* 0x000063e000007945 */ /* 0x000fe20003800200 */
[----:B------:R-:W0:Y:S02]  /*0070*/  LDCU.64 UR8, c[0x0][0x358] ;  /* 0x00006b00ff0877ac */ /* 0x000e240008000a00 */
[----:B------:R-:W-:-:S09]  /*0080*/  UISETP.GT.AND.EX UP0, UPT, UR5, URZ, UPT, UP0 ;  /* 0x000000ff0500728c */ /* 0x000fd2000bf04300 */
        /* <DEDUP_REMOVED lines=9> */
[----:B------:R-:W1:Y:S01]  /*0120*/  LDC.64 R2, c[0x0][0x380] ;  /* 0x0000e000ff027b82 */ /* 0x000e620000000a00 */
[----:B------:R-:W2:Y:S01]  /*0130*/  LDCU.64 UR6, c[0x0][0x388] ;  /* 0x00007100ff0677ac */ /* 0x000ea20008000a00 */
[----:B-1----:R-:W-:-:S06]  /*0140*/  IMAD.WIDE.U32 R2, R0, 0x8, R2 ;  /* 0x0000000800027825 */ /* 0x002fcc00078e0002 */
[----:B0-----:R-:W5:Y:S01]  /*0150*/  LDG.E.64 R2, desc[UR8][R2.64] ;  /* 0x0000000802027981 */ /* 0x001f62000c1e1b00 */
[C---:B--2---:R-:W-:Y:S01]  /*0160*/  IADD3 R9, P0, PT, R0.reuse, UR6, RZ ;  /* 0x0000000600097c10 */ /* 0x044fe2000ff1e0ff */
[----:B------:R-:W-:-:S04]  /*0170*/  VIADD R10, R0, 0x100 ;  /* 0x00000100000a7836 */ /* 0x000fc80000000000 */
[----:B------:R-:W-:-:S08]  /*0180*/  IMAD.X R8, RZ, RZ, UR7, P0 ;  /* 0x00000007ff087e24 */ /* 0x000fd000080e06ff */
.L_x_238:
[----:B0-----:R-:W-:Y:S05]  /*0190*/  BSYNC.RECONVERGENT B1 ;  /* 0x0000000000017941 */ /* 0x001fea0003800200 */
.L_x_237:
[----:B------:R-:W-:Y:S01]  /*01a0*/  ISETP.GE.AND P0, PT, R10, UR4, PT ;  /* 0x000000040a007c0c */ /* 0x000fe2000bf06270 */
[----:B------:R-:W-:-:S12]  /*01b0*/  BSSY.RECONVERGENT B1, `(.L_x_239) ;  /* 0x00000a9000017945 */ /* 0x000fd80003800200 */
[----:B------:R-:W-:Y:S05]  /*01c0*/  @P0 BRA `(.L_x_240) ;  /* 0x00000008009c0947 */ /* 0x000fea0003800000 */
[----:B------:R-:W-:Y:S01]  /*01d0*/  LOP3.LUT R4, RZ, R10, RZ, 0x33, !PT ;  /* 0x0000000aff047212 */ /* 0x000fe200078e33ff */
[----:B------:R-:W-:Y:S04]  /*01e0*/  BSSY.RECONVERGENT B2, `(.L_x_241) ;  /* 0x0000034000027945 */ /* 0x000fe80003800200 */
[----:B------:R-:W-:-:S05]  /*01f0*/  VIADD R16, R4, UR4 ;  /* 0x0000000404107c36 */ /* 0x000fca0008000000 */
[----:B------:R-:W-:-:S04]  /*0200*/  LOP3.LUT R4, R16, 0x300, RZ, 0xc0, !PT ;  /* 0x0000030010047812 */ /* 0x000fc800078ec0ff */
[----:B------:R-:W-:-:S13]  /*0210*/  ISETP.NE.AND P0, PT, R4, 0x300, PT ;  /* 0x000003000400780c */ /* 0x000fda0003f05270 */
[----:B------:R-:W-:Y:S05]  /*0220*/  @!P0 BRA `(.L_x_242) ;  /* 0x0000000000bc8947 */ /* 0x000fea0003800000 */
[----:B------:R-:W0:Y:S01]  /*0230*/  LDC.64 R4, c[0x0][0x380] ;  /* 0x0000e000ff047b82 */ /* 0x000e220000000a00 */
[----:B------:R-:W1:Y:S01]  /*0240*/  LDCU.64 UR6, c[0x0][0x388] ;  /* 0x00007100ff0677ac */ /* 0x000e620008000a00 */
[----:B------:R-:W-:-:S04]  /*0250*/  LEA.HI R6, R16, 0x1, RZ, 0x18 ;  /* 0x0000000110067811 */ /* 0x000fc800078fc0ff */
[----:B------:R-:W-:-:S05]  /*0260*/  LOP3.LUT R6, R6, 0x3, RZ, 0xc0, !PT ;  /* 0x0000000306067812 */ /* 0x000fca00078ec0ff */
[----:B------:R-:W-:Y:S01]  /*0270*/  IMAD.MOV R11, RZ, RZ, -R6 ;  /* 0x000000ffff0b7224 */ /* 0x000fe200078e0a06 */
[C---:B-1----:R-:W-:Y:S01]  /*0280*/  IADD3 R14, P0, PT, R10.reuse, UR6, RZ ;  /* 0x000000060a0e7c10 */ /* 0x042fe2000ff1e0ff */
[----:B0-----:R-:W-:-:S04]  /*0290*/  IMAD.WIDE.U32 R4, R10, 0x8, R4 ;  /* 0x000000080a047825 */ /* 0x001fc800078e0004 */
[----:B------:R-:W-:Y:S02]  /*02a0*/  IMAD.MOV.U32 R12, RZ, RZ, R4 ;  /* 0x000000ffff0c7224 */ /* 0x000fe400078e0004 */
[----:B------:R-:W-:Y:S02]  /*02b0*/  IMAD.MOV.U32 R13, RZ, RZ, R5 ;  /* 0x000000ffff0d7224 */ /* 0x000fe400078e0005 */
[----:B------:R-:W-:-:S07]  /*02c0*/  IMAD.X R15, RZ, RZ, UR7, P0 ;  /* 0x00000007ff0f7e24 */ /* 0x000fce00080e06ff */
.L_x_245:
        /* <DEDUP_REMOVED lines=31> */
.L_x_244:
[----:B------:R-:W-:Y:S05]  /*04c0*/  BSYNC.RECONVERGENT B3 ;  /* 0x0000000000037941 */ /* 0x000fea0003800200 */
.L_x_243:
[----:B------:R-:W-:Y:S01]  /*04d0*/  IADD3 R14, P0, PT, R14, 0x100, RZ ;  /* 0x000001000e0e7810 */ /* 0x000fe20007f1e0ff */
[----:B------:R-:W-:Y:S02]  /*04e0*/  VIADD R10, R10, 0x100 ;  /* 0x000001000a0a7836 */ /* 0x000fe40000000000 */
[----:B------:R-:W-:Y:S02]  /*04f0*/  IMAD.X R13, RZ, RZ, R13, P3 ;  /* 0x000000ffff0d7224 */ /* 0x000fe400018e060d */
[----:B------:R-:W-:Y:S01]  /*0500*/  IMAD.X R15, RZ, RZ, R15, P0 ;  /* 0x000000ffff0f7224 */ /* 0x000fe200000e060f */
[----:B------:R-:W-:Y:S07]  /*0510*/  @P2 BRA `(.L_x_245) ;  /* 0xfffffffc006c2947 */ /* 0x000fee000383ffff */
.L_x_242:
[----:B------:R-:W-:Y:S05]  /*0520*/  BSYNC.RECONVERGENT B2 ;  /* 0x0000000000027941 */ /* 0x000fea0003800200 */
.L_x_241:
[----:B------:R-:W-:-:S13]  /*0530*/  ISETP.GE.U32.AND P0, PT, R16, 0x300, PT ;  /* 0x000003001000780c */ /* 0x000fda0003f06070 */
[----:B------:R-:W-:Y:S05]  /*0540*/  @!P0 BRA `(.L_x_240) ;  /* 0x0000000400bc8947 */ /* 0x000fea0003800000 */
[----:B------:R-:W0:Y:S01]  /*0550*/  LDC.64 R4, c[0x0][0x380] ;  /* 0x0000e000ff047b82 */ /* 0x000e220000000a00 */
[----:B------:R-:W-:-:S07]  /*0560*/  VIADD R20, R10, 0x200 ;  /* 0x000002000a147836 */ /* 0x000fce0000000000 */
[----:B------:R-:W1:Y:S02]  /*0570*/  LDC.64 R6, c[0x0][0x388] ;  /* 0x0000e200ff067b82 */ /* 0x000e640000000a00 */
.L_x_254:
[----:B------:R-:W-:-:S04]  /*0580*/  VIADD R17, R20, 0xfffffe00 ;  /* 0xfffffe0014117836 */ /* 0x000fc80000000000 */
[----:B0-----:R-:W-:-:S05]  /*0590*/  IMAD.WIDE R24, R17, 0x8, R4 ;  /* 0x0000000811187825 */ /* 0x001fca00078e0204 */
[----:B------:R-:W2:Y:S04]  /*05a0*/  LDG.E.64 R18, desc[UR8][R24.64] ;  /* 0x0000000818127981 */ /* 0x000ea8000c1e1b00 */
[----:B-----5:R0:W5:Y:S04]  /*05b0*/  LDG.E.64 R14, desc[UR8][R24.64+0x800] ;  /* 0x00080008180e7981 */ /* 0x020168000c1e1b00 */
[----:B------:R0:W5:Y:S04]  /*05c0*/  LDG.E.64 R12, desc[UR8][R24.64+0x1000] ;  /* 0x00100008180c7981 */ /* 0x000168000c1e1b00 */
[----:B------:R0:W5:Y:S01]  /*05d0*/  LDG.E.64 R10, desc[UR8][R24.64+0x1800] ;  /* 0x00180008180a7981 */ /* 0x000162000c1e1b00 */
[----:B-1----:R-:W-:Y:S01]  /*05e0*/  IADD3 R26, P1, PT, R17, R6, RZ ;  /* 0x00000006111a7210 */ /* 0x002fe20007f3e0ff */
[----:B------:R-:W-:Y:S01]  /*05f0*/  BSSY.RECONVERGENT B2, `(.L_x_246) ;  /* 0x0000017000027945 */ /* 0x000fe20003800200 */
[----:B------:R-:W-:-:S02]  /*0600*/  VIADD R23, R20, 0xffffff00 ;  /* 0xffffff0014177836 */ /* 0x000fc40000000000 */
[----:B------:R-:W-:Y:S01]  /*0610*/  LEA.HI.X.SX32 R27, R17, R7, 0x1, P1 ;  /* 0x00000007111b7211 */ /* 0x000fe200008f0eff */
[----:B------:R-:W-:-:S04]  /*0620*/  IMAD.MOV.U32 R22, RZ, RZ, R26 ;  /* 0x000000ffff167224 */ /* 0x000fc800078e001a */
        /* <DEDUP_REMOVED lines=19> */
.L_x_247:
[----:B------:R-:W-:Y:S05]  /*0760*/  BSYNC.RECONVERGENT B2 ;  /* 0x0000000000027941 */ /* 0x000fea0003800200 */
.L_x_246:
[----:B-----5:R-:W-:Y:S01]  /*0770*/  DSETP.GEU.AND P0, PT, |R16|, |R14|, PT ;  /* 0x4000000e1000722a */ /* 0x020fe20003f0e200 */
[C---:B------:R-:W-:Y:S01]  /*0780*/  IADD3 R19, P1, PT, R23.reuse, R6, RZ ;  /* 0x0000000617137210 */ /* 0x040fe20007f3e0ff */
[----:B------:R-:W-:Y:S01]  /*0790*/  BSSY.RECONVERGENT B2, `(.L_x_248) ;  /* 0x0000015000027945 */ /* 0x000fe20003800200 */
[----:B------:R-:W-:Y:S02]  /*07a0*/  IMAD.MOV.U32 R2, RZ, RZ, R14 ;  /* 0x000000ffff027224 */ /* 0x000fe400078e000e */
[----:B------:R-:W-:Y:S01]  /*07b0*/  LEA.HI.X.SX32 R18, R23, R7, 0x1, P1 ;  /* 0x0000000717127211 */ /* 0x000fe200008f0eff */
[----:B------:R-:W-:Y:S02]  /*07c0*/  IMAD.MOV.U32 R9, RZ, RZ, R19 ;  /* 0x000000ffff097224 */ /* 0x000fe400078e0013 */
[----:B------:R-:W-:Y:S01]  /*07d0*/  IMAD.MOV.U32 R3, RZ, RZ, R15 ;  /* 0x000000ffff037224 */ /* 0x000fe200078e000f */
[----:B------:R-:W-:-:S05]  /*07e0*/  MOV R8, R18 ;  /* 0x0000001200087202 */ /* 0x000fca0000000f00 */
        /* <DEDUP_REMOVED lines=15> */
.L_x_249:
[----:B------:R-:W-:Y:S05]  /*08e0*/  BSYNC.RECONVERGENT B2 ;  /* 0x0000000000027941 */ /* 0x000fea0003800200 */
.L_x_248:
[----:B------:R-:W-:Y:S01]  /*08f0*/  DSETP.GEU.AND P0, PT, |R2|, |R12|, PT ;  /* 0x4000000c0200722a */ /* 0x000fe20003f0e200 */
[CC--:B------:R-:W-:Y:S01]  /*0900*/  IADD3 R22, P1, PT, R20.reuse, R6.reuse, RZ ;  /* 0x0000000614167210 */ /* 0x0c0fe20007f3e0ff */
[C---:B------:R-:W-:Y:S01]  /*0910*/  VIADD R16, R20.reuse, 0x100 ;  /* 0x0000010014107836 */ /* 0x040fe20000000000 */
[----:B------:R-:W-:Y:S01]  /*0920*/  BSSY.RECONVERGENT B2, `(.L_x_250) ;  /* 0x0000016000027945 */ /* 0x000fe20003800200 */
[----:B------:R-:W-:Y:S01]  /*0930*/  IMAD.MOV.U32 R14, RZ, RZ, R12 ;  /* 0x000000ffff0e7224 */ /* 0x000fe200078e000c */
[----:B------:R-:W-:Y:S01]  /*0940*/  LEA.HI.X.SX32 R19, R20, R7, 0x1, P1 ;  /* 0x0000000714137211 */ /* 0x000fe200008f0eff */
[----:B------:R-:W-:Y:S01]  /*0950*/  IMAD.MOV.U32 R17, RZ, RZ, R22 ;  /* 0x000000ffff117224 */ /* 0x000fe200078e0016 */
[----:B------:R-:W-:Y:S01]  /*0960*/  IADD3 R24, P2, PT, R16, R6, RZ ;  /* 0x0000000610187210 */ /* 0x000fe20007f5e0ff */
[----:B------:R-:W-:Y:S02]  /*0970*/  IMAD.MOV.U32 R15, RZ, RZ, R13 ;  /* 0x000000ffff0f7224 */ /* 0x000fe400078e000d */
[----:B------:R-:W-:-:S04]  /*0980*/  IMAD.MOV.U32 R18, RZ, RZ, R19 ;  /* 0x000000ffff127224 */ /* 0x000fc800078e0013 */
[----:B------:R-:W-:Y:S06]  /*0990*/  @!P0 BRA `(.L_x_251) ;  /* 0x0000000000388947 */ /* 0x000fec0003800000 */
        /* <DEDUP_REMOVED lines=14> */
.L_x_251:
[----:B------:R-:W-:Y:S05]  /*0a80*/  BSYNC.RECONVERGENT B2 ;  /* 0x0000000000027941 */ /* 0x000fea0003800200 */
.L_x_250:
[----:B------:R-:W-:Y:S01]  /*0a90*/  DSETP.GEU.AND P0, PT, |R14|, |R10|, PT ;  /* 0x4000000a0e00722a */ /* 0x000fe20003f0e200 */
[----:B------:R-:W-:Y:S01]  /*0aa0*/  LEA.HI.X.SX32 R13, R16, R7, 0x1, P2 ;  /* 0x00000007100d7211 */ /* 0x000fe200010f0eff */
[----:B------:R-:W-:Y:S01]  /*0ab0*/  BSSY.RECONVERGENT B2, `(.L_x_252) ;  /* 0x0000014000027945 */ /* 0x000fe20003800200 */
[----:B------:R-:W-:Y:S02]  /*0ac0*/  IMAD.MOV.U32 R9, RZ, RZ, R24 ;  /* 0x000000ffff097224 */ /* 0x000fe400078e0018 */
[----:B------:R-:W-:Y:S02]  /*0ad0*/  IMAD.MOV.U32 R2, RZ, RZ, R10 ;  /* 0x000000ffff027224 */ /* 0x000fe400078e000a */
[----:B------:R-:W-:Y:S02]  /*0ae0*/  IMAD.MOV.U32 R8, RZ, RZ, R13 ;  /* 0x000000ffff087224 */ /* 0x000fe400078e000d */
[----:B------:R-:W-:-:S05]  /*0af0*/  IMAD.MOV.U32 R3, RZ, RZ, R11 ;  /* 0x000000ffff037224 */ /* 0x000fca00078e000b */
        /* <DEDUP_REMOVED lines=15> */
.L_x_253:
[----:B------:R-:W-:Y:S05]  /*0bf0*/  BSYNC.RECONVERGENT B2 ;  /* 0x0000000000027941 */ /* 0x000fea0003800200 */
.L_x_252:
[C---:B------:R-:W-:Y:S02]  /*0c00*/  VIADD R10, R20.reuse, 0x200 ;  /* 0x00000200140a7836 */ /* 0x040fe40000000000 */
[----:B------:R-:W-:-:S03]  /*0c10*/  VIADD R20, R20, 0x400 ;  /* 0x0000040014147836 */ /* 0x000fc60000000000 */
[----:B------:R-:W-:-:S13]  /*0c20*/  ISETP.GE.AND P0, PT, R10, UR5, PT ;  /* 0x000000050a007c0c */ /* 0x000fda000bf06270 */
[----:B------:R-:W-:Y:S05]  /*0c30*/  @!P0 BRA `(.L_x_254) ;  /* 0xfffffff800508947 */ /* 0x000fea000383ffff */
.L_x_240:
[----:B------:R-:W-:Y:S05]  /*0c40*/  BSYNC.RECONVERGENT B1 ;  /* 0x0000000000017941 */ /* 0x000fea0003800200 */
.L_x_239:
[----:B------:R-:W0:Y:S02]  /*0c50*/  LDCU UR6, c[0x0][0x398] ;  /* 0x00007300ff0677ac */ /* 0x000e240008000800 */
[----:B0-----:R-:W-:-:S09]  /*0c60*/  UISETP.GE.AND UP0, UPT, UR6, 0x100, UPT ;  /* 0x000001000600788c */ /* 0x001fd2000bf06270 */
[----:B------:R-:W-:Y:S05]  /*0c70*/  BRA.U !UP0, `(.L_x_255) ;  /* 0x0000001508507547 */ /* 0x000fea000b800000 */
        /* <DEDUP_REMOVED lines=32> */
.L_x_257:
[----:B------:R-:W-:Y:S05]  /*0e80*/  BSYNC.RECONVERGENT B1 ;  /* 0x0000000000017941 */ /* 0x000fea0003800200 */
.L_x_256:
        /* <DEDUP_REMOVED lines=31> */
.L_x_259:
[----:B------:R-:W-:Y:S05]  /*1080*/  BSYNC.RECONVERGENT B1 ;  /* 0x0000000000017941 */ /* 0x000fea0003800200 */
.L_x_258:
[----:B------:R-:W-:Y:S01]  /*1090*/  ISETP.GT.AND P0, PT, R10, 0x1b, PT ;  /* 0x0000001b0a00780c */ /* 0x000fe20003f04270 */
[----:B-1----:R1:W1:Y:S01]  /*10a0*/  SHFL.DOWN PT, R6, R2, 0x4, 0x1f ;  /* 0x08801f0002067f89 */ /* 0x00226200000e0000 */
[----:B------:R-:W-:Y:S01]  /*10b0*/  BSSY.RECONVERGENT B1, `(.L_x_260) ;  /* 0x000001d000017945 */ /* 0x000fe20003800200 */
[----:B0-----:R-:W-:Y:S02]  /*10c0*/  IMAD.MOV.U32 R11, RZ, RZ, R8 ;  /* 0x000000ffff0b7224 */ /* 0x001fe400078e0008 */
[----:B--2---:R0:W2:Y:S01]  /*10d0*/  SHFL.DOWN PT, R7, R3, 0x4, 0x1f ;  /* 0x08801f0003077f89 */ /* 0x0040a200000e0000 */
[----:B------:R-:W-:Y:S02]  /*10e0*/  IMAD.MOV.U32 R12, RZ, RZ, R9 ;  /* 0x000000ffff0c7224 */ /* 0x000fe400078e0009 */
[----:B------:R-:W-:Y:S01]  /*10f0*/  IMAD.MOV.U32 R4, RZ, RZ, R2 ;  /* 0x000000ffff047224 */ /* 0x000fe200078e0002 */
[----:B----4-:R0:W4:Y:S01]  /*1100*/  SHFL.DOWN PT, R13, R8, 0x4, 0x1f ;  /* 0x08801f00080d7f89 */ /* 0x01012200000e0000 */
[----:B------:R-:W-:-:S03]  /*1110*/  IMAD.MOV.U32 R5, RZ, RZ, R3 ;  /* 0x000000ffff057224 */ /* 0x000fc600078e0003 */
[----:B---3--:R0:W3:Y:S01]  /*1120*/  SHFL.DOWN PT, R14, R9, 0x4, 0x1f ;  /* 0x08801f00090e7f89 */ /* 0x0080e200000e0000 */
[----:B------:R-:W-:Y:S05]  /*1130*/  @P0 BRA `(.L_x_261) ;  /* 0x0000000000500947 */ /* 0x000fea0003800000 */
[----:B-12---:R-:W-:Y:S01]  /*1140*/  DSETP.GEU.AND P0, PT, |R2|, |R6|, PT ;  /* 0x400000060200722a */ /* 0x006fe20003f0e200 */
[----:B----4-:R-:W-:Y:S02]  /*1150*/  IMAD.MOV.U32 R11, RZ, RZ, R13 ;  /* 0x000000ffff0b7224 */ /* 0x010fe400078e000d */
        /* <DEDUP_REMOVED lines=18> */
.L_x_261:
[----:B------:R-:W-:Y:S05]  /*1280*/  BSYNC.RECONVERGENT B1 ;  /* 0x0000000000017941 */ /* 0x000fea0003800200 */
.L_x_260:
        /* <DEDUP_REMOVED lines=31> */
.L_x_263:
[----:B------:R-:W-:Y:S05]  /*1480*/  BSYNC.RECONVERGENT B1 ;  /* 0x0000000000017941 */ /* 0x000fea0003800200 */
.L_x_262:
[----:B------:R-:W-:Y:S01]  /*1490*/  ISETP.GT.AND P0, PT, R10, 0xf, PT ;  /* 0x0000000f0a00780c */ /* 0x000fe20003f04270 */
[----:B-1----:R1:W1:Y:S01]  /*14a0*/  SHFL.DOWN PT, R4, R2, 0x10, 0x1f ;  /* 0x0a001f0002047f89 */ /* 0x00226200000e0000 */
[----:B------:R-:W-:Y:S01]  /*14b0*/  BSSY.RECONVERGENT B1, `(.L_x_264) ;  /* 0x000001d000017945 */ /* 0x000fe20003800200 */
[----:B---3--:R-:W-:Y:S01]  /*14c0*/  MOV R14, R8 ;  /* 0x00000008000e7202 */ /* 0x008fe20000000f00 */
[----:B------:R-:W-:Y:S01]  /*14d0*/  IMAD.MOV.U32 R15, RZ, RZ, R9 ;  /* 0x000000ffff0f7224 */ /* 0x000fe200078e0009 */
[----:B0-----:R0:W3:Y:S01]  /*14e0*/  SHFL.DOWN PT, R5, R3, 0x10, 0x1f ;  /* 0x0a001f0003057f89 */ /* 0x0010e200000e0000 */
[----:B------:R-:W-:Y:S02]  /*14f0*/  IMAD.MOV.U32 R12, RZ, RZ, R2 ;  /* 0x000000ffff0c7224 */ /* 0x000fe400078e0002 */
[----:B----4-:R-:W-:Y:S01]  /*1500*/  IMAD.MOV.U32 R13, RZ, RZ, R3 ;  /* 0x000000ffff0d7224 */ /* 0x010fe200078e0003 */
[----:B--2---:R0:W2:Y:S04]  /*1510*/  SHFL.DOWN PT, R7, R8, 0x10, 0x1f ;  /* 0x0a001f0008077f89 */ /* 0x0040a800000e0000 */
[----:B------:R0:W4:Y:S01]  /*1520*/  SHFL.DOWN PT, R6, R9, 0x10, 0x1f ;  /* 0x0a001f0009067f89 */ /* 0x00012200000e0000 */
        /* <DEDUP_REMOVED lines=21> */
.L_x_265:
[----:B------:R-:W-:Y:S05]  /*1680*/  BSYNC.RECONVERGENT B1 ;  /* 0x0000000000017941 */ /* 0x000fea0003800200 */
.L_x_264:
        /* <DEDUP_REMOVED lines=11> */
.L_x_267:
[----:B------:R-:W-:Y:S05]  /*1740*/  BSYNC.RECONVERGENT B1 ;  /* 0x0000000000017941 */ /* 0x000fea0003800200 */
.L_x_266:
        /* <DEDUP_REMOVED lines=8> */
[----:B-1234-:R-:W1:Y:S04]  /*17d0*/  LDS.128 R4, [R0+0x20] ;  /* 0x0000200000047984 */ /* 0x01ee680000000c00 */
[----:B------:R2:W3:Y:S04]  /*17e0*/  LDS.64 R2, [R0+0x80] ;  /* 0x0000800000027984 */ /* 0x0004e80000000a00 */
[----:B------:R2:W4:Y:S01]  /*17f0*/  LDS.128 R8, [R0+0x30] ;  /* 0x0000300000087984 */ /* 0x0005220000000c00 */
        /* <DEDUP_REMOVED lines=20> */
.L_x_270:
[----:B------:R-:W-:Y:S05]  /*1940*/  BSYNC.RECONVERGENT B1 ;  /* 0x0000000000017941 */ /* 0x000fea0003800200 */
.L_x_269:
        /* <DEDUP_REMOVED lines=23> */
.L_x_272:
[----:B------:R-:W-:Y:S05]  /*1ac0*/  BSYNC.RECONVERGENT B1 ;  /* 0x0000000000017941 */ /* 0x000fea0003800200 */
.L_x_271:
        /* <DEDUP_REMOVED lines=21> */
.L_x_274:
[----:B------:R-:W-:Y:S05]  /*1c20*/  BSYNC.RECONVERGENT B1 ;  /* 0x0000000000017941 */ /* 0x000fea0003800200 */
.L_x_273:
[----:B------:R0:W1:Y:S01]  /*1c30*/  LDS.128 R8, [R0+0x60] ;  /* 0x0000600000087984 */ /* 0x0000620000000c00 */
[----:B------:R-:W-:Y:S01]  /*1c40*/  DSETP.GEU.AND P0, PT, |R20|, |R14|, PT ;  /* 0x4000000e1400722a */ /* 0x000fe20003f0e200 */
[----:B------:R-:W-:Y:S01]  /*1c50*/  BSSY.RECONVERGENT B1, `(.L_x_275) ;  /* 0x0000015000017945 */ /* 0x000fe20003800200 */
[----:B------:R-:W-:Y:S01]  /*1c60*/  MOV R12, R14 ;  /* 0x0000000e000c7202 */ /* 0x000fe20000000f00 */
        /* <DEDUP_REMOVED lines=19> */
.L_x_276:
[----:B------:R-:W-:Y:S05]  /*1da0*/  BSYNC.RECONVERGENT B1 ;  /* 0x0000000000017941 */ /* 0x000fea0003800200 */
.L_x_275:
        /* <DEDUP_REMOVED lines=21> */
.L_x_278:
[----:B------:R-:W-:Y:S05]  /*1f00*/  BSYNC.RECONVERGENT B1 ;  /* 0x0000000000017941 */ /* 0x000fea0003800200 */
.L_x_277:
        /* <DEDUP_REMOVED lines=21> */
.L_x_280:
[----:B------:R-:W-:Y:S05]  /*2060*/  BSYNC.RECONVERGENT B1 ;  /* 0x0000000000017941 */ /* 0x000fea0003800200 */
.L_x_279:
        /* <DEDUP_REMOVED lines=21> */
.L_x_255:
[----:B------:R-:W0:Y:S01]  /*21c0*/  S2R R4, SR_LANEID ;  /* 0x0000000000047919 */ /* 0x000e220000000000 */
[----:B------:R-:W-:Y:S01]  /*21d0*/  LOP3.LUT R5, R0, 0x3e0, RZ, 0xc0, !PT ;  /* 0x000003e000057812 */ /* 0x000fe200078ec0ff */
[----:B------:R-:W-:Y:S01]  /*21e0*/  BSSY.RECONVERGENT B1, `(.L_x_281) ;  /* 0x0000024000017945 */ /* 0x000fe20003800200 */
[----:B------:R-:W-:Y:S02]  /*21f0*/  IMAD.MOV.U32 R12, RZ, RZ, R9 ;  /* 0x000000ffff0c7224 */ /* 0x000fe400078e0009 */
[----:B------:R-:W-:Y:S02]  /*2200*/  IMAD.MOV.U32 R14, RZ, RZ, R8 ;  /* 0x000000ffff0e7224 */ /* 0x000fe400078e0008 */
[----:B------:R-:W-:Y:S01]  /*2210*/  VIADD R6, R5, 0x20 ;  /* 0x0000002005067836 */ /* 0x000fe20000000000 */
[----:B------:R-:W-:Y:S01]  /*2220*/  LOP3.LUT R5, RZ, R5, RZ, 0x33, !PT ;  /* 0x00000005ff057212 */ /* 0x000fe200078e33ff */
[----:B-----5:R-:W-:-:S03]  /*2230*/  IMAD.MOV.U32 R7, RZ, RZ, R3 ;  /* 0x000000ffff077224 */ /* 0x020fc600078e0003 */
[----:B------:R-:W-:Y:S01]  /*2240*/  ISETP.GT.AND P0, PT, R6, UR6, PT ;  /* 0x0000000606007c0c */ /* 0x000fe2000bf04270 */
[----:B------:R-:W-:Y:S01]  /*2250*/  VIADD R5, R5, UR6 ;  /* 0x0000000605057c36 */ /* 0x000fe20008000000 */
[----:B------:R-:W-:-:S04]  /*2260*/  MOV R6, R2 ;  /* 0x0000000200067202 */ /* 0x000fc80000000f00 */
[----:B------:R-:W-:-:S05]  /*2270*/  SEL R5, R5, 0x1f, P0 ;  /* 0x0000001f05057807 */ /* 0x000fca0000000000 */
[----:B------:R1:W2:Y:S04]  /*2280*/  SHFL.DOWN PT, R10, R2, 0x1, R5 ;  /* 0x08200000020a7989 */ /* 0x0002a800000e0005 */
[----:B------:R1:W3:Y:S04]  /*2290*/  SHFL.DOWN PT, R11, R3, 0x1, R5 ;  /* 0x08200000030b7989 */ /* 0x0002e800000e0005 */
[----:B------:R1:W4:Y:S01]  /*22a0*/  SHFL.DOWN PT, R16, R9, 0x1, R5 ;  /* 0x0820000009107989 */ /* 0x00032200000e0005 */
[----:B0-----:R-:W-:-:S03]  /*22b0*/  ISETP.GE.AND P0, PT, R4, R5, PT ;  /* 0x000000050400720c */ /* 0x001fc60003f06270 */
[----:B------:R1:W0:Y:S10]  /*22c0*/  SHFL.DOWN PT, R13, R8, 0x1, R5 ;  /* 0x08200000080d7989 */ /* 0x00023400000e0005 */
[----:B-1----:R-:W-:Y:S05]  /*22d0*/  @P0 BRA `(.L_x_282) ;  /* 0x0000000000500947 */ /* 0x002fea0003800000 */
[----:B--23--:R-:W-:Y:S01]  /*22e0*/  DSETP.GEU.AND P0, PT, |R2|, |R10|, PT ;  /* 0x4000000a0200722a */ /* 0x00cfe20003f0e200 */
        /* <DEDUP_REMOVED lines=19> */
.L_x_282:
[----:B------:R-:W-:Y:S05]  /*2420*/  BSYNC.RECONVERGENT B1 ;  /* 0x0000000000017941 */ /* 0x000fea0003800200 */
.L_x_281:
[----:B------:R-:W-:Y:S01]  /*2430*/  VIADD R2, R4, 0x2 ;  /* 0x0000000204027836 */ /* 0x000fe20000000000 */
[----:B------:R1:W1:Y:S01]  /*2440*/  SHFL.DOWN PT, R8, R6, 0x2, R5 ;  /* 0x0840000006087989 */ /* 0x00026200000e0005 */
[----:B------:R-:W-:Y:S01]  /*2450*/  BSSY.RECONVERGENT B1, `(.L_x_283) ;  /* 0x000001e000017945 */ /* 0x000fe20003800200 */
[----:B--2---:R-:W-:Y:S02]  /*2460*/  IMAD.MOV.U32 R10, RZ, RZ, R12 ;  /* 0x000000ffff0a7224 */ /* 0x004fe400078e000c */
[----:B------:R-:W-:Y:S01]  /*2470*/  ISETP.GT.AND P0, PT, R2, R5, PT ;  /* 0x000000050200720c */ /* 0x000fe20003f04270 */
[----:B------:R2:W1:Y:S01]  /*2480*/  SHFL.DOWN PT, R9, R7, 0x2, R5 ;  /* 0x0840000007097989 */ /* 0x00046200000e0005 */
[----:B----4-:R-:W-:Y:S02]  /*2490*/  IMAD.MOV.U32 R16, RZ, RZ, R14 ;  /* 0x000000ffff107224 */ /* 0x010fe400078e000e */
[----:B------:R-:W-:Y:S01]  /*24a0*/  IMAD.MOV.U32 R2, RZ, RZ, R6 ;  /* 0x000000ffff027224 */ /* 0x000fe200078e0006 */
[----:B---3--:R2:W3:Y:S01]  /*24b0*/  SHFL.DOWN PT, R11, R12, 0x2, R5 ;  /* 0x084000000c0b7989 */ /* 0x0084e200000e0005 */
[----:B------:R-:W-:-:S03]  /*24c0*/  IMAD.MOV.U32 R3, RZ, RZ, R7 ;  /* 0x000000ffff037224 */ /* 0x000fc600078e0007 */
[----:B0-----:R2:W0:Y:S04]  /*24d0*/  SHFL.DOWN PT, R13, R14, 0x2, R5 ;  /* 0x084000000e0d7989 */ /* 0x00142800000e0005 */
        /* <DEDUP_REMOVED lines=21> */
.L_x_284:
[----:B------:R-:W-:Y:S05]  /*2630*/  BSYNC.RECONVERGENT B1 ;  /* 0x0000000000017941 */ /* 0x000fea0003800200 */
.L_x_283:
[----:B-1----:R-:W-:Y:S01]  /*2640*/  VIADD R6, R4, 0x4 ;  /* 0x0000000404067836 */ /* 0x002fe20000000000 */
[----:B------:R1:W4:Y:S01]  /*2650*/  SHFL.DOWN PT, R8, R2, 0x4, R5 ;  /* 0x0880000002087989 */ /* 0x00032200000e0005 */
[----:B------:R-:W-:Y:S01]  /*2660*/  BSSY.RECONVERGENT B1, `(.L_x_285) ;  /* 0x000001e000017945 */ /* 0x000fe20003800200 */
[----:B--2---:R-:W-:Y:S02]  /*2670*/  IMAD.MOV.U32 R12, RZ, RZ, R10 ;  /* 0x000000ffff0c7224 */ /* 0x004fe400078e000a */
[----:B------:R-:W-:Y:S01]  /*2680*/  ISETP.GT.AND P0, PT, R6, R5, PT ;  /* 0x000000050600720c */ /* 0x000fe20003f04270 */
[----:B------:R1:W2:Y:S01]  /*2690*/  SHFL.DOWN PT, R9, R3, 0x4, R5 ;  /* 0x0880000003097989 */ /* 0x0002a200000e0005 */
[----:B------:R-:W-:Y:S02]  /*26a0*/  IMAD.MOV.U32 R14, RZ, RZ, R16 ;  /* 0x000000ffff0e7224 */ /* 0x000fe400078e0010 */
[----:B------:R-:W-:Y:S01]  /*26b0*/  IMAD.MOV.U32 R6, RZ, RZ, R2 ;  /* 0x000000ffff067224 */ /* 0x000fe200078e0002 */
[----:B---3--:R1:W3:Y:S01]  /*26c0*/  SHFL.DOWN PT, R11, R10, 0x4, R5 ;  /* 0x088000000a0b7989 */ /* 0x0082e200000e0005 */
[----:B------:R-:W-:-:S03]  /*26d0*/  IMAD.MOV.U32 R7, RZ, RZ, R3 ;  /* 0x000000ffff077224 */ /* 0x000fc600078e0003 */
[----:B0-----:R1:W0:Y:S04]  /*26e0*/  SHFL.DOWN PT, R13, R16, 0x4, R5 ;  /* 0x08800000100d7989 */ /* 0x00122800000e0005 */
[----:B------:R-:W-:Y:S05]  /*26f0*/  @P0 BRA `(.L_x_286) ;  /* 0x0000000000500947 */ /* 0x000fea0003800000 */
[----:B--2-4-:R-:W-:Y:S01]  /*2700*/  DSETP.GEU.AND P0, PT, |R2|, |R8|, PT ;  /* 0x400000080200722a */ /* 0x014fe20003f0e200 */
        /* <DEDUP_REMOVED lines=19> */
.L_x_286:
[----:B------:R-:W-:Y:S05]  /*2840*/  BSYNC.RECONVERGENT B1 ;  /* 0x0000000000017941 */ /* 0x000fea0003800200 */
.L_x_285:
[----:B-1----:R-:W-:Y:S01]  /*2850*/  IADD3 R2, PT, PT, R4, 0x8, RZ ;  /* 0x0000000804027810 */ /* 0x002fe20007ffe0ff */
[----:B----4-:R1:W4:Y:S01]  /*2860*/  SHFL.DOWN PT, R8, R6, 0x8, R5 ;  /* 0x0900000006087989 */ /* 0x01032200000e0005 */
[----:B------:R-:W-:Y:S01]  /*2870*/  BSSY.RECONVERGENT B1, `(.L_x_287) ;  /* 0x000001e000017945 */ /* 0x000fe20003800200 */
[----:B------:R-:W-:Y:S01]  /*2880*/  IMAD.MOV.U32 R10, RZ, RZ, R12 ;  /* 0x000000ffff0a7224 */ /* 0x000fe200078e000c */
[----:B------:R-:W-:Y:S01]  /*2890*/  ISETP.GT.AND P0, PT, R2, R5, PT ;  /* 0x000000050200720c */ /* 0x000fe20003f04270 */
[----:B--2---:R1:W2:Y:S01]  /*28a0*/  SHFL.DOWN PT, R9, R7, 0x8, R5 ;  /* 0x0900000007097989 */ /* 0x0042a200000e0005 */
        /* <DEDUP_REMOVED lines=26> */
.L_x_288:
[----:B------:R-:W-:Y:S05]  /*2a50*/  BSYNC.RECONVERGENT B1 ;  /* 0x0000000000017941 */ /* 0x000fea0003800200 */
.L_x_287:
[----:B----4-:R-:W-:Y:S01]  /*2a60*/  VIADD R8, R4, 0x10 ;  /* 0x0000001004087836 */ /* 0x010fe20000000000 */
[----:B-1----:R1:W4:Y:S01]  /*2a70*/  SHFL.DOWN PT, R6, R2, 0x10, R5 ;  /* 0x0a00000002067989 */ /* 0x00232200000e0005 */
[----:B------:R-:W-:Y:S01]  /*2a80*/  BSSY.RECONVERGENT B1, `(.L_x_289) ;  /* 0x000001e000017945 */ /* 0x000fe20003800200 */
[----:B------:R-:W-:Y:S02]  /*2a90*/  IMAD.MOV.U32 R14, RZ, RZ, R10 ;  /* 0x000000ffff0e7224 */ /* 0x000fe400078e000a */
[----:B------:R-:W-:Y:S01]  /*2aa0*/  ISETP.GT.AND P0, PT, R8, R5, PT ;  /* 0x000000050800720c */ /* 0x000fe20003f04270 */
[----:B------:R1:W1:Y:S01]  /*2ab0*/  SHFL.DOWN PT, R7, R3, 0x10, R5 ;  /* 0x0a00000003077989 */ /* 0x00026200000e0005 */
[----:B------:R-:W-:Y:S02]  /*2ac0*/  IMAD.MOV.U32 R15, RZ, RZ, R16 ;  /* 0x000000ffff0f7224 */ /* 0x000fe400078e0010 */
[----:B------:R-:W-:Y:S01]  /*2ad0*/  IMAD.MOV.U32 R12, RZ, RZ, R2 ;  /* 0x000000ffff0c7224 */ /* 0x000fe200078e0002 */
[----:B--2---:R2:W1:Y:S01]  /*2ae0*/  SHFL.DOWN PT, R9, R10, 0x10, R5 ;  /* 0x0a0000000a097989 */ /* 0x00446200000e0005 */
[----:B0-----:R-:W-:-:S03]  /*2af0*/  IMAD.MOV.U32 R13, RZ, RZ, R3 ;  /* 0x000000ffff0d7224 */ /* 0x001fc600078e0003 */
[----:B---3--:R2:W0:Y:S04]  /*2b00*/  SHFL.DOWN PT, R11, R16, 0x10, R5 ;  /* 0x0a000000100b7989 */ /* 0x00842800000e0005 */
[----:B------:R-:W-:Y:S05]  /*2b10*/  @P0 BRA `(.L_x_290) ;  /* 0x0000000000500947 */ /* 0x000fea0003800000 */
[----:B-1--4-:R-:W-:Y:S01]  /*2b20*/  DSETP.GEU.AND P0, PT, |R2|, |R6|, PT ;  /* 0x400000060200722a */ /* 0x012fe20003f0e200 */
[----:B------:R-:W-:Y:S02]  /*2b30*/  IMAD.MOV.U32 R14, RZ, RZ, R9 ;  /* 0x000000ffff0e7224 */ /* 0x000fe400078e0009 */
        /* <DEDUP_REMOVED lines=18> */
.L_x_290:
[----:B------:R-:W-:Y:S05]  /*2c60*/  BSYNC.RECONVERGENT B1 ;  /* 0x0000000000017941 */ /* 0x000fea0003800200 */
.L_x_289:
[----:B------:R-:W-:Y:S01]  /*2c70*/  ISETP.NE.AND P0, PT, R4, RZ, PT ;  /* 0x000000ff0400720c */ /* 0x000fe20003f05270 */
[----:B------:R-:W-:-:S12]  /*2c80*/  BSSY.RECONVERGENT B1, `(.L_x_291) ;  /* 0x000000a000017945 */ /* 0x000fd80003800200 */
[----:B------:R-:W-:Y:S05]  /*2c90*/  @P0 BRA `(.L_x_292) ;  /* 0x0000000000200947 */ /* 0x000fea0003800000 */
[----:B------:R-:W3:Y:S01]  /*2ca0*/  S2R R4, SR_CgaCtaId ;  /* 0x0000000000047919 */ /* 0x000ee20000008800 */
[----:B-1----:R-:W-:Y:S02]  /*2cb0*/  MOV R3, 0x400 ;  /* 0x0000040000037802 */ /* 0x002fe40000000f00 */
[----:B------:R-:W-:-:S04]  /*2cc0*/  SHF.R.U32.HI R2, RZ, 0x1, R0 ;  /* 0x00000001ff027819 */ /* 0x000fc80000011600 */
[----:B------:R-:W-:Y:S02]  /*2cd0*/  LOP3.LUT R2, R2, 0x1f0, RZ, 0xc0, !PT ;  /* 0x000001f002027812 */ /* 0x000fe400078ec0ff */
[----:B---3--:R-:W-:-:S05]  /*2ce0*/  LEA R3, R4, R3, 0x18 ;  /* 0x0000000304037211 */ /* 0x008fca00078ec0ff */
[----:B------:R-:W-:-:S05]  /*2cf0*/  IMAD.IADD R3, R2, 0x1, R3 ;  /* 0x0000000102037824 */ /* 0x000fca00078e0203 */
[----:B------:R3:W-:Y:S04]  /*2d00*/  STS.64 [R3+0x10], R14 ;  /* 0x0000100e03007388 */ /* 0x0007e80000000a00 */
[----:B------:R3:W-:Y:S02]  /*2d10*/  STS.64 [R3+0x8], R12 ;  /* 0x0000080c03007388 */ /* 0x0007e40000000a00 */
.L_x_292:
[----:B------:R-:W-:Y:S05]  /*2d20*/  BSYNC.RECONVERGENT B1 ;  /* 0x0000000000017941 */ /* 0x000fea0003800200 */
.L_x_291:
[----:B------:R-:W-:Y:S01]  /*2d30*/  BAR.SYNC.DEFER_BLOCKING 0x0 ;  /* 0x0000000000007b1d */ /* 0x000fe20000010000 */
[----:B------:R-:W-:-:S13]  /*2d40*/  ISETP.NE.AND P1, PT, R0, RZ, PT ;  /* 0x000000ff0000720c */ /* 0x000fda0003f25270 */
[----:B------:R-:W-:Y:S05]  /*2d50*/  @P1 BRA `(.L_x_268) ;  /* 0x0000003400b81947 */ /* 0x000fea0003800000 */
[----:B------:R-:W-:Y:S01]  /*2d60*/  UISETP.GE.AND UP0, UPT, UR6, 0x21, UPT ;  /* 0x000000210600788c */ /* 0x000fe2000bf06270 */
[----:B0-----:R-:W-:Y:S02]  /*2d70*/  IMAD.MOV.U32 R11, RZ, RZ, R14 ;  /* 0x000000ffff0b7224 */ /* 0x001fe400078e000e */
[----:B------:R-:W-:Y:S02]  /*2d80*/  IMAD.MOV.U32 R8, RZ, RZ, R15 ;  /* 0x000000ffff087224 */ /* 0x000fe400078e000f */
[----:B-1----:R-:W-:Y:S02]  /*2d90*/  IMAD.MOV.U32 R2, RZ, RZ, R12 ;  /* 0x000000ffff027224 */ /* 0x002fe400078e000c */
[----:B---3--:R-:W-:Y:S02]  /*2da0*/  IMAD.MOV.U32 R3, RZ, RZ, R13 ;  /* 0x000000ffff037224 */ /* 0x008fe400078e000d */
[----:B------:R-:W-:Y:S05]  /*2db0*/  BRA.U !UP0, `(.L_x_293) ;  /* 0x00000001086c7547 */ /* 0x000fea000b800000 */
[----:B------:R-:W0:Y:S01]  /*2dc0*/  S2UR UR5, SR_CgaCtaId ;  /* 0x00000000000579c3 */ /* 0x000e220000008800 */
[----:B------:R-:W-:Y:S01]  /*2dd0*/  UMOV UR4, 0x400 ;  /* 0x0000040000047882 */ /* 0x000fe20000000000 */
[----:B------:R-:W-:Y:S01]  /*2de0*/  BSSY.RECONVERGENT B1, `(.L_x_293) ;  /* 0x0000018000017945 */ /* 0x000fe20003800200 */
[----:B0-----:R-:W-:-:S09]  /*2df0*/  ULEA UR4, UR5, UR4, 0x18 ;  /* 0x0000000405047291 */ /* 0x001fd2000f8ec0ff */
[----:B--2---:R-:W0:Y:S04]  /*2e00*/  LDS.64 R4, [UR4+0x18] ;  /* 0x00001804ff047984 */ /* 0x004e280008000a00 */
        /* <DEDUP_REMOVED lines=21> */
.L_x_294:
[----:B------:R-:W-:Y:S05]  /*2f60*/  BSYNC.RECONVERGENT B1 ;  /* 0x0000000000017941 */ /* 0x000fea0003800200 */
.L_x_293:
[----:B------:R-:W-:Y:S01]  /*2f70*/  UISETP.GE.AND UP0, UPT, UR6, 0x41, UPT ;  /* 0x000000410600788c */ /* 0x000fe2000bf06270 */
[----:B------:R-:W-:Y:S02]  /*2f80*/  IMAD.MOV.U32 R9, RZ, RZ, R11 ;  /* 0x000000ffff097224 */ /* 0x000fe400078e000b */
[----:B------:R-:W-:Y:S02]  /*2f90*/  IMAD.MOV.U32 R0, RZ, RZ, R8 ;  /* 0x000000ffff007224 */ /* 0x000fe400078e0008 */
[----:B------:R-:W-:Y:S02]  /*2fa0*/  IMAD.MOV.U32 R4, RZ, RZ, R2 ;  /* 0x000000ffff047224 */ /* 0x000fe400078e0002 */
[----:B--2---:R-:W-:Y:S02]  /*2fb0*/  IMAD.MOV.U32 R5, RZ, RZ, R3 ;  /* 0x000000ffff057224 */ /* 0x004fe400078e0003 */
[----:B------:R-:W-:Y:S05]  /*2fc0*/  BRA.U !UP0, `(.L_x_295) ;  /* 0x00000001086c7547 */ /* 0x000fea000b800000 */
[----:B------:R-:W0:Y:S01]  /*2fd0*/  S2UR UR5, SR_CgaCtaId ;  /* 0x00000000000579c3 */ /* 0x000e220000008800 */
[----:B------:R-:W-:Y:S01]  /*2fe0*/  UMOV UR4, 0x400 ;  /* 0x0000040000047882 */ /* 0x000fe20000000000 */
[----:B------:R-:W-:Y:S01]  /*2ff0*/  BSSY.RECONVERGENT B1, `(.L_x_295) ;  /* 0x0000018000017945 */ /* 0x000fe20003800200 */
[----:B0-----:R-:W-:-:S09]  /*3000*/  ULEA UR4, UR5, UR4, 0x18 ;  /* 0x0000000405047291 */ /* 0x001fd2000f8ec0ff */
[----:B----4-:R-:W0:Y:S04]  /*3010*/  LDS.64 R6, [UR4+0x28] ;  /* 0x00002804ff067984 */ /* 0x010e280008000a00 */
        /* <DEDUP_REMOVED lines=21> */
.L_x_296:
[----:B------:R-:W-:Y:S05]  /*3170*/  BSYNC.RECONVERGENT B1 ;  /* 0x0000000000017941 */ /* 0x000fea0003800200 */
.L_x_295:
        /* <DEDUP_REMOVED lines=32> */
.L_x_298:
[----:B------:R-:W-:Y:S05]  /*3380*/  BSYNC.RECONVERGENT B1 ;  /* 0x0000000000017941 */ /* 0x000fea0003800200 */
.L_x_297:
        /* <DEDUP_REMOVED lines=32> */
.L_x_300:
[----:B------:R-:W-:Y:S05]  /*3590*/  BSYNC.RECONVERGENT B1 ;  /* 0x0000000000017941 */ /* 0x000fea0003800200 */
.L_x_299:
        /* <DEDUP_REMOVED lines=32> */
.L_x_302:
[----:B------:R-:W-:Y:S05]  /*37a0*/  BSYNC.RECONVERGENT B1 ;  /* 0x0000000000017941 */ /* 0x000fea0003800200 */
.L_x_301:
        /* <DEDUP_REMOVED lines=32> */
.L_x_304:
[----:B------:R-:W-:Y:S05]  /*39b0*/  BSYNC.RECONVERGENT B1 ;  /* 0x0000000000017941 */ /* 0x000fea0003800200 */
.L_x_303:
        /* <DEDUP_REMOVED lines=32> */
.L_x_236:
[----:B------:R-:W1:Y:S01]  /*3bc0*/  S2R R0, SR_TID.X ;  /* 0x0000000000007919 */ /* 0x000e620000002100 */
[----:B------:R-:W1:Y:S01]  /*3bd0*/  LDC.64 R2, c[0x0][0x380] ;  /* 0x0000e000ff027b82 */ /* 0x000e620000000a00 */
[----:B------:R-:W2:Y:S01]  /*3be0*/  LDCU.64 UR6, c[0x0][0x388] ;  /* 0x00007100ff0677ac */ /* 0x000ea20008000a00 */
[----:B-1----:R-:W-:-:S05]  /*3bf0*/  IMAD.WIDE.U32 R2, R0, 0x8, R2 ;  /* 0x0000000800027825 */ /* 0x002fca00078e0002 */
[----:B0-----:R-:W3:Y:S04]  /*3c00*/  LDG.E.64 R4, desc[UR8][R2.64] ;  /* 0x0000000802047981 */ /* 0x001ee8000c1e1b00 */
[----:B------:R-:W3:Y:S04]  /*3c10*/  LDG.E.64 R6, desc[UR8][R2.64+0x800] ;  /* 0x0008000802067981 */ /* 0x000ee8000c1e1b00 */
[----:B------:R-:W4:Y:S04]  /*3c20*/  LDG.E.64 R8, desc[UR8][R2.64+0x1000] ;  /* 0x0010000802087981 */ /* 0x000f28000c1e1b00 */
[----:B------:R-:W5:Y:S04]  /*3c30*/  LDG.E.64 R12, desc[UR8][R2.64+0x1800] ;  /* 0x00180008020c7981 */ /* 0x000f68000c1e1b00 */
[----:B------:R-:W5:Y:S01]  /*3c40*/  LDG.E.64 R10, desc[UR8][R2.64+0x2000] ;  /* 0x00200008020a7981 */ /* 0x000f62000c1e1b00 */
[----:B------:R-:W-:Y:S01]  /*3c50*/  BSSY.RECONVERGENT B1, `(.L_x_305) ;  /* 0x000001c000017945 */ /* 0x000fe20003800200 */
[----:B---3--:R-:W-:-:S06]  /*3c60*/  DSETP.GEU.AND P0, PT, |R4|, |R6|, PT ;  /* 0x400000060400722a */ /* 0x008fcc0003f0e200 */
[----:B------:R-:W-:Y:S02]  /*3c70*/  FSEL R4, R4, R6, P0 ;  /* 0x0000000604047208 */ /* 0x000fe40000000000 */
[----:B------:R-:W-:Y:S01]  /*3c80*/  FSEL R5, R5, R7, P0 ;  /* 0x0000000705057208 */ /* 0x000fe20000000000 */
[C---:B------:R-:W-:Y:S01]  /*3c90*/  VIADD R7, R0.reuse, 0x200 ;  /* 0x0000020000077836 */ /* 0x040fe20000000000 */
[----:B------:R-:W-:-:S04]  /*3ca0*/  LOP3.LUT R6, R0, 0x400, RZ, 0xfc, !PT ;  /* 0x0000040000067812 */ /* 0x000fc800078efcff */
[----:B----4-:R-:W-:Y:S01]  /*3cb0*/  DSETP.GEU.AND P1, PT, |R4|, |R8|, PT ;  /* 0x400000080400722a */ /* 0x010fe20003f2e200 */
[----:B--2---:R-:W-:-:S05]  /*3cc0*/  IADD3 R17, P4, PT, R6, UR6, RZ ;  /* 0x0000000606117c10 */ /* 0x004fca000ff9e0ff */
[----:B------:R-:W-:Y:S01]  /*3cd0*/  FSEL R4, R4, R8, P1 ;  /* 0x0000000804047208 */ /* 0x000fe20000800000 */
[----:B------:R-:W-:Y:S01]  /*3ce0*/  IMAD.X R16, RZ, RZ, UR7, P4 ;  /* 0x00000007ff107e24 */ /* 0x000fe2000a0e06ff */
[----:B------:R-:W-:Y:S01]  /*3cf0*/  FSEL R5, R5, R9, P1 ;  /* 0x0000000905057208 */ /* 0x000fe20000800000 */
[----:B------:R-:W-:-:S05]  /*3d00*/  VIADD R9, R0, 0x100 ;  /* 0x0000010000097836 */ /* 0x000fca0000000000 */
[----:B-----5:R-:W-:Y:S01]  /*3d10*/  DSETP.GEU.AND P2, PT, |R4|, |R12|, PT ;  /* 0x4000000c0400722a */ /* 0x020fe20003f4e200 */
[----:B------:R-:W-:-:S05]  /*3d20*/  @P1 SEL R7, R0, R9, P0 ;  /* 0x0000000900071207 */ /* 0x000fca0000000000 */
[----:B------:R-:W-:Y:S02]  /*3d30*/  FSEL R4, R4, R12, P2 ;  /* 0x0000000c04047208 */ /* 0x000fe40001000000 */
[----:B------:R-:W-:-:S06]  /*3d40*/  FSEL R5, R5, R13, P2 ;  /* 0x0000000d05057208 */ /* 0x000fcc0001000000 */
[----:B------:R-:W-:Y:S01]  /*3d50*/  DSETP.GEU.AND P3, PT, |R4|, |R10|, PT ;  /* 0x4000000a0400722a */ /* 0x000fe20003f6e200 */
[----:B------:R-:W-:-:S13]  /*3d60*/  @!P2 VIADD R7, R0, 0x300 ;  /* 0x000003000007a836 */ /* 0x000fda0000000000 */
[----:B------:R-:W-:Y:S05]  /*3d70*/  @!P3 BRA `(.L_x_306) ;  /* 0x000000000024b947 */ /* 0x000fea0003800000 */
[C---:B------:R-:W-:Y:S02]  /*3d80*/  ISETP.GE.U32.AND P0, PT, R7.reuse, R6, PT ;  /* 0x000000060700720c */ /* 0x040fe40003f06070 */
[----:B------:R-:W-:Y:S02]  /*3d90*/  IADD3 R6, P1, PT, R7, UR6, RZ ;  /* 0x0000000607067c10 */ /* 0x000fe4000ff3e0ff */
[----:B------:R-:W-:-:S03]  /*3da0*/  ISETP.GE.U32.AND.EX P0, PT, RZ, RZ, PT, P0 ;  /* 0x000000ffff00720c */ /* 0x000fc60003f06100 */
[----:B------:R-:W-:-:S10]  /*3db0*/  IMAD.X R7, RZ, RZ, UR7, P1 ;  /* 0x00000007ff077e24 */ /* 0x000fd400088e06ff */
[----:B------:R-:W-:-:S06]  /*3dc0*/  DSETP.LT.OR P0, PT, |R10|, |R4|, !P0 ;  /* 0x400000040a00722a */ /* 0x000fcc0004701600 */
[----:B------:R-:W-:Y:S02]  /*3dd0*/  FSEL R10, R4, R10, P0 ;  /* 0x0000000a040a7208 */ /* 0x000fe40000000000 */
[----:B------:R-:W-:Y:S02]  /*3de0*/  FSEL R11, R5, R11, P0 ;  /* 0x0000000b050b7208 */ /* 0x000fe40000000000 */
[----:B------:R-:W-:Y:S02]  /*3df0*/  SEL R17, R6, R17, P0 ;  /* 0x0000001106117207 */ /* 0x000fe40000000000 */
[----:B------:R-:W-:-:S07]  /*3e00*/  SEL R16, R7, R16, P0 ;  /* 0x0000001007107207 */ /* 0x000fce0000000000 */
.L_x_306:
[----:B------:R-:W-:Y:S05]  /*3e10*/  BSYNC.RECONVERGENT B1 ;  /* 0x0000000000017941 */ /* 0x000fea0003800200 */
.L_x_305:
[----:B------:R-:W-:Y:S01]  /*3e20*/  UISETP.GE.U32.AND UP0, UPT, UR4, 0xa00, UPT ;  /* 0x00000a000400788c */ /* 0x000fe2000bf06070 */
[----:B------:R-:W-:Y:S02]  /*3e30*/  IMAD.MOV.U32 R19, RZ, RZ, 0x500 ;  /* 0x00000500ff137424 */ /* 0x000fe400078e00ff */
[----:B------:R-:W-:Y:S01]  /*3e40*/  IMAD.MOV.U32 R18, RZ, RZ, RZ ;  /* 0x000000ffff127224 */ /* 0x000fe200078e00ff */
[----:B------:R-:W-:-:S09]  /*3e50*/  UISETP.GE.U32.AND.EX UP0, UPT, UR5, URZ, UPT, UP0 ;  /* 0x000000ff0500728c */ /* 0x000fd2000bf06100 */
[----:B------:R-:W-:Y:S05]  /*3e60*/  BRA.U !UP0, `(.L_x_307) ;  /* 0x0000000508587547 */ /* 0x000fea000b800000 */
[----:B------:R-:W-:Y:S01]  /*3e70*/  IMAD.MOV.U32 R12, RZ, RZ, R10 ;  /* 0x000000ffff0c7224 */ /* 0x000fe200078e000a */
[----:B------:R-:W0:Y:S01]  /*3e80*/  LDCU.64 UR6, c[0x0][0x388] ;  /* 0x00007100ff0677ac */ /* 0x000e220008000a00 */
[----:B------:R-:W-:Y:S02]  /*3e90*/  IMAD.MOV.U32 R13, RZ, RZ, R11 ;  /* 0x000000ffff0d7224 */ /* 0x000fe400078e000b */
[----:B------:R-:W-:Y:S01]  /*3ea0*/  IMAD.MOV.U32 R21, RZ, RZ, 0x500 ;  /* 0x00000500ff157424 */ /* 0x000fe200078e00ff */
[----:B------:R-:W1:Y:S01]  /*3eb0*/  LDCU.64 UR4, c[0x0][0x398] ;  /* 0x00007300ff0477ac */ /* 0x000e620008000a00 */
[----:B------:R-:W-:-:S07]  /*3ec0*/  IMAD.MOV.U32 R19, RZ, RZ, RZ ;  /* 0x000000ffff137224 */ /* 0x000fce00078e00ff */
.L_x_308:
[----:B------:R-:W-:-:S04]  /*3ed0*/  LEA R24, P0, R21, R2, 0x3 ;  /* 0x0000000215187211 */ /* 0x000fc800078018ff */
[----:B------:R-:W-:-:S05]  /*3ee0*/  LEA.HI.X R25, R21, R3, R19, 0x3, P0 ;  /* 0x0000000315197211 */ /* 0x000fca00000f1c13 */
[----:B------:R-:W2:Y:S04]  /*3ef0*/  LDG.E.64 R14, desc[UR8][R24.64] ;  /* 0x00000008180e7981 */ /* 0x000ea8000c1e1b00 */
[----:B------:R-:W3:Y:S04]  /*3f00*/  LDG.E.64 R8, desc[UR8][R24.64+0x800] ;  /* 0x0008000818087981 */ /* 0x000ee8000c1e1b00 */
[----:B------:R-:W4:Y:S04]  /*3f10*/  LDG.E.64 R6, desc[UR8][R24.64+0x1000] ;  /* 0x0010000818067981 */ /* 0x000f28000c1e1b00 */
[----:B------:R-:W5:Y:S04]  /*3f20*/  LDG.E.64 R4, desc[UR8][R24.64+0x1800] ;  /* 0x0018000818047981 */ /* 0x000f68000c1e1b00 */
[----:B------:R-:W5:Y:S01]  /*3f30*/  LDG.E.64 R10, desc[UR8][R24.64+0x2000] ;  /* 0x00200008180a7981 */ /* 0x000f62000c1e1b00 */
[----:B0-----:R-:W-:-:S04]  /*3f40*/  IADD3 R20, P0, P1, R21, UR6, R0 ;  /* 0x0000000615147c10 */ /* 0x001fc8000f91e000 */
[----:B------:R-:W-:Y:S01]  /*3f50*/  IADD3.X R18, PT, PT, R19, UR7, RZ, P0, P1 ;  /* 0x0000000713127c10 */ /* 0x000fe200087e24ff */
[----:B------:R-:W-:-:S04]  /*3f60*/  IMAD.MOV.U32 R22, RZ, RZ, R20 ;  /* 0x000000ffff167224 */ /* 0x000fc800078e0014 */
[----:B------:R-:W-:Y:S01]  /*3f70*/  IMAD.MOV.U32 R23, RZ, RZ, R18 ;  /* 0x000000ffff177224 */ /* 0x000fe200078e0012 */
[----:B--2---:R-:W-:-:S14]  /*3f80*/  DSETP.GEU.AND P2, PT, |R12|, |R14|, PT ;  /* 0x4000000e0c00722a */ /* 0x004fdc0003f4e200 */
[----:B------:R-:W-:-:S04]  /*3f90*/  @P2 ISETP.GE.U32.AND P0, PT, R17, R22, PT ;  /* 0x000000161100220c */ /* 0x000fc80003f06070 */
[----:B------:R-:W-:-:S13]  /*3fa0*/  @P2 ISETP.GE.AND.EX P0, PT, R16, R23, PT, P0 ;  /* 0x000000171000220c */ /* 0x000fda0003f06300 */
[----:B------:R-:W-:-:S06]  /*3fb0*/  @P2 DSETP.LT.OR P0, PT, |R14|, |R12|, !P0 ;  /* 0x4000000c0e00222a */ /* 0x000fcc0004701600 */
[----:B------:R-:W-:Y:S02]  /*3fc0*/  @P2 FSEL R13, R13, R15, P0 ;  /* 0x0000000f0d0d2208 */ /* 0x000fe40000000000 */
[----:B------:R-:W-:Y:S02]  /*3fd0*/  @P2 FSEL R12, R12, R14, P0 ;  /* 0x0000000e0c0c2208 */ /* 0x000fe40000000000 */
[----:B------:R-:W-:Y:S01]  /*3fe0*/  @P2 SEL R22, R17, R22, P0 ;  /* 0x0000001611162207 */ /* 0x000fe20000000000 */
[----:B------:R-:W-:Y:S01]  /*3ff0*/  @P2 IMAD.MOV.U32 R15, RZ, RZ, R13 ;  /* 0x000000ffff0f2224 */ /* 0x000fe200078e000d */
[----:B------:R-:W-:Y:S01]  /*4000*/  IADD3 R13, P3, PT, R20, 0x100, RZ ;  /* 0x00000100140d7810 */ /* 0x000fe20007f7e0ff */
[----:B------:R-:W-:Y:S01]  /*4010*/  @P2 IMAD.MOV.U32 R14, RZ, RZ, R12 ;  /* 0x000000ffff0e2224 */ /* 0x000fe200078e000c */
[----:B------:R-:W-:-:S03]  /*4020*/  @P2 SEL R23, R16, R23, P0 ;  /* 0x0000001710172207 */ /* 0x000fc60000000000 */
[----:B------:R-:W-:Y:S02]  /*4030*/  IMAD.X R16, RZ, RZ, R18, P3 ;  /* 0x000000ffff107224 */ /* 0x000fe400018e0612 */
[----:B---3--:R-:W-:-:S14]  /*4040*/  DSETP.GEU.AND P1, PT, |R14|, |R8|, PT ;  /* 0x400000080e00722a */ /* 0x008fdc0003f2e200 */
        /* <DEDUP_REMOVED lines=11> */
[----:B----4-:R-:W-:-:S14]  /*4100*/  DSETP.GEU.AND P2, PT, |R8|, |R6|, PT ;  /* 0x400000060800722a */ /* 0x010fdc0003f4e200 */
        /* <DEDUP_REMOVED lines=10> */
[----:B------:R-:W-:Y:S01]  /*41b0*/  IMAD.X R9, RZ, RZ, R18, P3 ;  /* 0x000000ffff097224 */ /* 0x000fe200018e0612 */
[----:B------:R-:W-:Y:S01]  /*41c0*/  IADD3 R17, P3, PT, R20, 0x400, RZ ;  /* 0x0000040014117810 */ /* 0x000fe20007f7e0ff */
[----:B-----5:R-:W-:-:S04]  /*41d0*/  DSETP.GEU.AND P1, PT, |R6|, |R4|, PT ;  /* 0x400000040600722a */ /* 0x020fc80003f2e200 */
[----:B------:R-:W-:-:S10]  /*41e0*/  IMAD.X R16, RZ, RZ, R18, P3 ;  /* 0x000000ffff107224 */ /* 0x000fd400018e0612 */
        /* <DEDUP_REMOVED lines=8> */
[----:B------:R-:W-:Y:S01]  /*4270*/  @P1 IMAD.MOV.U32 R5, RZ, RZ, R7 ;  /* 0x000000ffff051224 */ /* 0x000fe200078e0007 */
[C---:B------:R-:W-:Y:S02]  /*4280*/  IADD3 R6, P1, PT, R21.reuse, 0xa00, RZ ;  /* 0x00000a0015067810 */ /* 0x040fe40007f3e0ff */
[----:B------:R-:W-:-:S02]  /*4290*/  IADD3 R21, P3, PT, R21, 0x500, RZ ;  /* 0x0000050015157810 */ /* 0x000fc40007f7e0ff */
[----:B-1----:R-:W-:Y:S01]  /*42a0*/  ISETP.GT.U32.AND P4, PT, R6, UR4, PT ;  /* 0x0000000406007c0c */ /* 0x002fe2000bf84070 */
[----:B------:R-:W-:Y:S01]  /*42b0*/  DSETP.GEU.AND P2, PT, |R4|, |R10|, PT ;  /* 0x4000000a0400722a */ /* 0x000fe20003f4e200 */
[--C-:B------:R-:W-:Y:S02]  /*42c0*/  IMAD.X R6, RZ, RZ, R19.reuse, P1 ;  /* 0x000000ffff067224 */ /* 0x100fe400008e0613 */
[----:B------:R-:W-:-:S03]  /*42d0*/  IMAD.X R18, RZ, RZ, R19, P3 ;  /* 0x000000ffff127224 */ /* 0x000fc600018e0613 */
[----:B------:R-:W-:Y:S01]  /*42e0*/  ISETP.GT.AND.EX P1, PT, R6, UR5, PT, P4 ;  /* 0x0000000506007c0c */ /* 0x000fe2000bf24340 */
[----:B------:R-:W-:-:S07]  /*42f0*/  IMAD.MOV.U32 R19, RZ, RZ, R18 ;  /* 0x000000ffff137224 */ /* 0x000fce00078e0012 */
        /* <DEDUP_REMOVED lines=8> */
[----:B------:R-:W-:Y:S02]  /*4380*/  @P2 IMAD.MOV.U32 R11, RZ, RZ, R5 ;  /* 0x000000ffff0b2224 */ /* 0x000fe400078e0005 */
[----:B------:R-:W-:Y:S02]  /*4390*/  IMAD.MOV.U32 R12, RZ, RZ, R10 ;  /* 0x000000ffff0c7224 */ /* 0x000fe400078e000a */
[----:B------:R-:W-:Y:S01]  /*43a0*/  IMAD.MOV.U32 R13, RZ, RZ, R11 ;  /* 0x000000ffff0d7224 */ /* 0x000fe200078e000b */
[----:B------:R-:W-:Y:S06]  /*43b0*/  @!P1 BRA `(.L_x_308) ;  /* 0xfffffff800c49947 */ /* 0x000fec000383ffff */
[----:B------:R-:W-:-:S07]  /*43c0*/  IMAD.MOV.U32 R19, RZ, RZ, R21 ;  /* 0x000000ffff137224 */ /* 0x000fce00078e0015 */
.L_x_307:
[----:B------:R-:W-:-:S04]  /*43d0*/  ISETP.GE.U32.AND P0, PT, R19, UR4, PT ;  /* 0x0000000413007c0c */ /* 0x000fc8000bf06070 */
[----:B------:R-:W-:-:S13]  /*43e0*/  ISETP.GE.AND.EX P0, PT, R18, UR5, PT, P0 ;  /* 0x0000000512007c0c */ /* 0x000fda000bf06300 */
[----:B------:R-:W-:Y:S05]  /*43f0*/  @P0 BRA `(.L_x_309) ;  /* 0x0000000800c40947 */ /* 0x000fea0003800000 */
[----:B------:R-:W-:Y:S01]  /*4400*/  IADD3 R21, PT, PT, -R19, UR4, RZ ;  /* 0x0000000413157c10 */ /* 0x000fe2000fffe1ff */
[----:B------:R-:W-:Y:S03]  /*4410*/  BSSY.RECONVERGENT B1, `(.L_x_309) ;  /* 0x00000af000017945 */ /* 0x000fe60003800200 */
[----:B------:R-:W-:-:S13]  /*4420*/  ISETP.GE.AND P0, PT, R0, R21, PT ;  /* 0x000000150000720c */ /* 0x000fda0003f06270 */
[----:B------:R-:W-:Y:S05]  /*4430*/  @P0 BRA `(.L_x_310) ;  /* 0x0000000800b00947 */ /* 0x000fea0003800000 */
[-C--:B------:R-:W-:Y:S01]  /*4440*/  LOP3.LUT R6, RZ, R0.reuse, RZ, 0x33, !PT ;  /* 0x00000000ff067212 */ /* 0x080fe200078e33ff */
[----:B------:R-:W-:Y:S01]  /*4450*/  BSSY.RECONVERGENT B2, `(.L_x_311) ;  /* 0x0000036000027945 */ /* 0x000fe20003800200 */
[----:B------:R-:W-:Y:S02]  /*4460*/  MOV R12, R0 ;  /* 0x00000000000c7202 */ /* 0x000fe40000000f00 */
        /* <DEDUP_REMOVED lines=9> */
[----:B------:R-:W-:Y:S02]  /*4500*/  LOP3.LUT R2, R2, 0x3, RZ, 0xc0, !PT ;  /* 0x0000000302027812 */ /* 0x000fe400078ec0ff */
[----:B------:R-:W-:-:S03]  /*4510*/  IADD3 R13, P0, PT, R9, UR6, RZ ;  /* 0x00000006090d7c10 */ /* 0x000fc6000ff1e0ff */
[----:B------:R-:W-:Y:S01]  /*4520*/  IMAD.MOV R7, RZ, RZ, -R2 ;  /* 0x000000ffff077224 */ /* 0x000fe200078e0a02 */
[----:B0-----:R-:W-:-:S04]  /*4530*/  LEA R8, P1, R9, UR10, 0x3 ;  /* 0x0000000a09087c11 */ /* 0x001fc8000f8218ff */
[----:B------:R-:W-:Y:S02]  /*4540*/  LEA.HI.X R9, R9, UR11, R14, 0x3, P1 ;  /* 0x0000000b09097c11 */ /* 0x000fe400088f1c0e */
[----:B------:R-:W-:-:S07]  /*4550*/  IADD3.X R14, PT, PT, R14, UR7, RZ, P0, !PT ;  /* 0x000000070e0e7c10 */ /* 0x000fce00087fe4ff */
.L_x_315:
        /* <DEDUP_REMOVED lines=31> */
.L_x_314:
[----:B------:R-:W-:Y:S05]  /*4750*/  BSYNC.RECONVERGENT B3 ;  /* 0x0000000000037941 */ /* 0x000fea0003800200 */
.L_x_313:
[----:B------:R-:W-:Y:S01]  /*4760*/  IADD3 R13, P0, PT, R13, 0x100, RZ ;  /* 0x000001000d0d7810 */ /* 0x000fe20007f1e0ff */
[----:B------:R-:W-:Y:S02]  /*4770*/  VIADD R12, R12, 0x100 ;  /* 0x000001000c0c7836 */ /* 0x000fe40000000000 */
[----:B------:R-:W-:Y:S02]  /*4780*/  IMAD.X R9, RZ, RZ, R9, P3 ;  /* 0x000000ffff097224 */ /* 0x000fe400018e0609 */
[----:B------:R-:W-:Y:S01]  /*4790*/  IMAD.X R14, RZ, RZ, R14, P0 ;  /* 0x000000ffff0e7224 */ /* 0x000fe200000e060e */
[----:B------:R-:W-:Y:S07]  /*47a0*/  @P2 BRA `(.L_x_315) ;  /* 0xfffffffc006c2947 */ /* 0x000fee000383ffff */
.L_x_312:
[----:B------:R-:W-:Y:S05]  /*47b0*/  BSYNC.RECONVERGENT B2 ;  /* 0x0000000000027941 */ /* 0x000fea0003800200 */
.L_x_311:
[----:B------:R-:W-:-:S13]  /*47c0*/  ISETP.GE.U32.AND P0, PT, R6, 0x300, PT ;  /* 0x000003000600780c */ /* 0x000fda0003f06070 */
[----:B------:R-:W-:Y:S05]  /*47d0*/  @!P0 BRA `(.L_x_310) ;  /* 0x0000000400c88947 */ /* 0x000fea0003800000 */
[----:B------:R-:W0:Y:S01]  /*47e0*/  LDC.64 R8, c[0x0][0x380] ;  /* 0x0000e000ff087b82 */ /* 0x000e220000000a00 */
[----:B------:R-:W-:-:S07]  /*47f0*/  VIADD R20, R12, 0x200 ;  /* 0x000002000c147836 */ /* 0x000fce0000000000 */
[----:B------:R-:W1:Y:S02]  /*4800*/  LDC.64 R6, c[0x0][0x388] ;  /* 0x0000e200ff067b82 */ /* 0x000e640000000a00 */
.L_x_324:
        /* <DEDUP_REMOVED lines=30> */
.L_x_317:
[----:B------:R-:W-:Y:S05]  /*49f0*/  BSYNC.RECONVERGENT B2 ;  /* 0x0000000000027941 */ /* 0x000fea0003800200 */
.L_x_316:
        /* <DEDUP_REMOVED lines=9> */
[----:B------:R-:W-:-:S03]  /*4a90*/  IMAD.MOV.U32 R24, RZ, RZ, R26 ;  /* 0x000000ffff187224 */ /* 0x000fc600078e001a */
[----:B------:R-:W-:Y:S01]  /*4aa0*/  MOV R25, R27 ;  /* 0x0000001b00197202 */ /* 0x000fe20000000f00 */
        /* <DEDUP_REMOVED lines=15> */
.L_x_319:
[----:B------:R-:W-:Y:S05]  /*4ba0*/  BSYNC.RECONVERGENT B2 ;  /* 0x0000000000027941 */ /* 0x000fea0003800200 */
.L_x_318:
[----:B------:R-:W-:Y:S01]  /*4bb0*/  DSETP.GEU.AND P0, PT, |R16|, |R10|, PT ;  /* 0x4000000a1000722a */ /* 0x000fe20003f0e200 */
[CC--:B------:R-:W-:Y:S01]  /*4bc0*/  IADD3 R13, P1, P4, R19.reuse, R6.reuse, R20 ;  /* 0x00000006130d7210 */ /* 0x0c0fe20007c3e014 */
[----:B------:R-:W-:Y:S01]  /*4bd0*/  VIADD R4, R20, 0x100 ;  /* 0x0000010014047836 */ /* 0x000fe20000000000 */
[----:B------:R-:W-:Y:S01]  /*4be0*/  BSSY.RECONVERGENT B2, `(.L_x_320) ;  /* 0x0000016000027945 */ /* 0x000fe20003800200 */
[----:B------:R-:W-:Y:S01]  /*4bf0*/  IMAD.MOV.U32 R2, RZ, RZ, R10 ;  /* 0x000000ffff027224 */ /* 0x000fe200078e000a */
[----:B------:R-:W-:Y:S01]  /*4c00*/  IADD3.X R22, PT, PT, R18, R7, RZ, P1, P4 ;  /* 0x0000000712167210 */ /* 0x000fe20000fe84ff */
[----:B------:R-:W-:Y:S01]  /*4c10*/  IMAD.MOV.U32 R5, RZ, RZ, R13 ;  /* 0x000000ffff057224 */ /* 0x000fe200078e000d */
[----:B------:R-:W-:Y:S01]  /*4c20*/  IADD3 R4, P2, P3, R19, R6, R4 ;  /* 0x0000000613047210 */ /* 0x000fe20007b5e004 */
        /* <DEDUP_REMOVED lines=17> */
.L_x_321:
[----:B------:R-:W-:Y:S05]  /*4d40*/  BSYNC.RECONVERGENT B2 ;  /* 0x0000000000027941 */ /* 0x000fea0003800200 */
.L_x_320:
[----:B------:R-:W-:Y:S01]  /*4d50*/  DSETP.GEU.AND P0, PT, |R2|, |R14|, PT ;  /* 0x4000000e0200722a */ /* 0x000fe20003f0e200 */
[----:B------:R-:W-:Y:S01]  /*4d60*/  IADD3.X R13, PT, PT, R18, R7, RZ, P2, P3 ;  /* 0x00000007120d7210 */ /* 0x000fe200017e64ff */
        /* <DEDUP_REMOVED lines=20> */
.L_x_323:
[----:B------:R-:W-:Y:S05]  /*4eb0*/  BSYNC.RECONVERGENT B2 ;  /* 0x0000000000027941 */ /* 0x000fea0003800200 */
.L_x_322:
[C---:B------:R-:W-:Y:S02]  /*4ec0*/  VIADD R2, R20.reuse, 0x200 ;  /* 0x0000020014027836 */ /* 0x040fe40000000000 */
[----:B------:R-:W-:-:S03]  /*4ed0*/  VIADD R20, R20, 0x400 ;  /* 0x0000040014147836 */ /* 0x000fc60000000000 */
[----:B------:R-:W-:-:S13]  /*4ee0*/  ISETP.GE.AND P0, PT, R2, R21, PT ;  /* 0x000000150200720c */ /* 0x000fda0003f06270 */
[----:B------:R-:W-:Y:S05]  /*4ef0*/  @!P0 BRA `(.L_x_324) ;  /* 0xfffffff800448947 */ /* 0x000fea000383ffff */
.L_x_310:
[----:B------:R-:W-:Y:S05]  /*4f00*/  BSYNC.RECONVERGENT B1 ;  /* 0x0000000000017941 */ /* 0x000fea0003800200 */
.L_x_309:
        /* <DEDUP_REMOVED lines=32> */
.L_x_326:
[----:B------:R-:W-:Y:S05]  /*5110*/  BSYNC.RECONVERGENT B1 ;  /* 0x0000000000017941 */ /* 0x000fea0003800200 */
.L_x_325:
        /* <DEDUP_REMOVED lines=31> */
.L_x_328:
[----:B------:R-:W-:Y:S05]  /*5310*/  BSYNC.RECONVERGENT B1 ;  /* 0x0000000000017941 */ /* 0x000fea0003800200 */
.L_x_327:
        /* <DEDUP_REMOVED lines=31> */
.L_x_330:
[----:B------:R-:W-:Y:S05]  /*5510*/  BSYNC.RECONVERGENT B1 ;  /* 0x0000000000017941 */ /* 0x000fea0003800200 */
.L_x_329:
[----:B------:R-:W-:Y:S01]  /*5520*/  ISETP.GT.AND P0, PT, R8, 0x17, PT ;  /* 0x000000170800780c */ /* 0x000fe20003f04270 */
[----:B-1----:R1:W1:Y:S01]  /*5530*/  SHFL.DOWN PT, R6, R2, 0x8, 0x1f ;  /* 0x09001f0002067f89 */ /* 0x00226200000e0000 */
[----:B------:R-:W-:Y:S01]  /*5540*/  BSSY.RECONVERGENT B1, `(.L_x_331) ;  /* 0x000001d000017945 */ /* 0x000fe20003800200 */
[----:B--2---:R-:W-:Y:S02]  /*5550*/  IMAD.MOV.U32 R9, RZ, RZ, R11 ;  /* 0x000000ffff097224 */ /* 0x004fe400078e000b */
[----:B---3--:R2:W3:Y:S01]  /*5560*/  SHFL.DOWN PT, R7, R3, 0x8, 0x1f ;  /* 0x09001f0003077f89 */ /* 0x0084e200000e0000 */
[----:B------:R-:W-:Y:S02]  /*5570*/  IMAD.MOV.U32 R10, RZ, RZ, R12 ;  /* 0x000000ffff0a7224 */ /* 0x000fe400078e000c */
[----:B------:R-:W-:Y:S01]  /*5580*/  IMAD.MOV.U32 R4, RZ, RZ, R2 ;  /* 0x000000ffff047224 */ /* 0x000fe200078e0002 */
[----:B0-----:R2:W0:Y:S01]  /*5590*/  SHFL.DOWN PT, R14, R11, 0x8, 0x1f ;  /* 0x09001f000b0e7f89 */ /* 0x00142200000e0000 */
[----:B------:R-:W-:-:S03]  /*55a0*/  IMAD.MOV.U32 R5, RZ, RZ, R3 ;  /* 0x000000ffff057224 */ /* 0x000fc600078e0003 */
[----:B----4-:R2:W4:Y:S01]  /*55b0*/  SHFL.DOWN PT, R13, R12, 0x8, 0x1f ;  /* 0x09001f000c0d7f89 */ /* 0x01052200000e0000 */
        /* <DEDUP_REMOVED lines=21> */
.L_x_332:
[----:B------:R-:W-:Y:S05]  /*5710*/  BSYNC.RECONVERGENT B1 ;  /* 0x0000000000017941 */ /* 0x000fea0003800200 */
.L_x_331:
        /* <DEDUP_REMOVED lines=8> */
[----:B----4-:R-:W-:-:S03]  /*57a0*/  IMAD.MOV.U32 R13, RZ, RZ, R5 ;  /* 0x000000ffff0d7224 */ /* 0x010fc600078e0005 */
[----:B---3--:R3:W4:Y:S01]  /*57b0*/  SHFL.DOWN PT, R7, R10, 0x10, 0x1f ;  /* 0x0a001f000a077f89 */ /* 0x00872200000e0000 */
[----:B------:R-:W-:Y:S05]  /*57c0*/  @P0 BRA `(.L_x_334) ;  /* 0x0000000000500947 */ /* 0x000fea0003800000 */
[----:B-12---:R-:W-:Y:S01]  /*57d0*/  DSETP.GEU.AND P0, PT, |R4|, |R2|, PT ;  /* 0x400000020400722a */ /* 0x006fe20003f0e200 */
        /* <DEDUP_REMOVED lines=19> */
.L_x_334:
[----:B------:R-:W-:Y:S05]  /*5910*/  BSYNC.RECONVERGENT B1 ;  /* 0x0000000000017941 */ /* 0x000fea0003800200 */
.L_x_333:
        /* <DEDUP_REMOVED lines=11> */
.L_x_336:
[----:B------:R-:W-:Y:S05]  /*59d0*/  BSYNC.RECONVERGENT B1 ;  /* 0x0000000000017941 */ /* 0x000fea0003800200 */
.L_x_335:
        /* <DEDUP_REMOVED lines=8> */
[----:B0---4-:R-:W0:Y:S04]  /*5a60*/  LDS.128 R4, [R0+0x20] ;  /* 0x0000200000047984 */ /* 0x011e280000000c00 */
[----:B------:R2:W4:Y:S04]  /*5a70*/  LDS.64 R2, [R0+0x80] ;  /* 0x0000800000027984 */ /* 0x0005280000000a00 */
[----:B---3--:R2:W3:Y:S01]  /*5a80*/  LDS.128 R8, [R0+0x30] ;  /* 0x0000300000087984 */ /* 0x0084e20000000c00 */
[----:B-1----:R-:W-:Y:S01]  /*5a90*/  DSETP.GEU.AND P0, PT, |R12|, |R16|, PT ;  /* 0x400000100c00722a */ /* 0x002fe20003f0e200 */
[----:B------:R-:W-:-:S02]  /*5aa0*/  IMAD.MOV.U32 R20, RZ, RZ, R16 ;  /* 0x000000ffff147224 */ /* 0x000fc400078e0010 */
[----:B------:R-:W-:Y:S02]  /*5ab0*/  IMAD.MOV.U32 R21, RZ, RZ, R17 ;  /* 0x000000ffff157224 */ /* 0x000fe400078e0011 */
[----:B0-----:R-:W-:Y:S02]  /*5ac0*/  IMAD.MOV.U32 R23, RZ, RZ, R4 ;  /* 0x000000ffff177224 */ /* 0x001fe400078e0004 */
        /* <DEDUP_REMOVED lines=16> */
.L_x_338:
[----:B------:R-:W-:Y:S05]  /*5bd0*/  BSYNC.RECONVERGENT B1 ;  /* 0x0000000000017941 */ /* 0x000fea0003800200 */
.L_x_337:
        /* <DEDUP_REMOVED lines=23> */
.L_x_340:
[----:B------:R-:W-:Y:S05]  /*5d50*/  BSYNC.RECONVERGENT B1 ;  /* 0x0000000000017941 */ /* 0x000fea0003800200 */
.L_x_339:
        /* <DEDUP_REMOVED lines=21> */
.L_x_342:
[----:B------:R-:W-:Y:S05]  /*5eb0*/  BSYNC.RECONVERGENT B1 ;  /* 0x0000000000017941 */ /* 0x000fea0003800200 */
.L_x_341:
        /* <DEDUP_REMOVED lines=23> */
.L_x_344:
[----:B------:R-:W-:Y:S05]  /*6030*/  BSYNC.RECONVERGENT B1 ;  /* 0x0000000000017941 */ /* 0x000fea0003800200 */
.L_x_343:
        /* <DEDUP_REMOVED lines=21> */
.L_x_346:
[----:B------:R-:W-:Y:S05]  /*6190*/  BSYNC.RECONVERGENT B1 ;  /* 0x0000000000017941 */ /* 0x000fea0003800200 */
.L_x_345:
        /* <DEDUP_REMOVED lines=21> */
.L_x_348:
[----:B------:R-:W-:Y:S05]  /*62f0*/  BSYNC.RECONVERGENT B1 ;  /* 0x0000000000017941 */ /* 0x000fea0003800200 */
.L_x_347:
        /* <DEDUP_REMOVED lines=20> */
.L_x_268:
[----:B------:R-:W-:Y:S05]  /*6440*/  BSYNC.RECONVERGENT B0 ;  /* 0x0000000000007941 */ /* 0x000fea0003800200 */
.L_x_235:
[----:B------:R-:W-:Y:S05]  /*6450*/  @P1 EXIT ;  /* 0x000000000000194d */ /* 0x000fea0003800000 */
[----:B0123--:R-:W0:Y:S02]  /*6460*/  LDC.64 R2, c[0x0][0x390] ;  /* 0x0000e400ff027b82 */ /* 0x00fe240000000a00 */
[----:B0-----:R-:W-:Y:S04]  /*6470*/  STG.E.64 desc[UR8][R2.64], R12 ;  /* 0x0000000c02007986 */ /* 0x001fe8000c101b08 */
[----:B------:R-:W-:Y:S01]  /*6480*/  STG.E.64 desc[UR8][R2.64+0x8], R14 ;  /* 0x0000080e02007986 */ /* 0x000fe2000c101b08 */
[----:B------:R-:W-:Y:S05]  /*6490*/  EXIT ;  /* 0x000000000000794d */ /* 0x000fea0003800000 */
.L_x_349:
        /* <DEDUP_REMOVED lines=14> */
.L_x_723:


//--------------------- .text._ZN6thrust24THRUST_300001_SM_1000_NS8cuda_cub4core6detail13_kernel_agentINS1_8__reduce11ReduceAgentIPN4cuda3std3__45tupleIJdlEEESC_SB_iNS1_9__extrema9arg_max_fIdl10ComparatorEEEEJSC_SC_iSG_EEEvDpT0_ --------------------------
	.section	.text._ZN6thrust24THRUST_300001_SM_1000_NS8cuda_cub4core6detail13_kernel_agentINS1_8__reduce11ReduceAgentIPN4cuda3std3__45tupleIJdlEEESC_SB_iNS1_9__extrema9arg_max_fIdl10ComparatorEEEEJSC_SC_iSG_EEEvDpT0_,"ax",@progbits
	.align	128
        .global         _ZN6thrust24THRUST_300001_SM_1000_NS8cuda_cub4core6detail13_kernel_agentINS1_8__reduce11ReduceAgentIPN4cuda3std3__45tupleIJdlEEESC_SB_iNS1_9__extrema9arg_max_fIdl10ComparatorEEEEJSC_SC_iSG_EEEvDpT0_
        .type           _ZN6thrust24THRUST_300001_SM_1000_NS8cuda_cub4core6detail13_kernel_agentINS1_8__reduce11ReduceAgentIPN4cuda3std3__45tupleIJdlEEESC_SB_iNS1_9__extrema9arg_max_fIdl10ComparatorEEEEJSC_SC_iSG_EEEvDpT0_,@function
        .size           _ZN6thrust24THRUST_300001_SM_1000_NS8cuda_cub4core6detail13_kernel_agentINS1_8__reduce11ReduceAgentIPN4cuda3std3__45tupleIJdlEEESC_SB_iNS1_9__extrema9arg_max_fIdl10ComparatorEEEEJSC_SC_iSG_EEEvDpT0_,(.L_x_724 - _ZN6thrust24THRUST_300001_SM_1000_NS8cuda_cub4core6detail13_kernel_agentINS1_8__reduce11ReduceAgentIPN4cuda3std3__45tupleIJdlEEESC_SB_iNS1_9__extrema9arg_max_fIdl10ComparatorEEEEJSC_SC_iSG_EEEvDpT0_)
        .other          _ZN6thrust24THRUST_300001_SM_1000_NS8cuda_cub4core6detail13_kernel_agentINS1_8__reduce11ReduceAgentIPN4cuda3std3__45tupleIJdlEEESC_SB_iNS1_9__extrema9arg_max_fIdl10ComparatorEEEEJSC_SC_iSG_EEEvDpT0_,@"STO_CUDA_ENTRY STV_DEFAULT"
_ZN6thrust24THRUST_300001_SM_1000_NS8cuda_cub4core6detail13_kernel_agentINS1_8__reduce11ReduceAgentIPN4cuda3std3__45tupleIJdlEEESC_SB_iNS1_9__extrema9arg_max_fIdl10ComparatorEEEEJSC_SC_iSG_EEEvDpT0_:
.text._ZN6thrust24THRUST_300001_SM_1000_NS8cuda_cub4core6detail13_kernel_agentINS1_8__reduce11ReduceAgentIPN4cuda3std3__45tupleIJdlEEESC_SB_iNS1_9__extrema9arg_max_fIdl10ComparatorEEEEJSC_SC_iSG_EEEvDpT0_:
        /* <DEDUP_REMOVED lines=21> */
.L_x_353:
[----:B0-----:R-:W-:Y:S05]  /*0150*/  BSYNC.RECONVERGENT B1 ;  /* 0x0000000000017941 */ /* 0x001fea0003800200 */
.L_x_352:
        /* <DEDUP_REMOVED lines=15> */
.L_x_360:
        /* <DEDUP_REMOVED lines=31> */
.L_x_359:
[----:B------:R-:W-:Y:S05]  /*0440*/  BSYNC.RECONVERGENT B3 ;  /* 0x0000000000037941 */ /* 0x000fea0003800200 */
.L_x_358:
[----:B------:R-:W-:Y:S02]  /*0450*/  IMAD.X R3, RZ, RZ, R3, P3 ;  /* 0x000000ffff037224 */ /* 0x000fe400018e0603 */
[----:B------:R-:W-:Y:S01]  /*0460*/  VIADD R19, R19, 0x100 ;  /* 0x0000010013137836 */ /* 0x000fe20000000000 */
[----:B------:R-:W-:Y:S06]  /*0470*/  @P2 BRA `(.L_x_360) ;  /* 0xfffffffc00742947 */ /* 0x000fec000383ffff */
.L_x_357:
[----:B------:R-:W-:Y:S05]  /*0480*/  BSYNC.RECONVERGENT B2 ;  /* 0x0000000000027941 */ /* 0x000fea0003800200 */
.L_x_356:
[----:B------:R-:W0:Y:S01]  /*0490*/  LDC.64 R8, c[0x0][0x380] ;  /* 0x0000e000ff087b82 */ /* 0x000e220000000a00 */
[----:B------:R-:W-:-:S13]  /*04a0*/  ISETP.GE.U32.AND P0, PT, R4, 0x300, PT ;  /* 0x000003000400780c */ /* 0x000fda0003f06070 */
[----:B------:R-:W-:Y:S05]  /*04b0*/  @!P0 BRA `(.L_x_355) ;  /* 0x0000000400908947 */ /* 0x000fea0003800000 */
.L_x_369:
        /* <DEDUP_REMOVED lines=13> */
[----:B------:R-:W-:Y:S01]  /*0590*/  IMAD.MOV.U32 R23, RZ, RZ, R12 ;  /* 0x000000ffff177224 */ /* 0x000fe200078e000c */
[----:B------:R-:W-:Y:S01]  /*05a0*/  MOV R25, R13 ;  /* 0x0000000d00197202 */ /* 0x000fe20000000f00 */
[----:B------:R-:W-:Y:S02]  /*05b0*/  IMAD.MOV.U32 R2, RZ, RZ, R14 ;  /* 0x000000ffff027224 */ /* 0x000fe400078e000e */
[----:B------:R-:W-:-:S09]  /*05c0*/  IMAD.MOV.U32 R3, RZ, RZ, R15 ;  /* 0x000000ffff037224 */ /* 0x000fd200078e000f */
        /* <DEDUP_REMOVED lines=9> */
.L_x_362:
[----:B------:R-:W-:Y:S05]  /*0660*/  BSYNC.RECONVERGENT B2 ;  /* 0x0000000000027941 */ /* 0x000fea0003800200 */
.L_x_361:
        /* <DEDUP_REMOVED lines=25> */
.L_x_364:
[----:B------:R-:W-:Y:S05]  /*0800*/  BSYNC.RECONVERGENT B2 ;  /* 0x0000000000027941 */ /* 0x000fea0003800200 */
.L_x_363:
        /* <DEDUP_REMOVED lines=21> */
.L_x_366:
[----:B------:R-:W-:Y:S05]  /*0960*/  BSYNC.RECONVERGENT B2 ;  /* 0x0000000000027941 */ /* 0x000fea0003800200 */
.L_x_365:
        /* <DEDUP_REMOVED lines=21> */
.L_x_368:
[----:B------:R-:W-:Y:S05]  /*0ac0*/  BSYNC.RECONVERGENT B2 ;  /* 0x0000000000027941 */ /* 0x000fea0003800200 */
.L_x_367:
[----:B------:R-:W-:-:S05]  /*0ad0*/  VIADD R19, R19, 0x400 ;  /* 0x0000040013137836 */ /* 0x000fca0000000000 */
[----:B------:R-:W-:-:S13]  /*0ae0*/  ISETP.GE.AND P0, PT, R19, UR5, PT ;  /* 0x0000000513007c0c */ /* 0x000fda000bf06270 */
[----:B------:R-:W-:Y:S05]  /*0af0*/  @!P0 BRA `(.L_x_369) ;  /* 0xfffffff800708947 */ /* 0x000fea000383ffff */
.L_x_355:
[----:B------:R-:W-:Y:S05]  /*0b00*/  BSYNC.RECONVERGENT B1 ;  /* 0x0000000000017941 */ /* 0x000fea0003800200 */
.L_x_354:
        /* <DEDUP_REMOVED lines=35> */
.L_x_372:
[----:B------:R-:W-:Y:S05]  /*0d40*/  BSYNC.RECONVERGENT B1 ;  /* 0x0000000000017941 */ /* 0x000fea0003800200 */
.L_x_371:
        /* <DEDUP_REMOVED lines=31> */
.L_x_374:
[----:B------:R-:W-:Y:S05]  /*0f40*/  BSYNC.RECONVERGENT B1 ;  /* 0x0000000000017941 */ /* 0x000fea0003800200 */
.L_x_373:
        /* <DEDUP_REMOVED lines=31> */
.L_x_376:
[----:B------:R-:W-:Y:S05]  /*1140*/  BSYNC.RECONVERGENT B1 ;  /* 0x0000000000017941 */ /* 0x000fea0003800200 */
.L_x_375:
        /* <DEDUP_REMOVED lines=31> */
.L_x_378:
[----:B------:R-:W-:Y:S05]  /*1340*/  BSYNC.RECONVERGENT B1 ;  /* 0x0000000000017941 */ /* 0x000fea0003800200 */
.L_x_377:
[----:B------:R-:W-:Y:S01]  /*1350*/  ISETP.GT.AND P0, PT, R9, 0xf, PT ;  /* 0x0000000f0900780c */ /* 0x000fe20003f04270 */
[----:B-1----:R1:W1:Y:S01]  /*1360*/  SHFL.DOWN PT, R6, R4, 0x10, 0x1f ;  /* 0x0a001f0004067f89 */ /* 0x00226200000e0000 */
[----:B------:R-:W-:Y:S01]  /*1370*/  BSSY.RECONVERGENT B1, `(.L_x_379) ;  /* 0x000001d000017945 */ /* 0x000fe20003800200 */
[----:B0-----:R-:W-:Y:S01]  /*1380*/  MOV R14, R8 ;  /* 0x00000008000e7202 */ /* 0x001fe20000000f00 */
[----:B----4-:R-:W-:Y:S01]  /*1390*/  IMAD.MOV.U32 R15, RZ, RZ, R10 ;  /* 0x000000ffff0f7224 */ /* 0x010fe200078e000a */
[----:B--2---:R0:W2:Y:S01]  /*13a0*/  SHFL.DOWN PT, R7, R5, 0x10, 0x1f ;  /* 0x0a001f0005077f89 */ /* 0x0040a200000e0000 */
[----:B------:R-:W-:Y:S02]  /*13b0*/  IMAD.MOV.U32 R2, RZ, RZ, R4 ;  /* 0x000000ffff027224 */ /* 0x000fe400078e0004 */
[----:B------:R-:W-:Y:S01]  /*13c0*/  IMAD.MOV.U32 R3, RZ, RZ, R5 ;  /* 0x000000ffff037224 */ /* 0x000fe200078e0005 */
[----:B------:R0:W4:Y:S04]  /*13d0*/  SHFL.DOWN PT, R11, R8, 0x10, 0x1f ;  /* 0x0a001f00080b7f89 */ /* 0x00012800000e0000 */
        /* <DEDUP_REMOVED lines=22> */
.L_x_380:
[----:B------:R-:W-:Y:S05]  /*1540*/  BSYNC.RECONVERGENT B1 ;  /* 0x0000000000017941 */ /* 0x000fea0003800200 */
.L_x_379:
        /* <DEDUP_REMOVED lines=11> */
.L_x_382:
[----:B------:R-:W-:Y:S05]  /*1600*/  BSYNC.RECONVERGENT B1 ;  /* 0x0000000000017941 */ /* 0x000fea0003800200 */
.L_x_381:
        /* <DEDUP_REMOVED lines=31> */
.L_x_385:
[----:B------:R-:W-:Y:S05]  /*1800*/  BSYNC.RECONVERGENT B1 ;  /* 0x0000000000017941 */ /* 0x000fea0003800200 */
.L_x_384:
        /* <DEDUP_REMOVED lines=10> */
[----:B------:R-:W-:Y:S01]  /*18b0*/  MOV R15, R26 ;  /* 0x0000001a000f7202 */ /* 0x000fe20000000f00 */
[----:B------:R-:W-:Y:S02]  /*18c0*/  IMAD.MOV.U32 R29, RZ, RZ, R27 ;  /* 0x000000ffff1d7224 */ /* 0x000fe400078e001b */
[----:B------:R-:W-:Y:S02]  /*18d0*/  IMAD.MOV.U32 R4, RZ, RZ, R24 ;  /* 0x000000ffff047224 */ /* 0x000fe400078e0018 */
[----:B------:R-:W-:-:S08]  /*18e0*/  IMAD.MOV.U32 R5, RZ, RZ, R25 ;  /* 0x000000ffff057224 */ /* 0x000fd000078e0019 */
        /* <DEDUP_REMOVED lines=9> */
.L_x_387:
[----:B------:R-:W-:Y:S05]  /*1980*/  BSYNC.RECONVERGENT B1 ;  /* 0x0000000000017941 */ /* 0x000fea0003800200 */
.L_x_386:
        /* <DEDUP_REMOVED lines=21> */
.L_x_389:
[----:B------:R-:W-:Y:S05]  /*1ae0*/  BSYNC.RECONVERGENT B1 ;  /* 0x0000000000017941 */ /* 0x000fea0003800200 */
.L_x_388:
        /* <DEDUP_REMOVED lines=23> */
.L_x_391:
[----:B------:R-:W-:Y:S05]  /*1c60*/  BSYNC.RECONVERGENT B1 ;  /* 0x0000000000017941 */ /* 0x000fea0003800200 */
.L_x_390:
        /* <DEDUP_REMOVED lines=21> */
.L_x_393:
[----:B------:R-:W-:Y:S05]  /*1dc0*/  BSYNC.RECONVERGENT B1 ;  /* 0x0000000000017941 */ /* 0x000fea0003800200 */
.L_x_392:
        /* <DEDUP_REMOVED lines=21> */
.L_x_395:
[----:B------:R-:W-:Y:S05]  /*1f20*/  BSYNC.RECONVERGENT B1 ;  /* 0x0000000000017941 */ /* 0x000fea0003800200 */
.L_x_394:
        /* <DEDUP_REMOVED lines=21> */
.L_x_370:
        /* <DEDUP_REMOVED lines=19> */
[----:B0-----:R-:W-:Y:S01]  /*21b0*/  MOV R16, R9 ;  /* 0x0000000900107202 */ /* 0x001fe20000000f00 */
[----:B--2---:R-:W-:Y:S02]  /*21c0*/  IMAD.MOV.U32 R18, RZ, RZ, R11 ;  /* 0x000000ffff127224 */ /* 0x004fe400078e000b */
[----:B------:R-:W-:Y:S02]  /*21d0*/  IMAD.MOV.U32 R2, RZ, RZ, R6 ;  /* 0x000000ffff027224 */ /* 0x000fe400078e0006 */
[----:B------:R-:W-:-:S08]  /*21e0*/  IMAD.MOV.U32 R3, RZ, RZ, R7 ;  /* 0x000000ffff037224 */ /* 0x000fd000078e0007 */
        /* <DEDUP_REMOVED lines=15> */
.L_x_397:
[----:B------:R-:W-:Y:S05]  /*22e0*/  BSYNC.RECONVERGENT B1 ;  /* 0x0000000000017941 */ /* 0x000fea0003800200 */
.L_x_396:
        /* <DEDUP_REMOVED lines=32> */
.L_x_399:
[----:B------:R-:W-:Y:S05]  /*24f0*/  BSYNC.RECONVERGENT B1 ;  /* 0x0000000000017941 */ /* 0x000fea0003800200 */
.L_x_398:
[----:B-1----:R-:W-:Y:S01]  /*2500*/  VIADD R2, R4, 0x4 ;  /* 0x0000000404027836 */ /* 0x002fe20000000000 */
[----:B---3--:R1:W3:Y:S01]  /*2510*/  SHFL.DOWN PT, R8, R6, 0x4, R5 ;  /* 0x0880000006087989 */ /* 0x0082e200000e0005 */
[----:B------:R-:W-:Y:S01]  /*2520*/  BSSY.RECONVERGENT B1, `(.L_x_400) ;  /* 0x000001e000017945 */ /* 0x000fe20003800200 */
[----:B------:R-:W-:Y:S01]  /*2530*/  IMAD.MOV.U32 R14, RZ, RZ, R10 ;  /* 0x000000ffff0e7224 */ /* 0x000fe200078e000a */
[----:B------:R-:W-:Y:S01]  /*2540*/  MOV R3, R7 ;  /* 0x0000000700037202 */ /* 0x000fe20000000f00 */
[----:B0-----:R1:W0:Y:S01]  /*2550*/  SHFL.DOWN PT, R9, R7, 0x4, R5 ;  /* 0x0880000007097989 */ /* 0x00122200000e0005 */
[----:B------:R-:W-:Y:S01]  /*2560*/  ISETP.GT.AND P0, PT, R2, R5, PT ;  /* 0x000000050200720c */ /* 0x000fe20003f04270 */
[----:B------:R-:W-:Y:S02]  /*2570*/  IMAD.MOV.U32 R16, RZ, RZ, R12 ;  /* 0x000000ffff107224 */ /* 0x000fe400078e000c */
[----:B--2---:R1:W2:Y:S01]  /*2580*/  SHFL.DOWN PT, R11, R10, 0x4, R5 ;  /* 0x088000000a0b7989 */ /* 0x0042a200000e0005 */
[----:B------:R-:W-:-:S03]  /*2590*/  IMAD.MOV.U32 R2, RZ, RZ, R6 ;  /* 0x000000ffff027224 */ /* 0x000fc600078e0006 */
[----:B----4-:R1:W4:Y:S06]  /*25a0*/  SHFL.DOWN PT, R13, R12, 0x4, R5 ;  /* 0x088000000c0d7989 */ /* 0x01032c00000e0005 */
        /* <DEDUP_REMOVED lines=21> */
.L_x_401:
[----:B------:R-:W-:Y:S05]  /*2700*/  BSYNC.RECONVERGENT B1 ;  /* 0x0000000000017941 */ /* 0x000fea0003800200 */
.L_x_400:
        /* <DEDUP_REMOVED lines=32> */
.L_x_403:
[----:B------:R-:W-:Y:S05]  /*2910*/  BSYNC.RECONVERGENT B1 ;  /* 0x0000000000017941 */ /* 0x000fea0003800200 */
.L_x_402:
[----:B-1----:R-:W-:Y:S01]  /*2920*/  VIADD R2, R4, 0x10 ;  /* 0x0000001004027836 */ /* 0x002fe20000000000 */
[----:B---3--:R1:W3:Y:S01]  /*2930*/  SHFL.DOWN PT, R8, R6, 0x10, R5 ;  /* 0x0a00000006087989 */ /* 0x0082e200000e0005 */
[----:B------:R-:W-:Y:S01]  /*2940*/  BSSY.RECONVERGENT B1, `(.L_x_404) ;  /* 0x000001e000017945 */ /* 0x000fe20003800200 */
[----:B------:R-:W-:Y:S02]  /*2950*/  IMAD.MOV.U32 R14, RZ, RZ, R10 ;  /* 0x000000ffff0e7224 */ /* 0x000fe400078e000a */
[----:B------:R-:W-:Y:S01]  /*2960*/  ISETP.GT.AND P0, PT, R2, R5, PT ;  /* 0x000000050200720c */ /* 0x000fe20003f04270 */
[----:B0-----:R1:W0:Y:S01]  /*2970*/  SHFL.DOWN PT, R9, R7, 0x10, R5 ;  /* 0x0a00000007097989 */ /* 0x00122200000e0005 */
[----:B------:R-:W-:Y:S01]  /*2980*/  IMAD.MOV.U32 R15, RZ, RZ, R12 ;  /* 0x000000ffff0f7224 */ /* 0x000fe200078e000c */
[----:B------:R-:W-:Y:S01]  /*2990*/  MOV R2, R6 ;  /* 0x0000000600027202 */ /* 0x000fe20000000f00 */
[----:B------:R-:W-:Y:S01]  /*29a0*/  IMAD.MOV.U32 R3, RZ, RZ, R7 ;  /* 0x000000ffff037224 */ /* 0x000fe200078e0007 */
[----:B--2---:R1:W2:Y:S04]  /*29b0*/  SHFL.DOWN PT, R11, R10, 0x10, R5 ;  /* 0x0a0000000a0b7989 */ /* 0x0042a800000e0005 */
        /* <DEDUP_REMOVED lines=22> */
.L_x_405:
[----:B------:R-:W-:Y:S05]  /*2b20*/  BSYNC.RECONVERGENT B1 ;  /* 0x0000000000017941 */ /* 0x000fea0003800200 */
.L_x_404:
        /* <DEDUP_REMOVED lines=11> */
.L_x_407:
[----:B------:R-:W-:Y:S05]  /*2be0*/  BSYNC.RECONVERGENT B1 ;  /* 0x0000000000017941 */ /* 0x000fea0003800200 */
.L_x_406:
        /* <DEDUP_REMOVED lines=35> */
.L_x_409:
[----:B------:R-:W-:Y:S05]  /*2e20*/  BSYNC.RECONVERGENT B1 ;  /* 0x0000000000017941 */ /* 0x000fea0003800200 */
.L_x_408:
[----:B------:R-:W-:Y:S01]  /*2e30*/  UISETP.GE.AND UP0, UPT, UR8, 0x41, UPT ;  /* 0x000000410800788c */ /* 0x000fe2000bf06270 */
[----:B0-----:R-:W-:Y:S01]  /*2e40*/  IMAD.MOV.U32 R9, RZ, RZ, R11 ;  /* 0x000000ffff097224 */ /* 0x001fe200078e000b */
[----:B------:R-:W-:Y:S01]  /*2e50*/  MOV R2, R4 ;  /* 0x0000000400027202 */ /* 0x000fe20000000f00 */
[----:B------:R-:W-:Y:S02]  /*2e60*/  IMAD.MOV.U32 R0, RZ, RZ, R8 ;  /* 0x000000ffff007224 */ /* 0x000fe400078e0008 */
[----:B------:R-:W-:-:S04]  /*2e70*/  IMAD.MOV.U32 R3, RZ, RZ, R5 ;  /* 0x000000ffff037224 */ /* 0x000fc800078e0005 */
        /* <DEDUP_REMOVED lines=27> */
.L_x_411:
[----:B------:R-:W-:Y:S05]  /*3030*/  BSYNC.RECONVERGENT B1 ;  /* 0x0000000000017941 */ /* 0x000fea0003800200 */
.L_x_410:
        /* <DEDUP_REMOVED lines=32> */
.L_x_413:
[----:B------:R-:W-:Y:S05]  /*3240*/  BSYNC.RECONVERGENT B1 ;  /* 0x0000000000017941 */ /* 0x000fea0003800200 */
.L_x_412:
[----:B------:R-:W-:Y:S01]  /*3250*/  UISETP.GE.AND UP0, UPT, UR8, 0x81, UPT ;  /* 0x000000810800788c */ /* 0x000fe2000bf06270 */
[----:B------:R-:W-:Y:S01]  /*3260*/  IMAD.MOV.U32 R9, RZ, RZ, R11 ;  /* 0x000000ffff097224 */ /* 0x000fe200078e000b */
        /* <DEDUP_REMOVED lines=30> */
.L_x_415:
[----:B------:R-:W-:Y:S05]  /*3450*/  BSYNC.RECONVERGENT B1 ;  /* 0x0000000000017941 */ /* 0x000fea0003800200 */
.L_x_414:
        /* <DEDUP_REMOVED lines=32> */
.L_x_417:
[----:B------:R-:W-:Y:S05]  /*3660*/  BSYNC.RECONVERGENT B1 ;  /* 0x0000000000017941 */ /* 0x000fea0003800200 */
.L_x_416:
        /* <DEDUP_REMOVED lines=13> */
[----:B------:R-:W-:Y:S01]  /*3740*/  MOV R6, R2 ;  /* 0x0000000200067202 */ /* 0x000fe20000000f00 */
[----:B------:R-:W-:Y:S02]  /*3750*/  IMAD.MOV.U32 R7, RZ, RZ, R3 ;  /* 0x000000ffff077224 */ /* 0x000fe400078e0003 */
[----:B-1----:R-:W-:Y:S02]  /*3760*/  IMAD.MOV.U32 R9, RZ, RZ, R12 ;  /* 0x000000ffff097224 */ /* 0x002fe400078e000c */
        /* <DEDUP_REMOVED lines=16> */
.L_x_419:
[----:B------:R-:W-:Y:S05]  /*3870*/  BSYNC.RECONVERGENT B1 ;  /* 0x0000000000017941 */ /* 0x000fea0003800200 */
.L_x_418:
        /* <DEDUP_REMOVED lines=32> */
.L_x_351:
        /* <DEDUP_REMOVED lines=34> */
[----:B------:R-:W-:-:S04]  /*3ca0*/  IMAD.MOV.U32 R15, RZ, RZ, 0x500 ;  /* 0x00000500ff0f7424 */ /* 0x000fc800078e00ff */
        /* <DEDUP_REMOVED lines=8> */
[----:B------:R-:W-:Y:S02]  /*3d30*/  @P2 MOV R9, R13 ;  /* 0x0000000d00092202 */ /* 0x000fe40000000f00 */
[----:B------:R-:W-:-:S04]  /*3d40*/  @P2 SEL R7, R11, R7, P0 ;  /* 0x000000070b072207 */ /* 0x000fc80000000000 */
        /* <DEDUP_REMOVED lines=10> */
[----:B------:R-:W-:Y:S06]  /*3df0*/  BRA.U !UP0, `(.L_x_420) ;  /* 0x0000000508287547 */ /* 0x000fec000b800000 */
[----:B------:R-:W-:Y:S01]  /*3e00*/  IMAD.MOV.U32 R25, RZ, RZ, R2 ;  /* 0x000000ffff197224 */ /* 0x000fe200078e0002 */
[----:B------:R-:W0:Y:S01]  /*3e10*/  LDCU UR4, c[0x0][0x390] ;  /* 0x00007200ff0477ac */ /* 0x000e220008000800 */
[----:B------:R-:W-:Y:S02]  /*3e20*/  IMAD.MOV.U32 R24, RZ, RZ, R3 ;  /* 0x000000ffff187224 */ /* 0x000fe400078e0003 */
[----:B------:R-:W-:-:S07]  /*3e30*/  IMAD.MOV.U32 R27, RZ, RZ, 0x500 ;  /* 0x00000500ff1b7424 */ /* 0x000fce00078e00ff */
.L_x_421:
[----:B------:R-:W1:Y:S01]  /*3e40*/  LDC.64 R22, c[0x0][0x380] ;  /* 0x0000e000ff167b82 */ /* 0x000e620000000a00 */
[----:B------:R-:W-:-:S04]  /*3e50*/  IMAD.IADD R3, R0, 0x1, R27 ;  /* 0x0000000100037824 */ /* 0x000fc800078e021b */
[----:B-1----:R-:W-:-:S05]  /*3e60*/  IMAD.WIDE.U32 R22, R3, 0x10, R22 ;  /* 0x0000001003167825 */ /* 0x002fca00078e0016 */
        /* <DEDUP_REMOVED lines=14> */
[----:B------:R-:W-:Y:S02]  /*3f50*/  @P2 FSEL R29, R5, R21, P0 ;  /* 0x00000015051d2208 */ /* 0x000fe40000000000 */
[----:B------:R-:W2:Y:S01]  /*3f60*/  LDG.E.64.CONSTANT R4, desc[UR6][R22.64+0x4000] ;  /* 0x0040000616047981 */ /* 0x000ea2000c1e9b00 */
[----:B------:R-:W-:Y:S02]  /*3f70*/  @P2 IMAD.MOV.U32 R20, RZ, RZ, R26 ;  /* 0x000000ffff142224 */ /* 0x000fe400078e001a */
[----:B------:R-:W-:-:S06]  /*3f80*/  @P2 IMAD.MOV.U32 R21, RZ, RZ, R29 ;  /* 0x000000ffff152224 */ /* 0x000fcc00078e001d */
        /* <DEDUP_REMOVED lines=32> */
[----:B------:R-:W-:-:S05]  /*4190*/  VIADD R7, R27, 0xa00 ;  /* 0x00000a001b077836 */ /* 0x000fca0000000000 */
[----:B0-----:R-:W-:Y:S01]  /*41a0*/  ISETP.GT.AND P1, PT, R7, UR4, PT ;  /* 0x0000000407007c0c */ /* 0x001fe2000bf24270 */
[----:B------:R-:W-:-:S04]  /*41b0*/  VIADD R15, R27, 0x500 ;  /* 0x000005001b0f7836 */ /* 0x000fc80000000000 */
[----:B------:R-:W-:Y:S01]  /*41c0*/  IMAD.MOV.U32 R27, RZ, RZ, R15 ;  /* 0x000000ffff1b7224 */ /* 0x000fe200078e000f */
        /* <DEDUP_REMOVED lines=11> */
[----:B------:R-:W-:Y:S01]  /*4280*/  IMAD.MOV.U32 R24, RZ, RZ, R3 ;  /* 0x000000ffff187224 */ /* 0x000fe200078e0003 */
[----:B------:R-:W-:Y:S06]  /*4290*/  @!P1 BRA `(.L_x_421) ;  /* 0xfffffff800e89947 */ /* 0x000fec000383ffff */
.L_x_420:
[----:B------:R-:W-:-:S13]  /*42a0*/  ISETP.GE.AND P0, PT, R15, UR4, PT ;  /* 0x000000040f007c0c */ /* 0x000fda000bf06270 */
        /* <DEDUP_REMOVED lines=12> */
[----:B------:R-:W0:Y:S01]  /*4370*/  LDC.64 R6, c[0x0][0x380] ;  /* 0x0000e000ff067b82 */ /* 0x000e220000000a00 */
[----:B------:R-:W-:Y:S01]  /*4380*/  LEA.HI R8, R20, 0x1, RZ, 0x18 ;  /* 0x0000000114087811 */ /* 0x000fe200078fc0ff */
[----:B------:R-:W-:Y:S01]  /*4390*/  IMAD.IADD R21, R0, 0x1, R15 ;  /* 0x0000000100157824 */ /* 0x000fe200078e020f */
[----:B------:R-:W-:Y:S02]  /*43a0*/  MOV R12, R0 ;  /* 0x00000000000c7202 */ /* 0x000fe40000000f00 */
[----:B------:R-:W-:-:S05]  /*43b0*/  LOP3.LUT R8, R8, 0x3, RZ, 0xc0, !PT ;  /* 0x0000000308087812 */ /* 0x000fca00078ec0ff */
[----:B------:R-:W-:-:S07]  /*43c0*/  IMAD.MOV R14, RZ, RZ, -R8 ;  /* 0x000000ffff0e7224 */ /* 0x000fce00078e0a08 */
.L_x_428:
[----:B0-----:R-:W-:-:S05]  /*43d0*/  IMAD.WIDE.U32 R18, R21, 0x10, R6 ;  /* 0x0000001015127825 */ /* 0x001fca00078e0006 */
[----:B------:R-:W2:Y:S04]  /*43e0*/  LDG.E.64.CONSTANT R8, desc[UR6][R18.64] ;  /* 0x0000000612087981 */ /* 0x000ea8000c1e9b00 */
[----:B------:R-:W3:Y:S01]  /*43f0*/  LDG.E.64.CONSTANT R10, desc[UR6][R18.64+0x8] ;  /* 0x00000806120a7981 */ /* 0x000ee2000c1e9b00 */
[----:B------:R-:W-:Y:S01]  /*4400*/  VIADD R14, R14, 0x1 ;  /* 0x000000010e0e7836 */ /* 0x000fe20000000000 */
[----:B------:R-:W-:Y:S01]  /*4410*/  BSSY.RECONVERGENT B3, `(.L_x_426) ;  /* 0x000001a000037945 */ /* 0x000fe20003800200 */
[----:B------:R-:W-:Y:S02]  /*4420*/  IMAD.MOV.U32 R23, RZ, RZ, R2 ;  /* 0x000000ffff177224 */ /* 0x000fe400078e0002 */
        /* <DEDUP_REMOVED lines=24> */
.L_x_427:
[----:B------:R-:W-:Y:S05]  /*45b0*/  BSYNC.RECONVERGENT B3 ;  /* 0x0000000000037941 */ /* 0x000fea0003800200 */
.L_x_426:
[----:B------:R-:W-:Y:S02]  /*45c0*/  VIADD R12, R12, 0x100 ;  /* 0x000001000c0c7836 */ /* 0x000fe40000000000 */
[----:B------:R-:W-:Y:S01]  /*45d0*/  VIADD R21, R21, 0x100 ;  /* 0x0000010015157836 */ /* 0x000fe20000000000 */
[----:B------:R-:W-:Y:S06]  /*45e0*/  @P2 BRA `(.L_x_428) ;  /* 0xfffffffc00782947 */ /* 0x000fec000383ffff */
.L_x_425:
[----:B------:R-:W-:Y:S05]  /*45f0*/  BSYNC.RECONVERGENT B2 ;  /* 0x0000000000027941 */ /* 0x000fea0003800200 */
.L_x_424:
[----:B------:R-:W-:-:S13]  /*4600*/  ISETP.GE.U32.AND P0, PT, R20, 0x300, PT ;  /* 0x000003001400780c */ /* 0x000fda0003f06070 */
[----:B------:R-:W-:Y:S05]  /*4610*/  @!P0 BRA `(.L_x_423) ;  /* 0x0000000400c88947 */ /* 0x000fea0003800000 */
[----:B------:R-:W0:Y:S01]  /*4620*/  LDCU.64 UR8, c[0x0][0x380] ;  /* 0x00007000ff0877ac */ /* 0x000e220008000a00 */
[----:B------:R-:W1:Y:S01]  /*4630*/  LDC.64 R10, c[0x0][0x380] ;  /* 0x0000e000ff0a7b82 */ /* 0x000e620000000a00 */
[C---:B------:R-:W-:Y:S01]  /*4640*/  IADD3 R17, P0, PT, R12.reuse, R15, RZ ;  /* 0x0000000f0c117210 */ /* 0x040fe20007f1e0ff */
[----:B------:R-:W-:-:S04]  /*4650*/  IMAD.IADD R15, R12, 0x1, R15 ;  /* 0x000000010c0f7824 */ /* 0x000fc800078e020f */
[----:B------:R-:W-:Y:S01]  /*4660*/  IMAD.X R6, RZ, RZ, RZ, P0 ;  /* 0x000000ffff067224 */ /* 0x000fe200000e06ff */
[----:B0-----:R-:W-:-:S04]  /*4670*/  LEA R14, P1, R17, UR8, 0x4 ;  /* 0x00000008110e7c11 */ /* 0x001fc8000f8220ff */
[----:B------:R-:W-:Y:S02]  /*4680*/  IADD3 R14, P0, PT, R14, 0x3008, RZ ;  /* 0x000030080e0e7810 */ /* 0x000fe40007f1e0ff */
[----:B------:R-:W-:-:S05]  /*4690*/  LEA.HI.X R17, R17, UR9, R6, 0x4, P1 ;  /* 0x0000000911117c11 */ /* 0x000fca00088f2406 */
[----:B------:R-:W-:-:S07]  /*46a0*/  IMAD.X R17, RZ, RZ, R17, P0 ;  /* 0x000000ffff117224 */ /* 0x000fce00000e0611 */
.L_x_437:
[----:B-1----:R-:W-:-:S05]  /*46b0*/  IMAD.WIDE.U32 R8, R15, 0x10, R10 ;  /* 0x000000100f087825 */ /* 0x002fca00078e000a */
[----:B------:R-:W2:Y:S04]  /*46c0*/  LDG.E.64.CONSTANT R22, desc[UR6][R8.64] ;  /* 0x0000000608167981 */ /* 0x000ea8000c1e9b00 */
[----:B------:R0:W3:Y:S02]  /*46d0*/  LDG.E.64.CONSTANT R6, desc[UR6][R8.64+0x8] ;  /* 0x0000080608067981 */ /* 0x0000e4000c1e9b00 */
[----:B0-----:R-:W-:Y:S02]  /*46e0*/  IMAD.MOV.U32 R8, RZ, RZ, R14 ;  /* 0x000000ffff087224 */ /* 0x001fe400078e000e */
[----:B------:R-:W-:-:S05]  /*46f0*/  IMAD.MOV.U32 R9, RZ, RZ, R17 ;  /* 0x000000ffff097224 */ /* 0x000fca00078e0011 */
[----:B------:R0:W5:Y:S04]  /*4700*/  LDG.E.64.CONSTANT R20, desc[UR6][R8.64+-0x2008] ;  /* 0xffdff80608147981 */ /* 0x000168000c1e9b00 */
[----:B------:R0:W5:Y:S01]  /*4710*/  LDG.E.64.CONSTANT R18, desc[UR6][R8.64+-0x2000] ;  /* 0xffe0000608127981 */ /* 0x000162000c1e9b00 */
[----:B------:R-:W-:Y:S01]  /*4720*/  BSSY.RECONVERGENT B2, `(.L_x_429) ;  /* 0x0000015000027945 */ /* 0x000fe20003800200 */
[----:B--2---:R-:W-:Y:S01]  /*4730*/  DSETP.GEU.AND P0, PT, |R4|, |R22|, PT ;  /* 0x400000160400722a */ /* 0x004fe20003f0e200 */
[----:B------:R-:W-:Y:S02]  /*4740*/  IMAD.MOV.U32 R16, RZ, RZ, R22 ;  /* 0x000000ffff107224 */ /* 0x000fe400078e0016 */
[----:B------:R-:W-:Y:S01]  /*4750*/  IMAD.MOV.U32 R17, RZ, RZ, R23 ;  /* 0x000000ffff117224 */ /* 0x000fe200078e0017 */
[----:B---3--:R-:W-:Y:S01]  /*4760*/  MOV R29, R7 ;  /* 0x00000007001d7202 */ /* 0x008fe20000000f00 */
[----:B------:R-:W-:-:S09]  /*4770*/  IMAD.MOV.U32 R27, RZ, RZ, R6 ;  /* 0x000000ffff1b7224 */ /* 0x000fd200078e0006 */
        /* <DEDUP_REMOVED lines=15> */
.L_x_430:
[----:B------:R-:W-:Y:S05]  /*4870*/  BSYNC.RECONVERGENT B2 ;  /* 0x0000000000027941 */ /* 0x000fea0003800200 */
.L_x_429:
[----:B------:R0:W5:Y:S04]  /*4880*/  LDG.E.64.CONSTANT R6, desc[UR6][R8.64+-0x1008] ;  /* 0xffeff80608067981 */ /* 0x000168000c1e9b00 */
[----:B------:R0:W5:Y:S02]  /*4890*/  LDG.E.64.CONSTANT R4, desc[UR6][R8.64+-0x1000] ;  /* 0xfff0000608047981 */ /* 0x000164000c1e9b00 */
[----:B-----5:R-:W-:Y:S01]  /*48a0*/  DSETP.GEU.AND P0, PT, |R16|, |R20|, PT ;  /* 0x400000141000722a */ /* 0x020fe20003f0e200 */
[----:B------:R-:W-:Y:S01]  /*48b0*/  BSSY.RECONVERGENT B2, `(.L_x_431) ;  /* 0x0000014000027945 */ /* 0x000fe20003800200 */
[----:B------:R-:W-:Y:S02]  /*48c0*/  IMAD.MOV.U32 R2, RZ, RZ, R20 ;  /* 0x000000ffff027224 */ /* 0x000fe400078e0014 */
[----:B------:R-:W-:-:S02]  /*48d0*/  IMAD.MOV.U32 R3, RZ, RZ, R21 ;  /* 0x000000ffff037224 */ /* 0x000fc400078e0015 */
        /* <DEDUP_REMOVED lines=17> */
.L_x_432:
[----:B------:R-:W-:Y:S05]  /*49f0*/  BSYNC.RECONVERGENT B2 ;  /* 0x0000000000027941 */ /* 0x000fea0003800200 */
.L_x_431:
[----:B------:R0:W5:Y:S04]  /*4a00*/  LDG.E.64.CONSTANT R16, desc[UR6][R8.64+-0x8] ;  /* 0xfffff80608107981 */ /* 0x000168000c1e9b00 */
[----:B------:R0:W5:Y:S01]  /*4a10*/  LDG.E.64.CONSTANT R18, desc[UR6][R8.64] ;  /* 0x0000000608127981 */ /* 0x000162000c1e9b00 */
[----:B------:R-:W-:Y:S01]  /*4a20*/  DSETP.GEU.AND P0, PT, |R2|, |R6|, PT ;  /* 0x400000060200722a */ /* 0x000fe20003f0e200 */
[----:B------:R-:W-:Y:S01]  /*4a30*/  BSSY.RECONVERGENT B2, `(.L_x_433) ;  /* 0x0000014000027945 */ /* 0x000fe20003800200 */
[----:B------:R-:W-:Y:S02]  /*4a40*/  IMAD.MOV.U32 R20, RZ, RZ, R6 ;  /* 0x000000ffff147224 */ /* 0x000fe400078e0006 */
[----:B------:R-:W-:Y:S02]  /*4a50*/  IMAD.MOV.U32 R21, RZ, RZ, R7 ;  /* 0x000000ffff157224 */ /* 0x000fe400078e0007 */
[----:B------:R-:W-:-:S02]  /*4a60*/  IMAD.MOV.U32 R29, RZ, RZ, R4 ;  /* 0x000000ffff1d7224 */ /* 0x000fc400078e0004 */
        /* <DEDUP_REMOVED lines=16> */
.L_x_434:
[----:B------:R-:W-:Y:S05]  /*4b70*/  BSYNC.RECONVERGENT B2 ;  /* 0x0000000000027941 */ /* 0x000fea0003800200 */
.L_x_433:
[----:B-----5:R-:W-:Y:S01]  /*4b80*/  DSETP.GEU.AND P0, PT, |R20|, |R16|, PT ;  /* 0x400000101400722a */ /* 0x020fe20003f0e200 */
[----:B------:R-:W-:Y:S01]  /*4b90*/  BSSY.RECONVERGENT B2, `(.L_x_435) ;  /* 0x0000014000027945 */ /* 0x000fe20003800200 */
[----:B------:R-:W-:Y:S02]  /*4ba0*/  IMAD.MOV.U32 R4, RZ, RZ, R16 ;  /* 0x000000ffff047224 */ /* 0x000fe400078e0010 */
[----:B------:R-:W-:Y:S02]  /*4bb0*/  IMAD.MOV.U32 R5, RZ, RZ, R17 ;  /* 0x000000ffff057224 */ /* 0x000fe400078e0011 */
[----:B------:R-:W-:Y:S02]  /*4bc0*/  IMAD.MOV.U32 R2, RZ, RZ, R18 ;  /* 0x000000ffff027224 */ /* 0x000fe400078e0012 */
[----:B------:R-:W-:-:S06]  /*4bd0*/  IMAD.MOV.U32 R3, RZ, RZ, R19 ;  /* 0x000000ffff037224 */ /* 0x000fcc00078e0013 */
        /* <DEDUP_REMOVED lines=15> */
.L_x_436:
[----:B------:R-:W-:Y:S05]  /*4cd0*/  BSYNC.RECONVERGENT B2 ;  /* 0x0000000000027941 */ /* 0x000fea0003800200 */
.L_x_435:
[----:B------:R-:W-:Y:S01]  /*4ce0*/  VIADD R12, R12, 0x400 ;  /* 0x000004000c0c7836 */ /* 0x000fe20000000000 */
[----:B------:R-:W-:Y:S01]  /*4cf0*/  IADD3 R14, P1, PT, R8, 0x4000, RZ ;  /* 0x00004000080e7810 */ /* 0x000fe20007f3e0ff */
[----:B------:R-:W-:-:S03]  /*4d00*/  VIADD R15, R15, 0x400 ;  /* 0x000004000f0f7836 */ /* 0x000fc60000000000 */
[----:B------:R-:W-:Y:S01]  /*4d10*/  ISETP.GE.AND P0, PT, R12, R13, PT ;  /* 0x0000000d0c00720c */ /* 0x000fe20003f06270 */
[----:B------:R-:W-:-:S12]  /*4d20*/  IMAD.X R17, RZ, RZ, R9, P1 ;  /* 0x000000ffff117224 */ /* 0x000fd800008e0609 */
[----:B------:R-:W-:Y:S05]  /*4d30*/  @!P0 BRA `(.L_x_437) ;  /* 0xfffffff8005c8947 */ /* 0x000fea000383ffff */
.L_x_423:
[----:B------:R-:W-:Y:S05]  /*4d40*/  BSYNC.RECONVERGENT B1 ;  /* 0x0000000000017941 */ /* 0x000fea0003800200 */
.L_x_422:
        /* <DEDUP_REMOVED lines=32> */
.L_x_439:
[----:B------:R-:W-:Y:S05]  /*4f50*/  BSYNC.RECONVERGENT B1 ;  /* 0x0000000000017941 */ /* 0x000fea0003800200 */
.L_x_438:
        /* <DEDUP_REMOVED lines=12> */
[----:B---3--:R-:W-:Y:S01]  /*5020*/  IMAD.MOV.U32 R8, RZ, RZ, R14 ;  /* 0x000000ffff087224 */ /* 0x008fe200078e000e */
[----:B------:R-:W-:Y:S01]  /*5030*/  MOV R2, R4 ;  /* 0x0000000400027202 */ /* 0x000fe20000000f00 */
[----:B----4-:R-:W-:Y:S02]  /*5040*/  IMAD.MOV.U32 R9, RZ, RZ, R13 ;  /* 0x000000ffff097224 */ /* 0x010fe400078e000d */
        /* <DEDUP_REMOVED lines=16> */
.L_x_441:
[----:B------:R-:W-:Y:S05]  /*5150*/  BSYNC.RECONVERGENT B1 ;  /* 0x0000000000017941 */ /* 0x000fea0003800200 */
.L_x_440:
[----:B------:R-:W-:Y:S01]  /*5160*/  ISETP.GT.AND P0, PT, R10, 0x1b, PT ;  /* 0x0000001b0a00780c */ /* 0x000fe20003f04270 */
[----:B0-----:R0:W0:Y:S01]  /*5170*/  SHFL.DOWN PT, R6, R2, 0x4, 0x1f ;  /* 0x08801f0002067f89 */ /* 0x00102200000e0000 */
[----:B------:R-:W-:Y:S01]  /*5180*/  BSSY.RECONVERGENT B1, `(.L_x_442) ;  /* 0x000001d000017945 */ /* 0x000fe20003800200 */
[----:B------:R-:W-:Y:S02]  /*5190*/  IMAD.MOV.U32 R11, RZ, RZ, R8 ;  /* 0x000000ffff0b7224 */ /* 0x000fe400078e0008 */
[----:B------:R0:W0:Y:S01]  /*51a0*/  SHFL.DOWN PT, R7, R3, 0x4, 0x1f ;  /* 0x08801f0003077f89 */ /* 0x00002200000e0000 */
[----:B------:R-:W-:Y:S02]  /*51b0*/  IMAD.MOV.U32 R12, RZ, RZ, R9 ;  /* 0x000000ffff0c7224 */ /* 0x000fe400078e0009 */
[----:B-1----:R-:W-:Y:S01]  /*51c0*/  IMAD.MOV.U32 R4, RZ, RZ, R2 ;  /* 0x000000ffff047224 */ /* 0x002fe200078e0002 */
[----:B----4-:R1:W4:Y:S01]  /*51d0*/  SHFL.DOWN PT, R13, R8, 0x4, 0x1f ;  /* 0x08801f00080d7f89 */ /* 0x01032200000e0000 */
[----:B--2---:R-:W-:-:S03]  /*51e0*/  IMAD.MOV.U32 R5, RZ, RZ, R3 ;  /* 0x000000ffff057224 */ /* 0x004fc600078e0003 */
[----:B---3--:R1:W2:Y:S01]  /*51f0*/  SHFL.DOWN PT, R14, R9, 0x4, 0x1f ;  /* 0x08801f00090e7f89 */ /* 0x0082a200000e0000 */
[----:B------:R-:W-:Y:S05]  /*5200*/  @P0 BRA `(.L_x_443) ;  /* 0x0000000000500947 */ /* 0x000fea0003800000 */
[----:B0-----:R-:W-:Y:S01]  /*5210*/  DSETP.GEU.AND P0, PT, |R2|, |R6|, PT ;  /* 0x400000060200722a */ /* 0x001fe20003f0e200 */
[----:B----4-:R-:W-:Y:S02]  /*5220*/  IMAD.MOV.U32 R11, RZ, RZ, R13 ;  /* 0x000000ffff0b7224 */ /* 0x010fe400078e000d */
        /* <DEDUP_REMOVED lines=18> */
.L_x_443:
[----:B------:R-:W-:Y:S05]  /*5350*/  BSYNC.RECONVERGENT B1 ;  /* 0x0000000000017941 */ /* 0x000fea0003800200 */
.L_x_442:
[----:B------:R-:W-:Y:S01]  /*5360*/  ISETP.GT.AND P0, PT, R10, 0x17, PT ;  /* 0x000000170a00780c */ /* 0x000fe20003f04270 */
[----:B0-----:R0:W3:Y:S01]  /*5370*/  SHFL.DOWN PT, R2, R4, 0x8, 0x1f ;  /* 0x09001f0004027f89 */ /* 0x0010e200000e0000 */
[----:B------:R-:W-:Y:S01]  /*5380*/  BSSY.RECONVERGENT B1, `(.L_x_444) ;  /* 0x000001d000017945 */ /* 0x000fe20003800200 */
[----:B-1----:R-:W-:Y:S02]  /*5390*/  IMAD.MOV.U32 R8, RZ, RZ, R11 ;  /* 0x000000ffff087224 */ /* 0x002fe400078e000b */
[----:B------:R0:W1:Y:S01]  /*53a0*/  SHFL.DOWN PT, R3, R5, 0x8, 0x1f ;  /* 0x09001f0005037f89 */ /* 0x00006200000e0000 */
[----:B------:R-:W-:Y:S02]  /*53b0*/  IMAD.MOV.U32 R9, RZ, RZ, R12 ;  /* 0x000000ffff097224 */ /* 0x000fe400078e000c */
[----:B------:R-:W-:Y:S01]  /*53c0*/  IMAD.MOV.U32 R6, RZ, RZ, R4 ;  /* 0x000000ffff067224 */ /* 0x000fe200078e0004 */
[----:B--2---:R0:W2:Y:S01]  /*53d0*/  SHFL.DOWN PT, R14, R11, 0x8, 0x1f ;  /* 0x09001f000b0e7f89 */ /* 0x0040a200000e0000 */
[----:B------:R-:W-:-:S03]  /*53e0*/  IMAD.MOV.U32 R7, RZ, RZ, R5 ;  /* 0x000000ffff077224 */ /* 0x000fc600078e0005 */
[----:B----4-:R0:W4:Y:S01]  /*53f0*/  SHFL.DOWN PT, R13, R12, 0x8, 0x1f ;  /* 0x09001f000c0d7f89 */ /* 0x01012200000e0000 */
[----:B------:R-:W-:Y:S05]  /*5400*/  @P0 BRA `(.L_x_445) ;  /* 0x0000000000500947 */ /* 0x000fea0003800000 */
[----:B-1-3--:R-:W-:Y:S01]  /*5410*/  DSETP.GEU.AND P0, PT, |R4|, |R2|, PT ;  /* 0x400000020400722a */ /* 0x00afe20003f0e200 */
[----:B--2---:R-:W-:Y:S01]  /*5420*/  IMAD.MOV.U32 R8, RZ, RZ, R14 ;  /* 0x000000ffff087224 */ /* 0x004fe200078e000e */
        /* <DEDUP_REMOVED lines=18> */
.L_x_445:
[----:B------:R-:W-:Y:S05]  /*5550*/  BSYNC.RECONVERGENT B1 ;  /* 0x0000000000017941 */ /* 0x000fea0003800200 */
.L_x_444:
[----:B------:R-:W-:Y:S01]  /*5560*/  ISETP.GT.AND P0, PT, R10, 0xf, PT ;  /* 0x0000000f0a00780c */ /* 0x000fe20003f04270 */
[----:B0-----:R0:W0:Y:S01]  /*5570*/  SHFL.DOWN PT, R4, R6, 0x10, 0x1f ;  /* 0x0a001f0006047f89 */ /* 0x00102200000e0000 */
[----:B------:R-:W-:Y:S01]  /*5580*/  BSSY.RECONVERGENT B1, `(.L_x_446) ;  /* 0x000001d000017945 */ /* 0x000fe20003800200 */
[----:B--2---:R-:W-:Y:S02]  /*5590*/  IMAD.MOV.U32 R14, RZ, RZ, R8 ;  /* 0x000000ffff0e7224 */ /* 0x004fe400078e0008 */
[----:B------:R2:W0:Y:S01]  /*55a0*/  SHFL.DOWN PT, R5, R7, 0x10, 0x1f ;  /* 0x0a001f0007057f89 */ /* 0x00042200000e0000 */
[----:B------:R-:W-:Y:S02]  /*55b0*/  IMAD.MOV.U32 R15, RZ, RZ, R9 ;  /* 0x000000ffff0f7224 */ /* 0x000fe400078e0009 */
[----:B---3--:R-:W-:Y:S01]  /*55c0*/  IMAD.MOV.U32 R2, RZ, RZ, R6 ;  /* 0x000000ffff027224 */ /* 0x008fe200078e0006 */
[----:B------:R2:W3:Y:S01]  /*55d0*/  SHFL.DOWN PT, R11, R8, 0x10, 0x1f ;  /* 0x0a001f00080b7f89 */ /* 0x0004e200000e0000 */
[----:B-1----:R-:W-:-:S03]  /*55e0*/  IMAD.MOV.U32 R3, RZ, RZ, R7 ;  /* 0x000000ffff037224 */ /* 0x002fc600078e0007 */
[----:B------:R2:W1:Y:S01]  /*55f0*/  SHFL.DOWN PT, R12, R9, 0x10, 0x1f ;  /* 0x0a001f00090c7f89 */ /* 0x00046200000e0000 */
[----:B------:R-:W-:Y:S05]  /*5600*/  @P0 BRA `(.L_x_447) ;  /* 0x0000000000500947 */ /* 0x000fea0003800000 */
[----:B0-----:R-:W-:Y:S01]  /*5610*/  DSETP.GEU.AND P0, PT, |R6|, |R4|, PT ;  /* 0x400000040600722a */ /* 0x001fe20003f0e200 */
[----:B---3--:R-:W-:Y:S02]  /*5620*/  IMAD.MOV.U32 R14, RZ, RZ, R11 ;  /* 0x000000ffff0e7224 */ /* 0x008fe400078e000b */
[----:B-1----:R-:W-:Y:S02]  /*5630*/  IMAD.MOV.U32 R15, RZ, RZ, R12 ;  /* 0x000000ffff0f7224 */ /* 0x002fe400078e000c */
        /* <DEDUP_REMOVED lines=17> */
.L_x_447:
[----:B------:R-:W-:Y:S05]  /*5750*/  BSYNC.RECONVERGENT B1 ;  /* 0x0000000000017941 */ /* 0x000fea0003800200 */
.L_x_446:
        /* <DEDUP_REMOVED lines=11> */
.L_x_449:
[----:B------:R-:W-:Y:S05]  /*5810*/  BSYNC.RECONVERGENT B1 ;  /* 0x0000000000017941 */ /* 0x000fea0003800200 */
.L_x_448:
        /* <DEDUP_REMOVED lines=8> */
[----:B--2---:R-:W2:Y:S04]  /*58a0*/  LDS.128 R4, [R0+0x20] ;  /* 0x0000200000047984 */ /* 0x004ea80000000c00 */
[----:B-1--4-:R1:W4:Y:S04]  /*58b0*/  LDS.64 R12, [R0+0x80] ;  /* 0x00008000000c7984 */ /* 0x0123280000000a00 */
[----:B---3--:R1:W3:Y:S01]  /*58c0*/  LDS.128 R8, [R0+0x30] ;  /* 0x0000300000087984 */ /* 0x0082e20000000c00 */
[----:B0-----:R-:W-:Y:S01]  /*58d0*/  DSETP.GEU.AND P0, PT, |R2|, |R16|, PT ;  /* 0x400000100200722a */ /* 0x001fe20003f0e200 */
[----:B------:R-:W-:-:S02]  /*58e0*/  IMAD.MOV.U32 R24, RZ, RZ, R16 ;  /* 0x000000ffff187224 */ /* 0x000fc400078e0010 */
[----:B------:R-:W-:Y:S02]  /*58f0*/  IMAD.MOV.U32 R25, RZ, RZ, R17 ;  /* 0x000000ffff197224 */ /* 0x000fe400078e0011 */
[----:B--2---:R-:W-:Y:S02]  /*5900*/  IMAD.MOV.U32 R27, RZ, RZ, R4 ;  /* 0x000000ffff1b7224 */ /* 0x004fe400078e0004 */
[----:B------:R-:W-:-:S07]  /*5910*/  IMAD.MOV.U32 R29, RZ, RZ, R5 ;  /* 0x000000ffff1d7224 */ /* 0x000fce00078e0005 */
[----:B-1-34-:R-:W-:Y:S05]  /*5920*/  @!P0 BRA `(.L_x_451) ;  /* 0x0000000000388947 */ /* 0x01afea0003800000 */
        /* <DEDUP_REMOVED lines=14> */
.L_x_451:
[----:B------:R-:W-:Y:S05]  /*5a10*/  BSYNC.RECONVERGENT B1 ;  /* 0x0000000000017941 */ /* 0x000fea0003800200 */
.L_x_450:
        /* <DEDUP_REMOVED lines=23> */
.L_x_453:
[----:B------:R-:W-:Y:S05]  /*5b90*/  BSYNC.RECONVERGENT B1 ;  /* 0x0000000000017941 */ /* 0x000fea0003800200 */
.L_x_452:
        /* <DEDUP_REMOVED lines=21> */
.L_x_455:
[----:B------:R-:W-:Y:S05]  /*5cf0*/  BSYNC.RECONVERGENT B1 ;  /* 0x0000000000017941 */ /* 0x000fea0003800200 */
.L_x_454:
        /* <DEDUP_REMOVED lines=23> */
.L_x_457:
[----:B------:R-:W-:Y:S05]  /*5e70*/  BSYNC.RECONVERGENT B1 ;  /* 0x0000000000017941 */ /* 0x000fea0003800200 */
.L_x_456:
[----:B------:R-:W-:Y:S01]  /*5e80*/  DSETP.GEU.AND P0, PT, |R14|, |R22|, PT ;  /* 0x400000160e00722a */ /* 0x000fe20003f0e200 */
[----:B------:R-:W-:Y:S01]  /*5e90*/  BSSY.RECONVERGENT B1, `(.L_x_458) ;  /* 0x0000014000017945 */ /* 0x000fe20003800200 */
[----:B------:R-:W-:Y:S01]  /*5ea0*/  MOV R2, R22 ;  /* 0x0000001600027202 */ /* 0x000fe20000000f00 */
[----:B------:R-:W-:Y:S02]  /*5eb0*/  IMAD.MOV.U32 R3, RZ, RZ, R23 ;  /* 0x000000ffff037224 */ /* 0x000fe400078e0017 */
[----:B-1----:R-:W-:Y:S02]  /*5ec0*/  IMAD.MOV.U32 R19, RZ, RZ, R8 ;  /* 0x000000ffff137224 */ /* 0x002fe400078e0008 */
        /* <DEDUP_REMOVED lines=16> */
.L_x_459:
[----:B------:R-:W-:Y:S05]  /*5fd0*/  BSYNC.RECONVERGENT B1 ;  /* 0x0000000000017941 */ /* 0x000fea0003800200 */
.L_x_458:
        /* <DEDUP_REMOVED lines=21> */
.L_x_461:
[----:B------:R-:W-:Y:S05]  /*6130*/  BSYNC.RECONVERGENT B1 ;  /* 0x0000000000017941 */ /* 0x000fea0003800200 */
.L_x_460:
        /* <DEDUP_REMOVED lines=20> */
.L_x_383:
[----:B------:R-:W-:Y:S05]  /*6280*/  BSYNC.RECONVERGENT B0 ;  /* 0x0000000000007941 */ /* 0x000fea0003800200 */
.L_x_350:
[----:B------:R-:W-:Y:S05]  /*6290*/  @P1 EXIT ;  /* 0x000000000000194d */ /* 0x000fea0003800000 */
[----:B01----:R-:W0:Y:S02]  /*62a0*/  LDC.64 R4, c[0x0][0x388] ;  /* 0x0000e200ff047b82 */ /* 0x003e240000000a00 */
[----:B0-----:R-:W-:Y:S04]  /*62b0*/  STG.E.64 desc[UR6][R4.64], R2 ;  /* 0x0000000204007986 */ /* 0x001fe8000c101b06 */
[----:B------:R-:W-:Y:S01]  /*62c0*/  STG.E.64 desc[UR6][R4.64+0x8], R14 ;  /* 0x0000080e04007986 */ /* 0x000fe2000c101b06 */
[----:B------:R-:W-:Y:S05]  /*62d0*/  EXIT ;  /* 0x000000000000794d */ /* 0x000fea0003800000 */
.L_x_462:
        /* <DEDUP_REMOVED lines=10> */
.L_x_724:


//--------------------- .text._ZN6thrust24THRUST_300001_SM_1000_NS8cuda_cub4core6detail13_kernel_agentINS1_8__reduce10DrainAgentIiEEJN3cub18CUB_300001_SM_10009GridQueueIjEEiEEEvDpT0_ --------------------------
	.section	.text._ZN6thrust24THRUST_300001_SM_1000_NS8cuda_cub4core6detail13_kernel_agentINS1_8__reduce10DrainAgentIiEEJN3cub18CUB_300001_SM_10009GridQueueIjEEiEEEvDpT0_,"ax",@progbits
	.align	128
        .global         _ZN6thrust24THRUST_300001_SM_1000_NS8cuda_cub4core6detail13_kernel_agentINS1_8__reduce10DrainAgentIiEEJN3cub18CUB_300001_SM_10009GridQueueIjEEiEEEvDpT0_
        .type           _ZN6thrust24THRUST_300001_SM_1000_NS8cuda_cub4core6detail13_kernel_agentINS1_8__reduce10DrainAgentIiEEJN3cub18CUB_300001_SM_10009GridQueueIjEEiEEEvDpT0_,@function
        .size           _ZN6thrust24THRUST_300001_SM_1000_NS8cuda_cub4core6detail13_kernel_agentINS1_8__reduce10DrainAgentIiEEJN3cub18CUB_300001_SM_10009GridQueueIjEEiEEEvDpT0_,(.L_x_725 - _ZN6thrust24THRUST_300001_SM_1000_NS8cuda_cub4core6detail13_kernel_agentINS1_8__reduce10DrainAgentIiEEJN3cub18CUB_300001_SM_10009GridQueueIjEEiEEEvDpT0_)
        .other          _ZN6thrust24THRUST_300001_SM_1000_NS8cuda_cub4core6detail13_kernel_agentINS1_8__reduce10DrainAgentIiEEJN3cub18CUB_300001_SM_10009GridQueueIjEEiEEEvDpT0_,@"STO_CUDA_ENTRY STV_DEFAULT"
_ZN6thrust24THRUST_300001_SM_1000_NS8cuda_cub4core6detail13_kernel_agentINS1_8__reduce10DrainAgentIiEEJN3cub18CUB_300001_SM_10009GridQueueIjEEiEEEvDpT0_:
.text._ZN6thrust24THRUST_300001_SM_1000_NS8cuda_cub4core6detail13_kernel_agentINS1_8__reduce10DrainAgentIiEEJN3cub18CUB_300001_SM_10009GridQueueIjEEiEEEvDpT0_:
[----:B------:R-:W-:Y:S08]  /*0000*/  LDC R1, c[0x0][0x37c] ;  /* 0x0000df00ff017b82 */ /* 0x000ff00000000800 */
[----:B------:R-:W0:Y:S01]  /*0010*/  LDC.64 R2, c[0x0][0x380] ;  /* 0x0000e000ff027b82 */ /* 0x000e220000000a00 */
[----:B------:R-:W0:Y:S07]  /*0020*/  LDCU.64 UR4, c[0x0][0x358] ;  /* 0x00006b00ff0477ac */ /* 0x000e2e0008000a00 */
[----:B------:R-:W1:Y:S01]  /*0030*/  LDC R5, c[0x0][0x388] ;  /* 0x0000e200ff057b82 */ /* 0x000e620000000800 */
[----:B0-----:R-:W-:Y:S04]  /*0040*/  STG.E desc[UR4][R2.64+0x4], RZ ;  /* 0x000004ff02007986 */ /* 0x001fe8000c101904 */
[----:B-1----:R-:W-:Y:S01]  /*0050*/  STG.E desc[UR4][R2.64], R5 ;  /* 0x0000000502007986 */ /* 0x002fe2000c101904 */
[----:B------:R-:W-:Y:S05]  /*0060*/  EXIT ;  /* 0x000000000000794d */ /* 0x000fea0003800000 */
.L_x_463:
        /* <DEDUP_REMOVED lines=9> */
.L_x_725:


//--------------------- .text._ZN6thrust24THRUST_300001_SM_1000_NS8cuda_cub4core6detail13_kernel_agentINS1_8__reduce11ReduceAgentINS0_12zip_iteratorIN4cuda3std3__45tupleIJNS0_10device_ptrIdEENS0_17counting_iteratorIlNS0_11use_defaultESF_SF_EEEEEEEPNSB_IJdlEEESJ_iNS1_9__extrema9arg_max_fIdl10ComparatorEEEEJSI_SK_iN3cub18CUB_300001_SM_100013GridEvenShareIiEENSR_9GridQueueIjEESO_EEEvDpT0_ --------------------------
	.section	.text._ZN6thrust24THRUST_300001_SM_1000_NS8cuda_cub4core6detail13_kernel_agentINS1_8__reduce11ReduceAgentINS0_12zip_iteratorIN4cuda3std3__45tupleIJNS0_10device_ptrIdEENS0_17counting_iteratorIlNS0_11use_defaultESF_SF_EEEEEEEPNSB_IJdlEEESJ_iNS1_9__extrema9arg_max_fIdl10ComparatorEEEEJSI_SK_iN3cub18CUB_300001_SM_100013GridEvenShareIiEENSR_9GridQueueIjEESO_EEEvDpT0_,"ax",@progbits
	.align	128
        .global         _ZN6thrust24THRUST_300001_SM_1000_NS8cuda_cub4core6detail13_kernel_agentINS1_8__reduce11ReduceAgentINS0_12zip_iteratorIN4cuda3std3__45tupleIJNS0_10device_ptrIdEENS0_17counting_iteratorIlNS0_11use_defaultESF_SF_EEEEEEEPNSB_IJdlEEESJ_iNS1_9__extrema9arg_max_fIdl10ComparatorEEEEJSI_SK_iN3cub18CUB_300001_SM_100013GridEvenShareIiEENSR_9GridQueueIjEESO_EEEvDpT0_
        .type           _ZN6thrust24THRUST_300001_SM_1000_NS8cuda_cub4core6detail13_kernel_agentINS1_8__reduce11ReduceAgentINS0_12zip_iteratorIN4cuda3std3__45tupleIJNS0_10device_ptrIdEENS0_17counting_iteratorIlNS0_11use_defaultESF_SF_EEEEEEEPNSB_IJdlEEESJ_iNS1_9__extrema9arg_max_fIdl10ComparatorEEEEJSI_SK_iN3cub18CUB_300001_SM_100013GridEvenShareIiEENSR_9GridQueueIjEESO_EEEvDpT0_,@function
        .size           _ZN6thrust24THRUST_300001_SM_1000_NS8cuda_cub4core6detail13_kernel_agentINS1_8__reduce11ReduceAgentINS0_12zip_iteratorIN4cuda3std3__45tupleIJNS0_10device_ptrIdEENS0_17counting_iteratorIlNS0_11use_defaultESF_SF_EEEEEEEPNSB_IJdlEEESJ_iNS1_9__extrema9arg_max_fIdl10ComparatorEEEEJSI_SK_iN3cub18CUB_300001_SM_100013GridEvenShareIiEENSR_9GridQueueIjEESO_EEEvDpT0_,(.L_x_726 - _ZN6thrust24THRUST_300001_SM_1000_NS8cuda_cub4core6detail13_kernel_agentINS1_8__reduce11ReduceAgentINS0_12zip_iteratorIN4cuda3std3__45tupleIJNS0_10device_ptrIdEENS0_17counting_iteratorIlNS0_11use_defaultESF_SF_EEEEEEEPNSB_IJdlEEESJ_iNS1_9__extrema9arg_max_fIdl10ComparatorEEEEJSI_SK_iN3cub18CUB_300001_SM_100013GridEvenShareIiEENSR_9GridQueueIjEESO_EEEvDpT0_)
        .other          _ZN6thrust24THRUST_300001_SM_1000_NS8cuda_cub4core6detail13_kernel_agentINS1_8__reduce11ReduceAgentINS0_12zip_iteratorIN4cuda3std3__45tupleIJNS0_10device_ptrIdEENS0_17counting_iteratorIlNS0_11use_defaultESF_SF_EEEEEEEPNSB_IJdlEEESJ_iNS1_9__extrema9arg_max_fIdl10ComparatorEEEEJSI_SK_iN3cub18CUB_300001_SM_100013GridEvenShareIiEENSR_9GridQueueIjEESO_EEEvDpT0_,@"STO_CUDA_ENTRY STV_DEFAULT"
_ZN6thrust24THRUST_300001_SM_1000_NS8cuda_cub4core6detail13_kernel_agentINS1_8__reduce11ReduceAgentINS0_12zip_iteratorIN4cuda3std3__45tupleIJNS0_10device_ptrIdEENS0_17counting_iteratorIlNS0_11use_defaultESF_SF_EEEEEEEPNSB_IJdlEEESJ_iNS1_9__extrema9arg_max_fIdl10ComparatorEEEEJSI_SK_iN3cub18CUB_300001_SM_100013GridEvenShareIiEENSR_9GridQueueIjEESO_EEEvDpT0_:
.text._ZN6thrust24THRUST_300001_SM_1000_NS8cuda_cub4core6detail13_kernel_agentINS1_8__reduce11ReduceAgentINS0_12zip_iteratorIN4cuda3std3__45tupleIJNS0_10device_ptrIdEENS0_17counting_iteratorIlNS0_11use_defaultESF_SF_EEEEEEEPNSB_IJdlEEESJ_iNS1_9__extrema9arg_max_fIdl10ComparatorEEEEJSI_SK_iN3cub18CUB_300001_SM_100013GridEvenShareIiEENSR_9GridQueueIjEESO_EEEvDpT0_:
[----:B------:R-:W-:Y:S01]  /*0000*/  LDC R1, c[0x0][0x37c] ;  /* 0x0000df00ff017b82 */ /* 0x000fe20000000800 */
[----:B------:R-:W0:Y:S01]  /*0010*/  S2R R0, SR_CTAID.X ;  /* 0x0000000000007919 */ /* 0x000e220000002500 */
[----:B------:R-:W1:Y:S01]  /*0020*/  LDCU UR4, c[0x0][0x398] ;  /* 0x00007300ff0477ac */ /* 0x000e620008000800 */
[----:B------:R-:W-:Y:S01]  /*0030*/  BSSY.RECONVERGENT B0, `(.L_x_464) ;  /* 0x000066d000007945 */ /* 0x000fe20003800200 */
[----:B------:R-:W2:Y:S01]  /*0040*/  LDCU UR6, c[0x0][0x370] ;  /* 0x00006e00ff0677ac */ /* 0x000ea20008000800 */
[----:B------:R-:W3:Y:S01]  /*0050*/  LDCU.64 UR10, c[0x0][0x358] ;  /* 0x00006b00ff0a77ac */ /* 0x000ee20008000a00 */
[----:B-1----:R-:W-:Y:S01]  /*0060*/  IMAD.U32 R7, RZ, RZ, UR4 ;  /* 0x00000004ff077e24 */ /* 0x002fe2000f8e00ff */
[----:B--2---:R-:W-:Y:S01]  /*0070*/  UIMAD UR6, UR6, 0x500, URZ ;  /* 0x00000500060678a4 */ /* 0x004fe2000f8e02ff */
[----:B0-----:R-:W-:-:S04]  /*0080*/  IMAD R10, R0, 0x500, RZ ;  /* 0x00000500000a7824 */ /* 0x001fc800078e02ff */
[----:B------:R-:W-:-:S05]  /*0090*/  VIADD R2, R10, 0x500 ;  /* 0x000005000a027836 */ /* 0x000fca0000000000 */
[----:B------:R-:W-:-:S13]  /*00a0*/  ISETP.GT.AND P0, PT, R2, R7, PT ;  /* 0x000000070200720c */ /* 0x000fda0003f04270 */
[----:B---3--:R-:W-:Y:S05]  /*00b0*/  @!P0 BRA `(.L_x_465) ;  /* 0x0000003800d08947 */ /* 0x008fea0003800000 */
[----:B------:R-:W0:Y:S01]  /*00c0*/  S2R R5, SR_TID.X ;  /* 0x0000000000057919 */ /* 0x000e220000002100 */
[----:B------:R-:W-:Y:S01]  /*00d0*/  IMAD.IADD R4, R7, 0x1, -R10 ;  /* 0x0000000107047824 */ /* 0x000fe200078e0a0a */
[----:B------:R-:W1:Y:S01]  /*00e0*/  LDCU.64 UR6, c[0x0][0x388] ;  /* 0x00007100ff0677ac */ /* 0x000e620008000a00 */
[----:B------:R-:W-:Y:S01]  /*00f0*/  BSSY.RECONVERGENT B1, `(.L_x_466) ;  /* 0x0000010000017945 */ /* 0x000fe20003800200 */
[----:B------:R-:W-:Y:S01]  /*0100*/  IMAD.MOV.U32 R8, RZ, RZ, RZ ;  /* 0x000000ffff087224 */ /* 0x000fe200078e00ff */
[----:B------:R-:W-:Y:S01]  /*0110*/  CS2R R2, SRZ ;  /* 0x0000000000027805 */ /* 0x000fe2000001ff00 */
[----:B------:R-:W2:Y:S01]  /*0120*/  LDCU.64 UR8, c[0x0][0x388] ;  /* 0x00007100ff0877ac */ /* 0x000ea20008000a00 */
[----:B------:R-:W-:Y:S01]  /*0130*/  IMAD.MOV.U32 R6, RZ, RZ, RZ ;  /* 0x000000ffff067224 */ /* 0x000fe200078e00ff */
[----:B0-----:R-:W-:Y:S01]  /*0140*/  ISETP.GE.AND P0, PT, R5, R4, PT ;  /* 0x000000040500720c */ /* 0x001fe20003f06270 */
[----:B------:R-:W-:-:S12]  /*0150*/  IMAD.MOV.U32 R9, RZ, RZ, R5 ;  /* 0x000000ffff097224 */ /* 0x000fd800078e0005 */
[----:B-12---:R-:W-:Y:S05]  /*0160*/  @P0 BRA `(.L_x_467) ;  /* 0x0000000000200947 */ /* 0x006fea0003800000 */
[----:B------:R-:W0:Y:S01]  /*0170*/  LDC.64 R2, c[0x0][0x380] ;  /* 0x0000e000ff027b82 */ /* 0x000e220000000a00 */
[----:B------:R-:W-:Y:S01]  /*0180*/  IMAD.IADD R11, R10, 0x1, R5 ;  /* 0x000000010a0b7824 */ /* 0x000fe200078e0205 */
[----:B------:R-:W1:Y:S03]  /*0190*/  LDCU.64 UR4, c[0x0][0x388] ;  /* 0x00007100ff0477ac */ /* 0x000e660008000a00 */
[----:B0-----:R-:W-:-:S06]  /*01a0*/  IMAD.WIDE R2, R11, 0x8, R2 ;  /* 0x000000080b027825 */ /* 0x001fcc00078e0202 */
[----:B------:R-:W5:Y:S01]  /*01b0*/  LDG.E.64 R2, desc[UR10][R2.64] ;  /* 0x0000000a02027981 */ /* 0x000f62000c1e1b00 */
[----:B-1----:R-:W-:Y:S01]  /*01c0*/  IADD3 R8, P0, PT, R11, UR4, RZ ;  /* 0x000000040b087c10 */ /* 0x002fe2000ff1e0ff */
[----:B------:R-:W-:-:S03]  /*01d0*/  VIADD R9, R5, 0x100 ;  /* 0x0000010005097836 */ /* 0x000fc60000000000 */
[----:B------:R-:W-:-:S09]  /*01e0*/  LEA.HI.X.SX32 R6, R11, UR5, 0x1, P0 ;  /* 0x000000050b067c11 */ /* 0x000fd200080f0eff */
.L_x_467:
[----:B------:R-:W-:Y:S05]  /*01f0*/  BSYNC.RECONVERGENT B1 ;  /* 0x0000000000017941 */ /* 0x000fea0003800200 */
.L_x_466:
        /* <DEDUP_REMOVED lines=9> */
[----:B------:R-:W0:Y:S01]  /*0290*/  LDC.64 R12, c[0x0][0x380] ;  /* 0x0000e000ff0c7b82 */ /* 0x000e220000000a00 */
[----:B------:R-:W-:Y:S01]  /*02a0*/  LEA.HI R7, R18, 0x1, RZ, 0x18 ;  /* 0x0000000112077811 */ /* 0x000fe200078fc0ff */
[----:B------:R-:W-:-:S03]  /*02b0*/  IMAD.IADD R11, R10, 0x1, R9 ;  /* 0x000000010a0b7824 */ /* 0x000fc600078e0209 */
[----:B------:R-:W-:-:S05]  /*02c0*/  LOP3.LUT R7, R7, 0x3, RZ, 0xc0, !PT ;  /* 0x0000000307077812 */ /* 0x000fca00078ec0ff */
[----:B------:R-:W-:-:S07]  /*02d0*/  IMAD.MOV R7, RZ, RZ, -R7 ;  /* 0x000000ffff077224 */ /* 0x000fce00078e0a07 */
.L_x_474:
[----:B0-----:R-:W-:-:S06]  /*02e0*/  IMAD.WIDE R14, R11, 0x8, R12 ;  /* 0x000000080b0e7825 */ /* 0x001fcc00078e020c */
[----:B------:R-:W2:Y:S01]  /*02f0*/  LDG.E.64 R14, desc[UR10][R14.64] ;  /* 0x0000000a0e0e7981 */ /* 0x000ea2000c1e1b00 */
[----:B------:R-:W-:Y:S01]  /*0300*/  IADD3 R22, P1, PT, R11, UR6, RZ ;  /* 0x000000060b167c10 */ /* 0x000fe2000ff3e0ff */
[----:B------:R-:W-:Y:S01]  /*0310*/  VIADD R7, R7, 0x1 ;  /* 0x0000000107077836 */ /* 0x000fe20000000000 */
[----:B------:R-:W-:Y:S01]  /*0320*/  BSSY.RECONVERGENT B3, `(.L_x_472) ;  /* 0x000001b000037945 */ /* 0x000fe20003800200 */
[----:B------:R-:W-:Y:S01]  /*0330*/  IMAD.MOV.U32 R19, RZ, RZ, R8 ;  /* 0x000000ffff137224 */ /* 0x000fe200078e0008 */
[----:B------:R-:W-:Y:S01]  /*0340*/  LEA.HI.X.SX32 R21, R11, UR7, 0x1, P1 ;  /* 0x000000070b157c11 */ /* 0x000fe200088f0eff */
[----:B------:R-:W-:Y:S01]  /*0350*/  IMAD.MOV.U32 R20, RZ, RZ, R6 ;  /* 0x000000ffff147224 */ /* 0x000fe200078e0006 */
[----:B------:R-:W-:Y:S01]  /*0360*/  ISETP.NE.AND P2, PT, R7, RZ, PT ;  /* 0x000000ff0700720c */ /* 0x000fe20003f45270 */
[----:B-----5:R-:W-:Y:S02]  /*0370*/  IMAD.MOV.U32 R16, RZ, RZ, R2 ;  /* 0x000000ffff107224 */ /* 0x020fe400078e0002 */
[----:B------:R-:W-:-:S02]  /*0380*/  IMAD.MOV.U32 R17, RZ, RZ, R3 ;  /* 0x000000ffff117224 */ /* 0x000fc400078e0003 */
[----:B------:R-:W-:Y:S02]  /*0390*/  IMAD.MOV.U32 R8, RZ, RZ, R22 ;  /* 0x000000ffff087224 */ /* 0x000fe400078e0016 */
        /* <DEDUP_REMOVED lines=19> */
.L_x_473:
[----:B------:R-:W-:Y:S05]  /*04d0*/  BSYNC.RECONVERGENT B3 ;  /* 0x0000000000037941 */ /* 0x000fea0003800200 */
.L_x_472:
[----:B------:R-:W-:Y:S02]  /*04e0*/  VIADD R9, R9, 0x100 ;  /* 0x0000010009097836 */ /* 0x000fe40000000000 */
[----:B------:R-:W-:Y:S01]  /*04f0*/  VIADD R11, R11, 0x100 ;  /* 0x000001000b0b7836 */ /* 0x000fe20000000000 */
[----:B------:R-:W-:Y:S06]  /*0500*/  @P2 BRA `(.L_x_474) ;  /* 0xfffffffc00742947 */ /* 0x000fec000383ffff */
.L_x_471:
[----:B------:R-:W-:Y:S05]  /*0510*/  BSYNC.RECONVERGENT B2 ;  /* 0x0000000000027941 */ /* 0x000fea0003800200 */
.L_x_470:
[----:B------:R-:W-:-:S13]  /*0520*/  ISETP.GE.U32.AND P0, PT, R18, 0x300, PT ;  /* 0x000003001200780c */ /* 0x000fda0003f06070 */
[----:B------:R-:W-:Y:S05]  /*0530*/  @!P0 BRA `(.L_x_469) ;  /* 0x0000000400cc8947 */ /* 0x000fea0003800000 */
[----:B------:R-:W0:Y:S01]  /*0540*/  LDC.64 R12, c[0x0][0x380] ;  /* 0x0000e000ff0c7b82 */ /* 0x000e220000000a00 */
[----:B------:R-:W-:-:S04]  /*0550*/  IMAD.IADD R7, R10, 0x1, R9 ;  /* 0x000000010a077824 */ /* 0x000fc800078e0209 */
[C---:B------:R-:W-:Y:S02]  /*0560*/  VIADD R27, R7.reuse, 0x100 ;  /* 0x00000100071b7836 */ /* 0x040fe40000000000 */
[C---:B------:R-:W-:Y:S02]  /*0570*/  VIADD R26, R7.reuse, 0x200 ;  /* 0x00000200071a7836 */ /* 0x040fe40000000000 */
[----:B------:R-:W-:Y:S01]  /*0580*/  VIADD R25, R7, 0x300 ;  /* 0x0000030007197836 */ /* 0x000fe20000000000 */
[----:B0-----:R-:W-:-:S05]  /*0590*/  IADD3 R10, P0, PT, R12, 0x1000, RZ ;  /* 0x000010000c0a7810 */ /* 0x001fca0007f1e0ff */
[----:B------:R-:W-:-:S08]  /*05a0*/  IMAD.X R11, RZ, RZ, R13, P0 ;  /* 0x000000ffff0b7224 */ /* 0x000fd000000e060d */
.L_x_483:
[----:B------:R-:W-:-:S05]  /*05b0*/  IMAD.WIDE R22, R7, 0x8, R10 ;  /* 0x0000000807167825 */ /* 0x000fca00078e020a */
[----:B------:R-:W2:Y:S04]  /*05c0*/  LDG.E.64 R20, desc[UR10][R22.64+-0x1000] ;  /* 0xfff0000a16147981 */ /* 0x000ea8000c1e1b00 */
[----:B-----5:R0:W5:Y:S04]  /*05d0*/  LDG.E.64 R16, desc[UR10][R22.64+-0x800] ;  /* 0xfff8000a16107981 */ /* 0x020168000c1e1b00 */
[----:B------:R0:W5:Y:S04]  /*05e0*/  LDG.E.64 R14, desc[UR10][R22.64] ;  /* 0x0000000a160e7981 */ /* 0x000168000c1e1b00 */
[----:B------:R0:W5:Y:S01]  /*05f0*/  LDG.E.64 R12, desc[UR10][R22.64+0x800] ;  /* 0x0008000a160c7981 */ /* 0x000162000c1e1b00 */
[C---:B------:R-:W-:Y:S01]  /*0600*/  IADD3 R29, P1, PT, R7.reuse, UR8, RZ ;  /* 0x00000008071d7c10 */ /* 0x040fe2000ff3e0ff */
[----:B------:R-:W-:Y:S03]  /*0610*/  BSSY.RECONVERGENT B2, `(.L_x_475) ;  /* 0x0000016000027945 */ /* 0x000fe60003800200 */
[----:B------:R-:W-:Y:S01]  /*0620*/  LEA.HI.X.SX32 R31, R7, UR9, 0x1, P1 ;  /* 0x00000009071f7c11 */ /* 0x000fe200088f0eff */
[----:B------:R-:W-:-:S03]  /*0630*/  IMAD.MOV.U32 R24, RZ, RZ, R29 ;  /* 0x000000ffff187224 */ /* 0x000fc600078e001d */
[----:B------:R-:W-:Y:S01]  /*0640*/  MOV R28, R31 ;  /* 0x0000001f001c7202 */ /* 0x000fe20000000f00 */
        /* <DEDUP_REMOVED lines=18> */
.L_x_476:
[----:B------:R-:W-:Y:S05]  /*0770*/  BSYNC.RECONVERGENT B2 ;  /* 0x0000000000027941 */ /* 0x000fea0003800200 */
.L_x_475:
[----:B-----5:R-:W-:Y:S01]  /*0780*/  DSETP.GEU.AND P0, PT, |R18|, |R16|, PT ;  /* 0x400000101200722a */ /* 0x020fe20003f0e200 */
[C---:B------:R-:W-:Y:S01]  /*0790*/  IADD3 R21, P1, PT, R27.reuse, UR8, RZ ;  /* 0x000000081b157c10 */ /* 0x040fe2000ff3e0ff */
[----:B------:R-:W-:Y:S01]  /*07a0*/  BSSY.RECONVERGENT B2, `(.L_x_477) ;  /* 0x0000015000027945 */ /* 0x000fe20003800200 */
[----:B------:R-:W-:Y:S02]  /*07b0*/  IMAD.MOV.U32 R2, RZ, RZ, R16 ;  /* 0x000000ffff027224 */ /* 0x000fe400078e0010 */
[----:B------:R-:W-:Y:S01]  /*07c0*/  LEA.HI.X.SX32 R23, R27, UR9, 0x1, P1 ;  /* 0x000000091b177c11 */ /* 0x000fe200088f0eff */
[----:B------:R-:W-:Y:S02]  /*07d0*/  IMAD.MOV.U32 R6, RZ, RZ, R21 ;  /* 0x000000ffff067224 */ /* 0x000fe400078e0015 */
[----:B------:R-:W-:Y:S02]  /*07e0*/  IMAD.MOV.U32 R3, RZ, RZ, R17 ;  /* 0x000000ffff037224 */ /* 0x000fe400078e0011 */
[----:B------:R-:W-:-:S04]  /*07f0*/  IMAD.MOV.U32 R8, RZ, RZ, R23 ;  /* 0x000000ffff087224 */ /* 0x000fc800078e0017 */
        /* <DEDUP_REMOVED lines=15> */
.L_x_478:
[----:B------:R-:W-:Y:S05]  /*08f0*/  BSYNC.RECONVERGENT B2 ;  /* 0x0000000000027941 */ /* 0x000fea0003800200 */
.L_x_477:
[----:B------:R-:W-:Y:S01]  /*0900*/  DSETP.GEU.AND P0, PT, |R2|, |R14|, PT ;  /* 0x4000000e0200722a */ /* 0x000fe20003f0e200 */
[C---:B------:R-:W-:Y:S01]  /*0910*/  IADD3 R21, P1, PT, R26.reuse, UR8, RZ ;  /* 0x000000081a157c10 */ /* 0x040fe2000ff3e0ff */
[----:B------:R-:W-:Y:S01]  /*0920*/  BSSY.RECONVERGENT B2, `(.L_x_479) ;  /* 0x0000016000027945 */ /* 0x000fe20003800200 */
[----:B------:R-:W-:Y:S01]  /*0930*/  IADD3 R29, P2, PT, R25, UR8, RZ ;  /* 0x00000008191d7c10 */ /* 0x000fe2000ff5e0ff */
[----:B------:R-:W-:Y:S01]  /*0940*/  IMAD.MOV.U32 R16, RZ, RZ, R14 ;  /* 0x000000ffff107224 */ /* 0x000fe200078e000e */
        /* <DEDUP_REMOVED lines=19> */
.L_x_480:
[----:B------:R-:W-:Y:S05]  /*0a80*/  BSYNC.RECONVERGENT B2 ;  /* 0x0000000000027941 */ /* 0x000fea0003800200 */
.L_x_479:
[----:B------:R-:W-:Y:S01]  /*0a90*/  DSETP.GEU.AND P0, PT, |R16|, |R12|, PT ;  /* 0x4000000c1000722a */ /* 0x000fe20003f0e200 */
[----:B------:R-:W-:Y:S01]  /*0aa0*/  LEA.HI.X.SX32 R14, R25, UR9, 0x1, P2 ;  /* 0x00000009190e7c11 */ /* 0x000fe200090f0eff */
[----:B------:R-:W-:Y:S01]  /*0ab0*/  BSSY.RECONVERGENT B2, `(.L_x_481) ;  /* 0x0000014000027945 */ /* 0x000fe20003800200 */
[----:B------:R-:W-:Y:S02]  /*0ac0*/  IMAD.MOV.U32 R8, RZ, RZ, R29 ;  /* 0x000000ffff087224 */ /* 0x000fe400078e001d */
[----:B------:R-:W-:Y:S02]  /*0ad0*/  IMAD.MOV.U32 R2, RZ, RZ, R12 ;  /* 0x000000ffff027224 */ /* 0x000fe400078e000c */
[----:B------:R-:W-:Y:S02]  /*0ae0*/  IMAD.MOV.U32 R6, RZ, RZ, R14 ;  /* 0x000000ffff067224 */ /* 0x000fe400078e000e */
[----:B------:R-:W-:-:S05]  /*0af0*/  IMAD.MOV.U32 R3, RZ, RZ, R13 ;  /* 0x000000ffff037224 */ /* 0x000fca00078e000d */
        /* <DEDUP_REMOVED lines=15> */
.L_x_482:
[----:B------:R-:W-:Y:S05]  /*0bf0*/  BSYNC.RECONVERGENT B2 ;  /* 0x0000000000027941 */ /* 0x000fea0003800200 */
.L_x_481:
[----:B------:R-:W-:Y:S02]  /*0c00*/  VIADD R9, R9, 0x400 ;  /* 0x0000040009097836 */ /* 0x000fe40000000000 */
[----:B------:R-:W-:Y:S02]  /*0c10*/  VIADD R27, R27, 0x400 ;  /* 0x000004001b1b7836 */ /* 0x000fe40000000000 */
[----:B------:R-:W-:Y:S01]  /*0c20*/  VIADD R26, R26, 0x400 ;  /* 0x000004001a1a7836 */ /* 0x000fe20000000000 */
[----:B------:R-:W-:Y:S01]  /*0c30*/  ISETP.GE.AND P0, PT, R9, R4, PT ;  /* 0x000000040900720c */ /* 0x000fe20003f06270 */
[----:B------:R-:W-:Y:S02]  /*0c40*/  VIADD R25, R25, 0x400 ;  /* 0x0000040019197836 */ /* 0x000fe40000000000 */
[----:B------:R-:W-:-:S10]  /*0c50*/  VIADD R7, R7, 0x400 ;  /* 0x0000040007077836 */ /* 0x000fd40000000000 */
[----:B------:R-:W-:Y:S05]  /*0c60*/  @!P0 BRA `(.L_x_483) ;  /* 0xfffffff800508947 */ /* 0x000fea000383ffff */
.L_x_469:
[----:B------:R-:W-:Y:S05]  /*0c70*/  BSYNC.RECONVERGENT B1 ;  /* 0x0000000000017941 */ /* 0x000fea0003800200 */
.L_x_468:
        /* <DEDUP_REMOVED lines=34> */
.L_x_486:
[----:B------:R-:W-:Y:S05]  /*0ea0*/  BSYNC.RECONVERGENT B1 ;  /* 0x0000000000017941 */ /* 0x000fea0003800200 */
.L_x_485:
        /* <DEDUP_REMOVED lines=31> */
.L_x_488:
[----:B------:R-:W-:Y:S05]  /*10a0*/  BSYNC.RECONVERGENT B1 ;  /* 0x0000000000017941 */ /* 0x000fea0003800200 */
.L_x_487:
[----:B------:R-:W-:Y:S01]  /*10b0*/  ISETP.GT.AND P0, PT, R15, 0x1b, PT ;  /* 0x0000001b0f00780c */ /* 0x000fe20003f04270 */
[----:B---3--:R3:W3:Y:S01]  /*10c0*/  SHFL.DOWN PT, R8, R2, 0x4, 0x1f ;  /* 0x08801f0002087f89 */ /* 0x0086e200000e0000 */
[----:B------:R-:W-:Y:S01]  /*10d0*/  BSSY.RECONVERGENT B1, `(.L_x_489) ;  /* 0x000001d000017945 */ /* 0x000fe20003800200 */
[----:B0-----:R-:W-:Y:S01]  /*10e0*/  MOV R11, R4 ;  /* 0x00000004000b7202 */ /* 0x001fe20000000f00 */
[----:B------:R-:W-:Y:S01]  /*10f0*/  IMAD.MOV.U32 R12, RZ, RZ, R13 ;  /* 0x000000ffff0c7224 */ /* 0x000fe200078e000d */
[----:B------:R0:W0:Y:S01]  /*1100*/  SHFL.DOWN PT, R9, R3, 0x4, 0x1f ;  /* 0x08801f0003097f89 */ /* 0x00002200000e0000 */
[----:B-1----:R-:W-:Y:S02]  /*1110*/  IMAD.MOV.U32 R6, RZ, RZ, R2 ;  /* 0x000000ffff067224 */ /* 0x002fe400078e0002 */
[----:B--2---:R-:W-:Y:S01]  /*1120*/  IMAD.MOV.U32 R7, RZ, RZ, R3 ;  /* 0x000000ffff077224 */ /* 0x004fe200078e0003 */
[----:B----4-:R1:W2:Y:S04]  /*1130*/  SHFL.DOWN PT, R17, R4, 0x4, 0x1f ;  /* 0x08801f0004117f89 */ /* 0x0102a800000e0000 */
[----:B------:R1:W4:Y:S01]  /*1140*/  SHFL.DOWN PT, R10, R13, 0x4, 0x1f ;  /* 0x08801f000d0a7f89 */ /* 0x00032200000e0000 */
        /* <DEDUP_REMOVED lines=21> */
.L_x_490:
[----:B------:R-:W-:Y:S05]  /*12a0*/  BSYNC.RECONVERGENT B1 ;  /* 0x0000000000017941 */ /* 0x000fea0003800200 */
.L_x_489:
[----:B------:R-:W-:Y:S01]  /*12b0*/  ISETP.GT.AND P0, PT, R15, 0x17, PT ;  /* 0x000000170f00780c */ /* 0x000fe20003f04270 */
[----:B---3--:R3:W2:Y:S01]  /*12c0*/  SHFL.DOWN PT, R8, R6, 0x8, 0x1f ;  /* 0x09001f0006087f89 */ /* 0x0086a200000e0000 */
[----:B------:R-:W-:Y:S01]  /*12d0*/  BSSY.RECONVERGENT B1, `(.L_x_491) ;  /* 0x000001d000017945 */ /* 0x000fe20003800200 */
[----:B-1----:R-:W-:Y:S02]  /*12e0*/  IMAD.MOV.U32 R4, RZ, RZ, R11 ;  /* 0x000000ffff047224 */ /* 0x002fe400078e000b */
[----:B0-----:R3:W0:Y:S01]  /*12f0*/  SHFL.DOWN PT, R9, R7, 0x8, 0x1f ;  /* 0x09001f0007097f89 */ /* 0x00162200000e0000 */
[----:B----4-:R-:W-:Y:S02]  /*1300*/  IMAD.MOV.U32 R10, RZ, RZ, R12 ;  /* 0x000000ffff0a7224 */ /* 0x010fe400078e000c */
[----:B------:R-:W-:Y:S01]  /*1310*/  IMAD.MOV.U32 R2, RZ, RZ, R6 ;  /* 0x000000ffff027224 */ /* 0x000fe200078e0006 */
[----:B------:R3:W1:Y:S01]  /*1320*/  SHFL.DOWN PT, R14, R11, 0x8, 0x1f ;  /* 0x09001f000b0e7f89 */ /* 0x00066200000e0000 */
[----:B------:R-:W-:-:S03]  /*1330*/  IMAD.MOV.U32 R3, RZ, RZ, R7 ;  /* 0x000000ffff037224 */ /* 0x000fc600078e0007 */
[----:B------:R3:W4:Y:S01]  /*1340*/  SHFL.DOWN PT, R13, R12, 0x8, 0x1f ;  /* 0x09001f000c0d7f89 */ /* 0x00072200000e0000 */
[----:B------:R-:W-:Y:S05]  /*1350*/  @P0 BRA `(.L_x_492) ;  /* 0x0000000000500947 */ /* 0x000fea0003800000 */
[----:B0-2---:R-:W-:Y:S01]  /*1360*/  DSETP.GEU.AND P0, PT, |R6|, |R8|, PT ;  /* 0x400000080600722a */ /* 0x005fe20003f0e200 */
[----:B-1----:R-:W-:Y:S02]  /*1370*/  IMAD.MOV.U32 R4, RZ, RZ, R14 ;  /* 0x000000ffff047224 */ /* 0x002fe400078e000e */
        /* <DEDUP_REMOVED lines=18> */
.L_x_492:
[----:B------:R-:W-:Y:S05]  /*14a0*/  BSYNC.RECONVERGENT B1 ;  /* 0x0000000000017941 */ /* 0x000fea0003800200 */
.L_x_491:
[----:B------:R-:W-:Y:S01]  /*14b0*/  ISETP.GT.AND P0, PT, R15, 0xf, PT ;  /* 0x0000000f0f00780c */ /* 0x000fe20003f04270 */
[----:B---3--:R3:W1:Y:S01]  /*14c0*/  SHFL.DOWN PT, R6, R2, 0x10, 0x1f ;  /* 0x0a001f0002067f89 */ /* 0x00866200000e0000 */
[----:B------:R-:W-:Y:S01]  /*14d0*/  BSSY.RECONVERGENT B1, `(.L_x_493) ;  /* 0x000001d000017945 */ /* 0x000fe20003800200 */
[----:B--2---:R-:W-:Y:S02]  /*14e0*/  IMAD.MOV.U32 R17, RZ, RZ, R4 ;  /* 0x000000ffff117224 */ /* 0x004fe400078e0004 */
[----:B------:R3:W2:Y:S01]  /*14f0*/  SHFL.DOWN PT, R7, R3, 0x10, 0x1f ;  /* 0x0a001f0003077f89 */ /* 0x0006a200000e0000 */
[----:B------:R-:W-:Y:S02]  /*1500*/  IMAD.MOV.U32 R19, RZ, RZ, R10 ;  /* 0x000000ffff137224 */ /* 0x000fe400078e000a */
[----:B------:R-:W-:Y:S01]  /*1510*/  IMAD.MOV.U32 R12, RZ, RZ, R2 ;  /* 0x000000ffff0c7224 */ /* 0x000fe200078e0002 */
[----:B0-----:R3:W0:Y:S01]  /*1520*/  SHFL.DOWN PT, R9, R4, 0x10, 0x1f ;  /* 0x0a001f0004097f89 */ /* 0x00162200000e0000 */
[----:B----4-:R-:W-:-:S03]  /*1530*/  IMAD.MOV.U32 R13, RZ, RZ, R3 ;  /* 0x000000ffff0d7224 */ /* 0x010fc600078e0003 */
[----:B------:R3:W4:Y:S01]  /*1540*/  SHFL.DOWN PT, R11, R10, 0x10, 0x1f ;  /* 0x0a001f000a0b7f89 */ /* 0x00072200000e0000 */
[----:B------:R-:W-:Y:S05]  /*1550*/  @P0 BRA `(.L_x_494) ;  /* 0x0000000000500947 */ /* 0x000fea0003800000 */
[----:B-12---:R-:W-:Y:S01]  /*1560*/  DSETP.GEU.AND P0, PT, |R2|, |R6|, PT ;  /* 0x400000060200722a */ /* 0x006fe20003f0e200 */
[----:B0-----:R-:W-:Y:S01]  /*1570*/  IMAD.MOV.U32 R17, RZ, RZ, R9 ;  /* 0x000000ffff117224 */ /* 0x001fe200078e0009 */
        /* <DEDUP_REMOVED lines=18> */
.L_x_494:
[----:B------:R-:W-:Y:S05]  /*16a0*/  BSYNC.RECONVERGENT B1 ;  /* 0x0000000000017941 */ /* 0x000fea0003800200 */
.L_x_493:
[----:B------:R-:W-:Y:S01]  /*16b0*/  ISETP.NE.AND P0, PT, R15, RZ, PT ;  /* 0x000000ff0f00720c */ /* 0x000fe20003f05270 */
[----:B------:R-:W-:-:S12]  /*16c0*/  BSSY.RECONVERGENT B1, `(.L_x_495) ;  /* 0x000000b000017945 */ /* 0x000fd80003800200 */
[----:B------:R-:W-:Y:S05]  /*16d0*/  @P0 BRA `(.L_x_496) ;  /* 0x0000000000240947 */ /* 0x000fea0003800000 */
[----:B---3--:R-:W3:Y:S01]  /*16e0*/  S2R R4, SR_CgaCtaId ;  /* 0x0000000000047919 */ /* 0x008ee20000008800 */
[----:B------:R-:W-:Y:S01]  /*16f0*/  MOV R3, 0x400 ;  /* 0x0000040000037802 */ /* 0x000fe20000000f00 */
[----:B------:R-:W-:Y:S01]  /*1700*/  IMAD.MOV.U32 R18, RZ, RZ, R17 ;  /* 0x000000ffff127224 */ /* 0x000fe200078e0011 */
[----:B------:R-:W-:-:S04]  /*1710*/  SHF.R.U32.HI R2, RZ, 0x1, R5 ;  /* 0x00000001ff027819 */ /* 0x000fc80000011605 */
[----:B------:R-:W-:Y:S02]  /*1720*/  LOP3.LUT R2, R2, 0x1f0, RZ, 0xc0, !PT ;  /* 0x000001f002027812 */ /* 0x000fe400078ec0ff */
[----:B---3--:R-:W-:-:S05]  /*1730*/  LEA R3, R4, R3, 0x18 ;  /* 0x0000000304037211 */ /* 0x008fca00078ec0ff */
[----:B------:R-:W-:-:S05]  /*1740*/  IMAD.IADD R3, R2, 0x1, R3 ;  /* 0x0000000102037824 */ /* 0x000fca00078e0203 */
[----:B------:R3:W-:Y:S04]  /*1750*/  STS.64 [R3+0x10], R18 ;  /* 0x0000101203007388 */ /* 0x0007e80000000a00 */
[----:B------:R3:W-:Y:S02]  /*1760*/  STS.64 [R3+0x8], R12 ;  /* 0x0000080c03007388 */ /* 0x0007e40000000a00 */
.L_x_496:
[----:B------:R-:W-:Y:S05]  /*1770*/  BSYNC.RECONVERGENT B1 ;  /* 0x0000000000017941 */ /* 0x000fea0003800200 */
.L_x_495:
[----:B------:R-:W-:Y:S01]  /*1780*/  BAR.SYNC.DEFER_BLOCKING 0x0 ;  /* 0x0000000000007b1d */ /* 0x000fe20000010000 */
[----:B------:R-:W-:-:S13]  /*1790*/  ISETP.NE.AND P1, PT, R5, RZ, PT ;  /* 0x000000ff0500720c */ /* 0x000fda0003f25270 */
[----:B------:R-:W-:Y:S05]  /*17a0*/  @P1 BRA `(.L_x_497) ;  /* 0x0000004c00d41947 */ /* 0x000fea0003800000 */
[----:B---3--:R-:W3:Y:S01]  /*17b0*/  S2R R3, SR_CgaCtaId ;  /* 0x0000000000037919 */ /* 0x008ee20000008800 */
[----:B------:R-:W-:Y:S01]  /*17c0*/  MOV R2, 0x400 ;  /* 0x0000040000027802 */ /* 0x000fe20000000f00 */
[----:B------:R-:W-:Y:S03]  /*17d0*/  BSSY.RECONVERGENT B1, `(.L_x_498) ;  /* 0x000001a000017945 */ /* 0x000fe60003800200 */
[----:B---3--:R-:W-:-:S05]  /*17e0*/  LEA R32, R3, R2, 0x18 ;  /* 0x0000000203207211 */ /* 0x008fca00078ec0ff */
[----:B-1----:R-:W1:Y:S04]  /*17f0*/  LDS.64 R14, [R32+0x18] ;  /* 0x00001800200e7984 */ /* 0x002e680000000a00 */
[----:B0---4-:R-:W0:Y:S04]  /*1800*/  LDS.128 R8, [R32+0x20] ;  /* 0x0000200020087984 */ /* 0x011e280000000c00 */
[----:B------:R3:W4:Y:S04]  /*1810*/  LDS.64 R2, [R32+0x80] ;  /* 0x0000800020027984 */ /* 0x0007280000000a00 */
[----:B--2---:R3:W2:Y:S01]  /*1820*/  LDS.128 R4, [R32+0x30] ;  /* 0x0000300020047984 */ /* 0x0046a20000000c00 */
        /* <DEDUP_REMOVED lines=20> */
.L_x_499:
[----:B------:R-:W-:Y:S05]  /*1970*/  BSYNC.RECONVERGENT B1 ;  /* 0x0000000000017941 */ /* 0x000fea0003800200 */
.L_x_498:
[----:B------:R0:W1:Y:S01]  /*1980*/  LDS.128 R12, [R32+0x40] ;  /* 0x00004000200c7984 */ /* 0x0000620000000c00 */
[----:B------:R-:W-:Y:S01]  /*1990*/  DSETP.GEU.AND P0, PT, |R28|, |R10|, PT ;  /* 0x4000000a1c00722a */ /* 0x000fe20003f0e200 */
[----:B------:R-:W-:Y:S01]  /*19a0*/  BSSY.RECONVERGENT B1, `(.L_x_500) ;  /* 0x0000017000017945 */ /* 0x000fe20003800200 */
[----:B------:R-:W-:Y:S01]  /*19b0*/  IMAD.MOV.U32 R33, RZ, RZ, R4 ;  /* 0x000000ffff217224 */ /* 0x000fe200078e0004 */
[----:B------:R0:W2:Y:S01]  /*19c0*/  LDS.128 R16, [R32+0x50] ;  /* 0x0000500020107984 */ /* 0x0000a20000000c00 */
[----:B------:R-:W-:Y:S02]  /*19d0*/  IMAD.MOV.U32 R35, RZ, RZ, R5 ;  /* 0x000000ffff237224 */ /* 0x000fe400078e0005 */
[----:B------:R-:W-:Y:S01]  /*19e0*/  IMAD.MOV.U32 R8, RZ, RZ, R10 ;  /* 0x000000ffff087224 */ /* 0x000fe200078e000a */
[----:B------:R0:W3:Y:S01]  /*19f0*/  LDS.128 R20, [R32+0x60] ;  /* 0x0000600020147984 */ /* 0x0000e20000000c00 */
[----:B------:R-:W-:-:S03]  /*1a00*/  IMAD.MOV.U32 R9, RZ, RZ, R11 ;  /* 0x000000ffff097224 */ /* 0x000fc600078e000b */
[----:B------:R0:W4:Y:S03]  /*1a10*/  LDS.128 R24, [R32+0x70] ;  /* 0x0000700020187984 */ /* 0x0001260000000c00 */
        /* <DEDUP_REMOVED lines=15> */
.L_x_501:
[----:B------:R-:W-:Y:S05]  /*1b10*/  BSYNC.RECONVERGENT B1 ;  /* 0x0000000000017941 */ /* 0x000fea0003800200 */
.L_x_500:
        /* <DEDUP_REMOVED lines=21> */
.L_x_503:
[----:B------:R-:W-:Y:S05]  /*1c70*/  BSYNC.RECONVERGENT B1 ;  /* 0x0000000000017941 */ /* 0x000fea0003800200 */
.L_x_502:
[----:B------:R-:W-:Y:S01]  /*1c80*/  DSETP.GEU.AND P0, PT, |R4|, |R14|, PT ;  /* 0x4000000e0400722a */ /* 0x000fe20003f0e200 */
[----:B------:R-:W-:Y:S01]  /*1c90*/  BSSY.RECONVERGENT B1, `(.L_x_504) ;  /* 0x0000014000017945 */ /* 0x000fe20003800200 */
[----:B------:R-:W-:Y:S02]  /*1ca0*/  IMAD.MOV.U32 R6, RZ, RZ, R14 ;  /* 0x000000ffff067224 */ /* 0x000fe400078e000e */
[----:B------:R-:W-:Y:S02]  /*1cb0*/  IMAD.MOV.U32 R7, RZ, RZ, R15 ;  /* 0x000000ffff077224 */ /* 0x000fe400078e000f */
[----:B--2---:R-:W-:Y:S02]  /*1cc0*/  IMAD.MOV.U32 R9, RZ, RZ, R16 ;  /* 0x000000ffff097224 */ /* 0x004fe400078e0010 */
        /* <DEDUP_REMOVED lines=16> */
.L_x_505:
[----:B------:R-:W-:Y:S05]  /*1dd0*/  BSYNC.RECONVERGENT B1 ;  /* 0x0000000000017941 */ /* 0x000fea0003800200 */
.L_x_504:
        /* <DEDUP_REMOVED lines=21> */
.L_x_507:
[----:B------:R-:W-:Y:S05]  /*1f30*/  BSYNC.RECONVERGENT B1 ;  /* 0x0000000000017941 */ /* 0x000fea0003800200 */
.L_x_506:
[----:B------:R-:W-:Y:S01]  /*1f40*/  DSETP.GEU.AND P0, PT, |R4|, |R22|, PT ;  /* 0x400000160400722a */ /* 0x000fe20003f0e200 */
[----:B------:R-:W-:Y:S01]  /*1f50*/  BSSY.RECONVERGENT B1, `(.L_x_508) ;  /* 0x0000014000017945 */ /* 0x000fe20003800200 */
[----:B------:R-:W-:Y:S02]  /*1f60*/  IMAD.MOV.U32 R6, RZ, RZ, R22 ;  /* 0x000000ffff067224 */ /* 0x000fe400078e0016 */
[----:B------:R-:W-:Y:S02]  /*1f70*/  IMAD.MOV.U32 R7, RZ, RZ, R23 ;  /* 0x000000ffff077224 */ /* 0x000fe400078e0017 */
[----:B----4-:R-:W-:Y:S02]  /*1f80*/  IMAD.MOV.U32 R9, RZ, RZ, R24 ;  /* 0x000000ffff097224 */ /* 0x010fe400078e0018 */
        /* <DEDUP_REMOVED lines=16> */
.L_x_509:
[----:B------:R-:W-:Y:S05]  /*2090*/  BSYNC.RECONVERGENT B1 ;  /* 0x0000000000017941 */ /* 0x000fea0003800200 */
.L_x_508:
[----:B------:R-:W-:Y:S01]  /*20a0*/  DSETP.GEU.AND P0, PT, |R6|, |R26|, PT ;  /* 0x4000001a0600722a */ /* 0x000fe20003f0e200 */
[----:B------:R-:W-:Y:S02]  /*20b0*/  IMAD.MOV.U32 R12, RZ, RZ, R26 ;  /* 0x000000ffff0c7224 */ /* 0x000fe400078e001a */
[----:B------:R-:W-:Y:S02]  /*20c0*/  IMAD.MOV.U32 R13, RZ, RZ, R27 ;  /* 0x000000ffff0d7224 */ /* 0x000fe400078e001b */
        /* <DEDUP_REMOVED lines=18> */
.L_x_484:
        /* <DEDUP_REMOVED lines=8> */
[----:B------:R-:W-:Y:S01]  /*2270*/  ISETP.GT.AND P0, PT, R11, R4, PT ;  /* 0x000000040b00720c */ /* 0x000fe20003f04270 */
[----:B------:R-:W-:Y:S02]  /*2280*/  IMAD.IADD R9, R4, 0x1, R9 ;  /* 0x0000000104097824 */ /* 0x000fe400078e0209 */
[----:B------:R-:W-:-:S03]  /*2290*/  IMAD.MOV.U32 R11, RZ, RZ, R3 ;  /* 0x000000ffff0b7224 */ /* 0x000fc600078e0003 */
        /* <DEDUP_REMOVED lines=27> */
.L_x_511:
[----:B------:R-:W-:Y:S05]  /*2450*/  BSYNC.RECONVERGENT B1 ;  /* 0x0000000000017941 */ /* 0x000fea0003800200 */
.L_x_510:
[----:B------:R-:W-:Y:S01]  /*2460*/  VIADD R2, R7, 0x2 ;  /* 0x0000000207027836 */ /* 0x000fe20000000000 */
[----:B--2---:R1:W2:Y:S01]  /*2470*/  SHFL.DOWN PT, R12, R10, 0x2, R9 ;  /* 0x084000000a0c7989 */ /* 0x0042a200000e0009 */
[----:B------:R-:W-:Y:S01]  /*2480*/  BSSY.RECONVERGENT B1, `(.L_x_512) ;  /* 0x000001e000017945 */ /* 0x000fe20003800200 */
[----:B------:R-:W-:Y:S02]  /*2490*/  IMAD.MOV.U32 R8, RZ, RZ, R16 ;  /* 0x000000ffff087224 */ /* 0x000fe400078e0010 */
[----:B------:R-:W-:Y:S01]  /*24a0*/  ISETP.GT.AND P0, PT, R2, R9, PT ;  /* 0x000000090200720c */ /* 0x000fe20003f04270 */
[----:B---3--:R1:W3:Y:S01]  /*24b0*/  SHFL.DOWN PT, R13, R11, 0x2, R9 ;  /* 0x084000000b0d7989 */ /* 0x0082e200000e0009 */
[----:B------:R-:W-:Y:S02]  /*24c0*/  IMAD.MOV.U32 R14, RZ, RZ, R18 ;  /* 0x000000ffff0e7224 */ /* 0x000fe400078e0012 */
[----:B------:R-:W-:Y:S01]  /*24d0*/  IMAD.MOV.U32 R2, RZ, RZ, R10 ;  /* 0x000000ffff027224 */ /* 0x000fe200078e000a */
[----:B----4-:R1:W4:Y:S01]  /*24e0*/  SHFL.DOWN PT, R15, R16, 0x2, R9 ;  /* 0x08400000100f7989 */ /* 0x01032200000e0009 */
[----:B------:R-:W-:-:S03]  /*24f0*/  IMAD.MOV.U32 R3, RZ, RZ, R11 ;  /* 0x000000ffff037224 */ /* 0x000fc600078e000b */
[----:B0-----:R1:W0:Y:S04]  /*2500*/  SHFL.DOWN PT, R17, R18, 0x2, R9 ;  /* 0x0840000012117989 */ /* 0x00122800000e0009 */
[----:B------:R-:W-:Y:S05]  /*2510*/  @P0 BRA `(.L_x_513) ;  /* 0x0000000000500947 */ /* 0x000fea0003800000 */
[----:B--23--:R-:W-:Y:S01]  /*2520*/  DSETP.GEU.AND P0, PT, |R10|, |R12|, PT ;  /* 0x4000000c0a00722a */ /* 0x00cfe20003f0e200 */
[----:B----4-:R-:W-:Y:S02]  /*2530*/  IMAD.MOV.U32 R8, RZ, RZ, R15 ;  /* 0x000000ffff087224 */ /* 0x010fe400078e000f */
[----:B0-----:R-:W-:Y:S02]  /*2540*/  IMAD.MOV.U32 R14, RZ, RZ, R17 ;  /* 0x000000ffff0e7224 */ /* 0x001fe400078e0011 */
        /* <DEDUP_REMOVED lines=17> */
.L_x_513:
[----:B------:R-:W-:Y:S05]  /*2660*/  BSYNC.RECONVERGENT B1 ;  /* 0x0000000000017941 */ /* 0x000fea0003800200 */
.L_x_512:
[----:B------:R-:W-:Y:S01]  /*2670*/  VIADD R6, R7, 0x4 ;  /* 0x0000000407067836 */ /* 0x000fe20000000000 */
[----:B--2---:R2:W2:Y:S01]  /*2680*/  SHFL.DOWN PT, R12, R2, 0x4, R9 ;  /* 0x08800000020c7989 */ /* 0x0044a200000e0009 */
[----:B------:R-:W-:Y:S01]  /*2690*/  BSSY.RECONVERGENT B1, `(.L_x_514) ;  /* 0x000001e000017945 */ /* 0x000fe20003800200 */
[----:B-1----:R-:W-:Y:S02]  /*26a0*/  IMAD.MOV.U32 R16, RZ, RZ, R14 ;  /* 0x000000ffff107224 */ /* 0x002fe400078e000e */
        /* <DEDUP_REMOVED lines=28> */
.L_x_515:
[----:B------:R-:W-:Y:S05]  /*2870*/  BSYNC.RECONVERGENT B1 ;  /* 0x0000000000017941 */ /* 0x000fea0003800200 */
.L_x_514:
[----:B--2---:R-:W-:Y:S01]  /*2880*/  VIADD R2, R7, 0x8 ;  /* 0x0000000807027836 */ /* 0x004fe20000000000 */
[----:B------:R2:W2:Y:S01]  /*2890*/  SHFL.DOWN PT, R12, R10, 0x8, R9 ;  /* 0x090000000a0c7989 */ /* 0x0004a200000e0009 */
        /* <DEDUP_REMOVED lines=30> */
.L_x_517:
[----:B------:R-:W-:Y:S05]  /*2a80*/  BSYNC.RECONVERGENT B1 ;  /* 0x0000000000017941 */ /* 0x000fea0003800200 */
.L_x_516:
[----:B-1----:R-:W-:Y:S01]  /*2a90*/  VIADD R6, R7, 0x10 ;  /* 0x0000001007067836 */ /* 0x002fe20000000000 */
[----:B--2---:R1:W2:Y:S01]  /*2aa0*/  SHFL.DOWN PT, R10, R2, 0x10, R9 ;  /* 0x0a000000020a7989 */ /* 0x0042a200000e0009 */
[----:B------:R-:W-:Y:S01]  /*2ab0*/  BSSY.RECONVERGENT B1, `(.L_x_518) ;  /* 0x000001e000017945 */ /* 0x000fe20003800200 */
[----:B0-----:R-:W-:Y:S01]  /*2ac0*/  IMAD.MOV.U32 R17, RZ, RZ, R8 ;  /* 0x000000ffff117224 */ /* 0x001fe200078e0008 */
[----:B------:R-:W-:Y:S01]  /*2ad0*/  MOV R19, R14 ;  /* 0x0000000e00137202 */ /* 0x000fe20000000f00 */
[----:B------:R1:W0:Y:S01]  /*2ae0*/  SHFL.DOWN PT, R11, R3, 0x10, R9 ;  /* 0x0a000000030b7989 */ /* 0x00022200000e0009 */
[----:B------:R-:W-:Y:S01]  /*2af0*/  ISETP.GT.AND P0, PT, R6, R9, PT ;  /* 0x000000090600720c */ /* 0x000fe20003f04270 */
[----:B------:R-:W-:Y:S02]  /*2b00*/  IMAD.MOV.U32 R12, RZ, RZ, R2 ;  /* 0x000000ffff0c7224 */ /* 0x000fe400078e0002 */
[----:B----4-:R1:W4:Y:S01]  /*2b10*/  SHFL.DOWN PT, R15, R8, 0x10, R9 ;  /* 0x0a000000080f7989 */ /* 0x01032200000e0009 */
[----:B---3--:R-:W-:-:S03]  /*2b20*/  IMAD.MOV.U32 R13, RZ, RZ, R3 ;  /* 0x000000ffff0d7224 */ /* 0x008fc600078e0003 */
[----:B------:R1:W3:Y:S06]  /*2b30*/  SHFL.DOWN PT, R21, R14, 0x10, R9 ;  /* 0x0a0000000e157989 */ /* 0x0002ec00000e0009 */
[----:B------:R-:W-:Y:S05]  /*2b40*/  @P0 BRA `(.L_x_519) ;  /* 0x0000000000500947 */ /* 0x000fea0003800000 */
[----:B0-2---:R-:W-:Y:S01]  /*2b50*/  DSETP.GEU.AND P0, PT, |R2|, |R10|, PT ;  /* 0x4000000a0200722a */ /* 0x005fe20003f0e200 */
        /* <DEDUP_REMOVED lines=19> */
.L_x_519:
[----:B------:R-:W-:Y:S05]  /*2c90*/  BSYNC.RECONVERGENT B1 ;  /* 0x0000000000017941 */ /* 0x000fea0003800200 */
.L_x_518:
[----:B------:R-:W-:Y:S01]  /*2ca0*/  ISETP.NE.AND P0, PT, R7, RZ, PT ;  /* 0x000000ff0700720c */ /* 0x000fe20003f05270 */
[----:B------:R-:W-:-:S12]  /*2cb0*/  BSSY.RECONVERGENT B1, `(.L_x_520) ;  /* 0x000000b000017945 */ /* 0x000fd80003800200 */
[----:B------:R-:W-:Y:S05]  /*2cc0*/  @P0 BRA `(.L_x_521) ;  /* 0x0000000000240947 */ /* 0x000fea0003800000 */
[----:B------:R-:W5:Y:S01]  /*2cd0*/  S2R R6, SR_CgaCtaId ;  /* 0x0000000000067919 */ /* 0x000f620000008800 */
[----:B-1----:R-:W-:Y:S01]  /*2ce0*/  MOV R3, 0x400 ;  /* 0x0000040000037802 */ /* 0x002fe20000000f00 */
[----:B------:R-:W-:Y:S01]  /*2cf0*/  IMAD.MOV.U32 R18, RZ, RZ, R17 ;  /* 0x000000ffff127224 */ /* 0x000fe200078e0011 */
[----:B------:R-:W-:-:S04]  /*2d00*/  SHF.R.U32.HI R2, RZ, 0x1, R5 ;  /* 0x00000001ff027819 */ /* 0x000fc80000011605 */
[----:B------:R-:W-:Y:S02]  /*2d10*/  LOP3.LUT R2, R2, 0x1f0, RZ, 0xc0, !PT ;  /* 0x000001f002027812 */ /* 0x000fe400078ec0ff */
[----:B-----5:R-:W-:-:S05]  /*2d20*/  LEA R3, R6, R3, 0x18 ;  /* 0x0000000306037211 */ /* 0x020fca00078ec0ff */
[----:B------:R-:W-:-:S05]  /*2d30*/  IMAD.IADD R3, R2, 0x1, R3 ;  /* 0x0000000102037824 */ /* 0x000fca00078e0203 */
[----:B------:R1:W-:Y:S04]  /*2d40*/  STS.64 [R3+0x10], R18 ;  /* 0x0000101203007388 */ /* 0x0003e80000000a00 */
[----:B------:R1:W-:Y:S02]  /*2d50*/  STS.64 [R3+0x8], R12 ;  /* 0x0000080c03007388 */ /* 0x0003e40000000a00 */
.L_x_521:
[----:B------:R-:W-:Y:S05]  /*2d60*/  BSYNC.RECONVERGENT B1 ;  /* 0x0000000000017941 */ /* 0x000fea0003800200 */
.L_x_520:
[----:B------:R-:W-:Y:S01]  /*2d70*/  BAR.SYNC.DEFER_BLOCKING 0x0 ;  /* 0x0000000000007b1d */ /* 0x000fe20000010000 */
[----:B------:R-:W-:-:S13]  /*2d80*/  ISETP.NE.AND P1, PT, R5, RZ, PT ;  /* 0x000000ff0500720c */ /* 0x000fda0003f25270 */
[----:B------:R-:W-:Y:S05]  /*2d90*/  @P1 BRA `(.L_x_497) ;  /* 0x0000003800581947 */ /* 0x000fea0003800000 */
[----:B------:R-:W-:Y:S01]  /*2da0*/  ISETP.GE.AND P0, PT, R4, 0x21, PT ;  /* 0x000000210400780c */ /* 0x000fe20003f06270 */
[----:B0-----:R-:W-:Y:S02]  /*2db0*/  IMAD.MOV.U32 R11, RZ, RZ, R17 ;  /* 0x000000ffff0b7224 */ /* 0x001fe400078e0011 */
[----:B-1----:R-:W-:Y:S02]  /*2dc0*/  IMAD.MOV.U32 R14, RZ, RZ, R19 ;  /* 0x000000ffff0e7224 */ /* 0x002fe400078e0013 */
        /* <DEDUP_REMOVED lines=29> */
.L_x_523:
[----:B------:R-:W-:Y:S05]  /*2fa0*/  BSYNC.RECONVERGENT B1 ;  /* 0x0000000000017941 */ /* 0x000fea0003800200 */
.L_x_522:
[----:B------:R-:W-:Y:S01]  /*2fb0*/  ISETP.GE.AND P0, PT, R4, 0x41, PT ;  /* 0x000000410400780c */ /* 0x000fe20003f06270 */
[----:B------:R-:W-:Y:S02]  /*2fc0*/  IMAD.MOV.U32 R5, RZ, RZ, R11 ;  /* 0x000000ffff057224 */ /* 0x000fe400078e000b */
[----:B--2---:R-:W-:Y:S02]  /*2fd0*/  IMAD.MOV.U32 R10, RZ, RZ, R14 ;  /* 0x000000ffff0a7224 */ /* 0x004fe400078e000e */
        /* <DEDUP_REMOVED lines=29> */
.L_x_525:
[----:B------:R-:W-:Y:S05]  /*31b0*/  BSYNC.RECONVERGENT B1 ;  /* 0x0000000000017941 */ /* 0x000fea0003800200 */
.L_x_524:
        /* <DEDUP_REMOVED lines=32> */
.L_x_527:
[----:B------:R-:W-:Y:S05]  /*33c0*/  BSYNC.RECONVERGENT B1 ;  /* 0x0000000000017941 */ /* 0x000fea0003800200 */
.L_x_526:
        /* <DEDUP_REMOVED lines=32> */
.L_x_529:
[----:B------:R-:W-:Y:S05]  /*35d0*/  BSYNC.RECONVERGENT B1 ;  /* 0x0000000000017941 */ /* 0x000fea0003800200 */
.L_x_528:
        /* <DEDUP_REMOVED lines=32> */
.L_x_531:
[----:B------:R-:W-:Y:S05]  /*37e0*/  BSYNC.RECONVERGENT B1 ;  /* 0x0000000000017941 */ /* 0x000fea0003800200 */
.L_x_530:
        /* <DEDUP_REMOVED lines=32> */
.L_x_533:
[----:B------:R-:W-:Y:S05]  /*39f0*/  BSYNC.RECONVERGENT B1 ;  /* 0x0000000000017941 */ /* 0x000fea0003800200 */
.L_x_532:
        /* <DEDUP_REMOVED lines=32> */
.L_x_465:
[----:B------:R-:W0:Y:S01]  /*3c00*/  S2R R4, SR_TID.X ;  /* 0x0000000000047919 */ /* 0x000e220000002100 */
[----:B------:R-:W1:Y:S01]  /*3c10*/  LDCU.128 UR12, c[0x0][0x380] ;  /* 0x00007000ff0c77ac */ /* 0x000e620008000c00 */
[----:B------:R-:W-:Y:S02]  /*3c20*/  SHF.R.S32.HI R5, RZ, 0x1f, R10 ;  /* 0x0000001fff057819 */ /* 0x000fe4000001140a */
[----:B0-----:R-:W-:-:S04]  /*3c30*/  IADD3 R2, P0, PT, R10, R4, RZ ;  /* 0x000000040a027210 */ /* 0x001fc80007f1e0ff */
[----:B-1----:R-:W-:Y:S01]  /*3c40*/  LEA R8, P1, R2, UR12, 0x3 ;  /* 0x0000000c02087c11 */ /* 0x002fe2000f8218ff */
[----:B------:R-:W-:-:S05]  /*3c50*/  IMAD.X R3, RZ, RZ, R5, P0 ;  /* 0x000000ffff037224 */ /* 0x000fca00000e0605 */
[----:B------:R-:W-:-:S05]  /*3c60*/  LEA.HI.X R9, R2, UR13, R3, 0x3, P1 ;  /* 0x0000000d02097c11 */ /* 0x000fca00088f1c03 */
[----:B------:R-:W2:Y:S04]  /*3c70*/  LDG.E.64 R12, desc[UR10][R8.64] ;  /* 0x0000000a080c7981 */ /* 0x000ea8000c1e1b00 */
[----:B------:R-:W2:Y:S04]  /*3c80*/  LDG.E.64 R14, desc[UR10][R8.64+0x800] ;  /* 0x0008000a080e7981 */ /* 0x000ea8000c1e1b00 */
[----:B------:R-:W3:Y:S04]  /*3c90*/  LDG.E.64 R16, desc[UR10][R8.64+0x1000] ;  /* 0x0010000a08107981 */ /* 0x000ee8000c1e1b00 */
[----:B------:R-:W4:Y:S04]  /*3ca0*/  LDG.E.64 R18, desc[UR10][R8.64+0x1800] ;  /* 0x0018000a08127981 */ /* 0x000f28000c1e1b00 */
[----:B------:R0:W5:Y:S01]  /*3cb0*/  LDG.E.64 R2, desc[UR10][R8.64+0x2000] ;  /* 0x0020000a08027981 */ /* 0x000162000c1e1b00 */
[----:B------:R-:W-:Y:S01]  /*3cc0*/  BSSY.RECONVERGENT B1, `(.L_x_534) ;  /* 0x000001f000017945 */ /* 0x000fe20003800200 */
[C---:B0-----:R-:W-:Y:S01]  /*3cd0*/  LOP3.LUT R8, R4.reuse, 0x400, RZ, 0xfc, !PT ;  /* 0x0000040004087812 */ /* 0x041fe200078efcff */
[----:B------:R-:W-:Y:S01]  /*3ce0*/  VIADD R9, R4, 0x200 ;  /* 0x0000020004097836 */ /* 0x000fe20000000000 */
[----:B--2---:R-:W-:-:S06]  /*3cf0*/  DSETP.GEU.AND P0, PT, |R12|, |R14|, PT ;  /* 0x4000000e0c00722a */ /* 0x004fcc0003f0e200 */
[----:B------:R-:W-:Y:S02]  /*3d00*/  FSEL R12, R12, R14, P0 ;  /* 0x0000000e0c0c7208 */ /* 0x000fe40000000000 */
[----:B------:R-:W-:Y:S02]  /*3d10*/  FSEL R13, R13, R15, P0 ;  /* 0x0000000f0d0d7208 */ /* 0x000fe40000000000 */
[----:B------:R-:W-:-:S04]  /*3d20*/  IADD3 R14, P1, PT, R10, UR14, RZ ;  /* 0x0000000e0a0e7c10 */ /* 0x000fc8000ff3e0ff */
[----:B---3--:R-:W-:Y:S01]  /*3d30*/  DSETP.GEU.AND P2, PT, |R12|, |R16|, PT ;  /* 0x400000100c00722a */ /* 0x008fe20003f4e200 */
[----:B------:R-:W-:-:S05]  /*3d40*/  IADD3 R6, P5, PT, R8, R14, RZ ;  /* 0x0000000e08067210 */ /* 0x000fca0007fbe0ff */
[----:B------:R-:W-:Y:S02]  /*3d50*/  FSEL R12, R12, R16, P2 ;  /* 0x000000100c0c7208 */ /* 0x000fe40001000000 */
[----:B------:R-:W-:-:S06]  /*3d60*/  FSEL R13, R13, R17, P2 ;  /* 0x000000110d0d7208 */ /* 0x000fcc0001000000 */
[----:B----4-:R-:W-:-:S06]  /*3d70*/  DSETP.GEU.AND P3, PT, |R12|, |R18|, PT ;  /* 0x400000120c00722a */ /* 0x010fcc0003f6e200 */
[----:B------:R-:W-:Y:S02]  /*3d80*/  FSEL R10, R12, R18, P3 ;  /* 0x000000120c0a7208 */ /* 0x000fe40001800000 */
[----:B------:R-:W-:Y:S02]  /*3d90*/  FSEL R11, R13, R19, P3 ;  /* 0x000000130d0b7208 */ /* 0x000fe40001800000 */
[----:B------:R-:W-:Y:S01]  /*3da0*/  IADD3.X R12, PT, PT, R5, UR15, RZ, P1, !PT ;  /* 0x0000000f050c7c10 */ /* 0x000fe20008ffe4ff */
[C---:B------:R-:W-:Y:S01]  /*3db0*/  VIADD R5, R4.reuse, 0x100 ;  /* 0x0000010004057836 */ /* 0x040fe20000000000 */
[----:B------:R-:W-:Y:S02]  /*3dc0*/  ISETP.LE.AND P1, PT, R7, UR6, PT ;  /* 0x0000000607007c0c */ /* 0x000fe4000bf23270 */
[----:B-----5:R-:W-:Y:S02]  /*3dd0*/  DSETP.GEU.AND P4, PT, |R10|, |R2|, PT ;  /* 0x400000020a00722a */ /* 0x020fe40003f8e200 */
[----:B------:R-:W-:Y:S01]  /*3de0*/  @P2 SEL R9, R4, R5, P0 ;  /* 0x0000000504092207 */ /* 0x000fe20000000000 */
[----:B------:R-:W-:-:S02]  /*3df0*/  IMAD.X R5, RZ, RZ, R12, P5 ;  /* 0x000000ffff057224 */ /* 0x000fc400028e060c */
[----:B------:R-:W-:-:S09]  /*3e00*/  @!P3 VIADD R9, R4, 0x300 ;  /* 0x000003000409b836 */ /* 0x000fd20000000000 */
        /* <DEDUP_REMOVED lines=10> */
.L_x_535:
[----:B------:R-:W-:Y:S05]  /*3eb0*/  BSYNC.RECONVERGENT B1 ;  /* 0x0000000000017941 */ /* 0x000fea0003800200 */
.L_x_534:
        /* <DEDUP_REMOVED lines=12> */
[----:B------:R-:W-:-:S05]  /*3f80*/  IMAD.MOV.U32 R11, RZ, RZ, 0x500 ;  /* 0x00000500ff0b7424 */ /* 0x000fca00078e00ff */
[----:B------:R-:W2:Y:S01]  /*3f90*/  ATOMG.E.ADD.STRONG.GPU PT, R10, desc[UR10][R8.64], R11 ;  /* 0x8000000b080a79a8 */ /* 0x000ea200081ef10a */
[----:B------:R-:W0:Y:S01]  /*3fa0*/  S2UR UR5, SR_CgaCtaId ;  /* 0x00000000000579c3 */ /* 0x000e220000008800 */
[----:B------:R-:W-:Y:S02]  /*3fb0*/  UMOV UR4, 0x400 ;  /* 0x0000040000047882 */ /* 0x000fe40000000000 */
[----:B0-----:R-:W-:Y:S01]  /*3fc0*/  ULEA UR4, UR5, UR4, 0x18 ;  /* 0x0000000405047291 */ /* 0x001fe2000f8ec0ff */
[----:B--2---:R-:W-:-:S08]  /*3fd0*/  VIADD R10, R10, UR6 ;  /* 0x000000060a0a7c36 */ /* 0x004fd00008000000 */
[----:B------:R0:W-:Y:S03]  /*3fe0*/  STS [UR4+0x98], R10 ;  /* 0x0000980aff007988 */ /* 0x0001e60008000804 */
.L_x_538:
[----:B------:R-:W-:Y:S05]  /*3ff0*/  BSYNC.RECONVERGENT B1 ;  /* 0x0000000000017941 */ /* 0x000fea0003800200 */
.L_x_537:
[----:B------:R-:W1:Y:S08]  /*4000*/  S2UR UR5, SR_CgaCtaId ;  /* 0x00000000000579c3 */ /* 0x000e700000008800 */
[----:B------:R-:W-:Y:S06]  /*4010*/  BAR.SYNC.DEFER_BLOCKING 0x0 ;  /* 0x0000000000007b1d */ /* 0x000fec0000010000 */
[----:B------:R-:W-:-:S02]  /*4020*/  UMOV UR4, 0x400 ;  /* 0x0000040000047882 */ /* 0x000fc40000000000 */
[----:B-1----:R-:W-:-:S06]  /*4030*/  ULEA UR4, UR5, UR4, 0x18 ;  /* 0x0000000405047291 */ /* 0x002fcc000f8ec0ff */
[----:B------:R-:W-:-:S05]  /*4040*/  IMAD.U32 R14, RZ, RZ, UR4 ;  /* 0x00000004ff0e7e24 */ /* 0x000fca000f8e00ff */
[----:B------:R-:W0:Y:S02]  /*4050*/  LDS R12, [R14+0x98] ;  /* 0x000098000e0c7984 */ /* 0x000e240000000800 */
[----:B0-----:R-:W-:-:S05]  /*4060*/  VIADD R10, R12, 0x500 ;  /* 0x000005000c0a7836 */ /* 0x001fca0000000000 */
[----:B------:R-:W-:-:S13]  /*4070*/  ISETP.GT.AND P0, PT, R10, R7, PT ;  /* 0x000000070a00720c */ /* 0x000fda0003f04270 */
[----:B------:R-:W-:Y:S05]  /*4080*/  @P0 BRA `(.L_x_539) ;  /* 0x0000000400900947 */ /* 0x000fea0003800000 */
[----:B------:R-:W-:Y:S01]  /*4090*/  BSSY.RECONVERGENT B1, `(.L_x_539) ;  /* 0x0000063000017945 */ /* 0x000fe20003800200 */
[----:B------:R-:W-:Y:S01]  /*40a0*/  IMAD.MOV.U32 R20, RZ, RZ, R2 ;  /* 0x000000ffff147224 */ /* 0x000fe200078e0002 */
[----:B------:R-:W0:Y:S01]  /*40b0*/  LDCU UR7, c[0x0][0x398] ;  /* 0x00007300ff0777ac */ /* 0x000e220008000800 */
[----:B------:R-:W-:Y:S02]  /*40c0*/  IMAD.MOV.U32 R21, RZ, RZ, R3 ;  /* 0x000000ffff157224 */ /* 0x000fe400078e0003 */
[----:B------:R-:W-:Y:S01]  /*40d0*/  IMAD.MOV.U32 R27, RZ, RZ, R6 ;  /* 0x000000ffff1b7224 */ /* 0x000fe200078e0006 */
[----:B------:R-:W1:Y:S01]  /*40e0*/  LDCU.128 UR12, c[0x0][0x380] ;  /* 0x00007000ff0c77ac */ /* 0x000e620008000c00 */
[----:B------:R-:W-:-:S07]  /*40f0*/  IMAD.MOV.U32 R22, RZ, RZ, R5 ;  /* 0x000000ffff167224 */ /* 0x000fce00078e0005 */
.L_x_542:
[----:B------:R-:W-:-:S04]  /*4100*/  IADD3 R28, P0, PT, R4, R12, RZ ;  /* 0x0000000c041c7210 */ /* 0x000fc80007f1e0ff */
[----:B------:R-:W-:Y:S02]  /*4110*/  LEA.HI.X.SX32 R25, R12, RZ, 0x1, P0 ;  /* 0x000000ff0c197211 */ /* 0x000fe400000f0eff */
[----:B-1----:R-:W-:-:S04]  /*4120*/  LEA R6, P0, R28, UR12, 0x3 ;  /* 0x0000000c1c067c11 */ /* 0x002fc8000f8018ff */
[----:B------:R-:W-:-:S05]  /*4130*/  LEA.HI.X R7, R28, UR13, R25, 0x3, P0 ;  /* 0x0000000d1c077c11 */ /* 0x000fca00080f1c19 */
[----:B------:R-:W2:Y:S04]  /*4140*/  LDG.E.64 R18, desc[UR10][R6.64] ;  /* 0x0000000a06127981 */ /* 0x000ea8000c1e1b00 */
[----:B------:R-:W3:Y:S04]  /*4150*/  LDG.E.64 R16, desc[UR10][R6.64+0x800] ;  /* 0x0008000a06107981 */ /* 0x000ee8000c1e1b00 */
[----:B------:R-:W4:Y:S04]  /*4160*/  LDG.E.64 R12, desc[UR10][R6.64+0x1000] ;  /* 0x0010000a060c7981 */ /* 0x000f28000c1e1b00 */
[----:B------:R-:W4:Y:S01]  /*4170*/  LDG.E.64 R10, desc[UR10][R6.64+0x1800] ;  /* 0x0018000a060a7981 */ /* 0x000f22000c1e1b00 */
[----:B------:R-:W-:-:S03]  /*4180*/  IADD3 R28, P0, PT, R28, UR14, RZ ;  /* 0x0000000e1c1c7c10 */ /* 0x000fc6000ff1e0ff */
[----:B------:R1:W5:Y:S01]  /*4190*/  LDG.E.64 R2, desc[UR10][R6.64+0x2000] ;  /* 0x0020000a06027981 */ /* 0x000362000c1e1b00 */
[----:B------:R-:W-:Y:S01]  /*41a0*/  IADD3.X R25, PT, PT, R25, UR15, RZ, P0, !PT ;  /* 0x0000000f19197c10 */ /* 0x000fe200087fe4ff */
[----:B------:R-:W-:Y:S01]  /*41b0*/  BSSY.RECONVERGENT B2, `(.L_x_540) ;  /* 0x0000038000027945 */ /* 0x000fe20003800200 */
[----:B------:R-:W-:Y:S01]  /*41c0*/  BAR.SYNC.DEFER_BLOCKING 0x0 ;  /* 0x0000000000007b1d */ /* 0x000fe20000010000 */
[C---:B------:R-:W-:Y:S02]  /*41d0*/  IADD3 R24, P4, PT, R28.reuse, 0x200, RZ ;  /* 0x000002001c187810 */ /* 0x040fe40007f9e0ff */
[C---:B------:R-:W-:Y:S02]  /*41e0*/  IADD3 R15, P5, PT, R28.reuse, 0x300, RZ ;  /* 0x000003001c0f7810 */ /* 0x040fe40007fbe0ff */
[C---:B------:R-:W-:Y:S02]  /*41f0*/  IADD3 R23, P3, PT, R28.reuse, 0x100, RZ ;  /* 0x000001001c177810 */ /* 0x040fe40007f7e0ff */
[----:B-1----:R-:W-:-:S02]  /*4200*/  IADD3 R6, P6, PT, R28, 0x400, RZ ;  /* 0x000004001c067810 */ /* 0x002fc40007fde0ff */
[----:B------:R-:W-:Y:S01]  /*4210*/  IADD3.X R26, PT, PT, RZ, R25, RZ, P3, !PT ;  /* 0x00000019ff1a7210 */ /* 0x000fe20001ffe4ff */
[----:B--2---:R-:W-:-:S14]  /*4220*/  DSETP.GEU.AND P2, PT, |R20|, |R18|, PT ;  /* 0x400000121400722a */ /* 0x004fdc0003f4e200 */
[----:B------:R-:W-:-:S04]  /*4230*/  @P2 ISETP.GE.U32.AND P0, PT, R27, R28, PT ;  /* 0x0000001c1b00220c */ /* 0x000fc80003f06070 */
[----:B------:R-:W-:-:S13]  /*4240*/  @P2 ISETP.GE.AND.EX P0, PT, R22, R25, PT, P0 ;  /* 0x000000191600220c */ /* 0x000fda0003f06300 */
[----:B------:R-:W-:-:S06]  /*4250*/  @P2 DSETP.LT.OR P0, PT, |R18|, |R20|, !P0 ;  /* 0x400000141200222a */ /* 0x000fcc0004701600 */
[----:B------:R-:W-:Y:S02]  /*4260*/  @P2 FSEL R5, R20, R18, P0 ;  /* 0x0000001214052208 */ /* 0x000fe40000000000 */
[----:B------:R-:W-:Y:S01]  /*4270*/  @P2 FSEL R20, R21, R19, P0 ;  /* 0x0000001315142208 */ /* 0x000fe20000000000 */
[----:B------:R-:W-:Y:S01]  /*4280*/  IMAD.X R21, RZ, RZ, R25, P4 ;  /* 0x000000ffff157224 */ /* 0x000fe200020e0619 */
[----:B------:R-:W-:Y:S01]  /*4290*/  @P2 SEL R28, R27, R28, P0 ;  /* 0x0000001c1b1c2207 */ /* 0x000fe20000000000 */
[----:B------:R-:W-:Y:S02]  /*42a0*/  @P2 IMAD.MOV.U32 R18, RZ, RZ, R5 ;  /* 0x000000ffff122224 */ /* 0x000fe400078e0005 */
[----:B------:R-:W-:Y:S02]  /*42b0*/  @P2 IMAD.MOV.U32 R19, RZ, RZ, R20 ;  /* 0x000000ffff132224 */ /* 0x000fe400078e0014 */
[--C-:B------:R-:W-:Y:S02]  /*42c0*/  IMAD.X R20, RZ, RZ, R25.reuse, P5 ;  /* 0x000000ffff147224 */ /* 0x100fe400028e0619 */
[----:B------:R-:W-:Y:S01]  /*42d0*/  IMAD.X R5, RZ, RZ, R25, P6 ;  /* 0x000000ffff057224 */ /* 0x000fe200030e0619 */
[----:B------:R-:W-:Y:S01]  /*42e0*/  @P2 SEL R25, R22, R25, P0 ;  /* 0x0000001916192207 */ /* 0x000fe20000000000 */
        /* <DEDUP_REMOVED lines=20> */
[----:B------:R-:W-:-:S05]  /*4430*/  ISETP.NE.AND P2, PT, R4, RZ, PT ;  /* 0x000000ff0400720c */ /* 0x000fca0003f45270 */
[----:B------:R-:W-:-:S14]  /*4440*/  DSETP.GEU.AND P1, PT, |R12|, |R10|, PT ;  /* 0x4000000a0c00722a */ /* 0x000fdc0003f2e200 */
[----:B------:R-:W-:-:S04]  /*4450*/  @P1 ISETP.GE.U32.AND P0, PT, R24, R15, PT ;  /* 0x0000000f1800120c */ /* 0x000fc80003f06070 */
[----:B------:R-:W-:-:S13]  /*4460*/  @P1 ISETP.GE.AND.EX P0, PT, R21, R20, PT, P0 ;  /* 0x000000141500120c */ /* 0x000fda0003f06300 */
[----:B------:R-:W-:-:S06]  /*4470*/  @P1 DSETP.LT.OR P0, PT, |R10|, |R12|, !P0 ;  /* 0x4000000c0a00122a */ /* 0x000fcc0004701600 */
[----:B------:R-:W-:Y:S02]  /*4480*/  @P1 FSEL R16, R12, R10, P0 ;  /* 0x0000000a0c101208 */ /* 0x000fe40000000000 */
[----:B------:R-:W-:Y:S01]  /*4490*/  @P1 FSEL R13, R13, R11, P0 ;  /* 0x0000000b0d0d1208 */ /* 0x000fe20000000000 */
[----:B------:R-:W-:Y:S06]  /*44a0*/  @P2 BRA `(.L_x_541) ;  /* 0x0000000000202947 */ /* 0x000fec0003800000 */
[----:B------:R-:W-:-:S05]  /*44b0*/  IMAD.MOV.U32 R17, RZ, RZ, 0x500 ;  /* 0x00000500ff117424 */ /* 0x000fca00078e00ff */
[----:B------:R-:W2:Y:S01]  /*44c0*/  ATOMG.E.ADD.STRONG.GPU PT, R7, desc[UR10][R8.64], R17 ;  /* 0x80000011080779a8 */ /* 0x000ea200081ef10a */
[----:B------:R-:W1:Y:S01]  /*44d0*/  S2UR UR5, SR_CgaCtaId ;  /* 0x00000000000579c3 */ /* 0x000e620000008800 */
[----:B------:R-:W-:Y:S02]  /*44e0*/  UMOV UR4, 0x400 ;  /* 0x0000040000047882 */ /* 0x000fe40000000000 */
[----:B-1----:R-:W-:-:S06]  /*44f0*/  ULEA UR4, UR5, UR4, 0x18 ;  /* 0x0000000405047291 */ /* 0x002fcc000f8ec0ff */
[----:B------:R-:W-:Y:S02]  /*4500*/  IMAD.U32 R14, RZ, RZ, UR4 ;  /* 0x00000004ff0e7e24 */ /* 0x000fe4000f8e00ff */
[----:B--2---:R-:W-:-:S05]  /*4510*/  VIADD R7, R7, UR6 ;  /* 0x0000000607077c36 */ /* 0x004fca0008000000 */
[----:B------:R1:W-:Y:S02]  /*4520*/  STS [R14+0x98], R7 ;  /* 0x000098070e007388 */ /* 0x0003e40000000800 */
.L_x_541:
[----:B0-----:R-:W-:Y:S05]  /*4530*/  BSYNC.RECONVERGENT B2 ;  /* 0x0000000000027941 */ /* 0x001fea0003800200 */
.L_x_540:
[----:B------:R-:W-:Y:S01]  /*4540*/  BAR.SYNC.DEFER_BLOCKING 0x0 ;  /* 0x0000000000007b1d */ /* 0x000fe20000010000 */
[----:B------:R-:W-:Y:S01]  /*4550*/  @P1 IMAD.MOV.U32 R10, RZ, RZ, R16 ;  /* 0x000000ffff0a1224 */ /* 0x000fe200078e0010 */
[----:B------:R-:W-:Y:S01]  /*4560*/  @P1 SEL R15, R24, R15, P0 ;  /* 0x0000000f180f1207 */ /* 0x000fe20000000000 */
[----:B------:R-:W-:Y:S01]  /*4570*/  @P1 IMAD.MOV.U32 R11, RZ, RZ, R13 ;  /* 0x000000ffff0b1224 */ /* 0x000fe200078e000d */
[----:B------:R-:W-:Y:S01]  /*4580*/  @P1 SEL R20, R21, R20, P0 ;  /* 0x0000001415141207 */ /* 0x000fe20000000000 */
[----:B-1----:R-:W-:-:S04]  /*4590*/  IMAD.U32 R7, RZ, RZ, UR7 ;  /* 0x00000007ff077e24 */ /* 0x002fc8000f8e00ff */
[----:B-----5:R-:W-:-:S14]  /*45a0*/  DSETP.GEU.AND P2, PT, |R10|, |R2|, PT ;  /* 0x400000020a00722a */ /* 0x020fdc0003f4e200 */
[----:B------:R-:W-:Y:S01]  /*45b0*/  @P2 ISETP.GE.U32.AND P0, PT, R15, R6, PT ;  /* 0x000000060f00220c */ /* 0x000fe20003f06070 */
[----:B------:R-:W0:Y:S03]  /*45c0*/  LDS R12, [R14+0x98] ;  /* 0x000098000e0c7984 */ /* 0x000e260000000800 */
        /* <DEDUP_REMOVED lines=9> */
[----:B------:R-:W-:-:S02]  /*4660*/  IMAD.MOV.U32 R22, RZ, RZ, R5 ;  /* 0x000000ffff167224 */ /* 0x000fc400078e0005 */
[----:B------:R-:W-:Y:S02]  /*4670*/  IMAD.MOV.U32 R20, RZ, RZ, R2 ;  /* 0x000000ffff147224 */ /* 0x000fe400078e0002 */
[----:B------:R-:W-:Y:S02]  /*4680*/  IMAD.MOV.U32 R21, RZ, RZ, R3 ;  /* 0x000000ffff157224 */ /* 0x000fe400078e0003 */
[----:B0-----:R-:W-:-:S05]  /*4690*/  VIADD R10, R12, 0x500 ;  /* 0x000005000c0a7836 */ /* 0x001fca0000000000 */
[----:B------:R-:W-:-:S13]  /*46a0*/  ISETP.GT.AND P0, PT, R10, R7, PT ;  /* 0x000000070a00720c */ /* 0x000fda0003f04270 */
[----:B------:R-:W-:Y:S05]  /*46b0*/  @!P0 BRA `(.L_x_542) ;  /* 0xfffffff800908947 */ /* 0x000fea000383ffff */
[----:B------:R-:W-:Y:S05]  /*46c0*/  BSYNC.RECONVERGENT B1 ;  /* 0x0000000000017941 */ /* 0x000fea0003800200 */
.L_x_539:
[----:B------:R-:W-:Y:S01]  /*46d0*/  ISETP.GE.AND P0, PT, R12, R7, PT ;  /* 0x000000070c00720c */ /* 0x000fe20003f06270 */
[----:B------:R-:W0:Y:S01]  /*46e0*/  LDCU.64 UR6, c[0x0][0x388] ;  /* 0x00007100ff0677ac */ /* 0x000e220008000a00 */
[----:B------:R-:W-:Y:S01]  /*46f0*/  BSSY.RECONVERGENT B1, `(.L_x_536) ;  /* 0x00000ac000017945 */ /* 0x000fe20003800200 */
[----:B------:R-:W1:Y:S10]  /*4700*/  LDCU.64 UR4, c[0x0][0x388] ;  /* 0x00007100ff0477ac */ /* 0x000e740008000a00 */
[----:B------:R-:W-:Y:S05]  /*4710*/  @P0 BRA `(.L_x_543) ;  /* 0x0000000800a40947 */ /* 0x000fea0003800000 */
[----:B------:R-:W-:-:S05]  /*4720*/  IMAD.IADD R9, R7, 0x1, -R12 ;  /* 0x0000000107097824 */ /* 0x000fca00078e0a0c */
[----:B------:R-:W-:-:S13]  /*4730*/  ISETP.GE.AND P0, PT, R4, R9, PT ;  /* 0x000000090400720c */ /* 0x000fda0003f06270 */
[----:B------:R-:W-:Y:S05]  /*4740*/  @P0 BRA `(.L_x_543) ;  /* 0x0000000800980947 */ /* 0x000fea0003800000 */
[----:B------:R-:W-:Y:S01]  /*4750*/  LOP3.LUT R8, RZ, R4, RZ, 0x33, !PT ;  /* 0x00000004ff087212 */ /* 0x000fe200078e33ff */
[----:B------:R-:W-:Y:S03]  /*4760*/  BSSY.RECONVERGENT B2, `(.L_x_544) ;  /* 0x000002f000027945 */ /* 0x000fe60003800200 */
[----:B------:R-:W-:Y:S01]  /*4770*/  IADD3 R18, PT, PT, -R12, R7, R8 ;  /* 0x000000070c127210 */ /* 0x000fe20007ffe108 */
[----:B------:R-:W-:-:S03]  /*4780*/  IMAD.MOV.U32 R8, RZ, RZ, R4 ;  /* 0x000000ffff087224 */ /* 0x000fc600078e0004 */
[----:B------:R-:W-:-:S04]  /*4790*/  LOP3.LUT R7, R18, 0x300, RZ, 0xc0, !PT ;  /* 0x0000030012077812 */ /* 0x000fc800078ec0ff */
[----:B------:R-:W-:-:S13]  /*47a0*/  ISETP.NE.AND P0, PT, R7, 0x300, PT ;  /* 0x000003000700780c */ /* 0x000fda0003f05270 */
[----:B------:R-:W-:Y:S05]  /*47b0*/  @!P0 BRA `(.L_x_545) ;  /* 0x0000000000a48947 */ /* 0x000fea0003800000 */
[----:B------:R-:W2:Y:S01]  /*47c0*/  LDC.64 R10, c[0x0][0x380] ;  /* 0x0000e000ff0a7b82 */ /* 0x000ea20000000a00 */
[----:B------:R-:W-:Y:S01]  /*47d0*/  LEA.HI R7, R18, 0x1, RZ, 0x18 ;  /* 0x0000000112077811 */ /* 0x000fe200078fc0ff */
[----:B------:R-:W-:Y:S02]  /*47e0*/  IMAD.IADD R13, R4, 0x1, R12 ;  /* 0x00000001040d7824 */ /* 0x000fe400078e020c */
[----:B------:R-:W-:Y:S01]  /*47f0*/  IMAD.MOV.U32 R8, RZ, RZ, R4 ;  /* 0x000000ffff087224 */ /* 0x000fe200078e0004 */
[----:B------:R-:W-:-:S05]  /*4800*/  LOP3.LUT R7, R7, 0x3, RZ, 0xc0, !PT ;  /* 0x0000000307077812 */ /* 0x000fca00078ec0ff */
[----:B------:R-:W-:-:S07]  /*4810*/  IMAD.MOV R7, RZ, RZ, -R7 ;  /* 0x000000ffff077224 */ /* 0x000fce00078e0a07 */
.L_x_548:
[----:B--2---:R-:W-:-:S06]  /*4820*/  IMAD.WIDE R14, R13, 0x8, R10 ;  /* 0x000000080d0e7825 */ /* 0x004fcc00078e020a */
[----:B------:R-:W2:Y:S01]  /*4830*/  LDG.E.64 R14, desc[UR10][R14.64] ;  /* 0x0000000a0e0e7981 */ /* 0x000ea2000c1e1b00 */
[----:B-1----:R-:W-:Y:S01]  /*4840*/  IADD3 R22, P1, PT, R13, UR4, RZ ;  /* 0x000000040d167c10 */ /* 0x002fe2000ff3e0ff */
[----:B------:R-:W-:Y:S01]  /*4850*/  VIADD R7, R7, 0x1 ;  /* 0x0000000107077836 */ /* 0x000fe20000000000 */
[----:B------:R-:W-:Y:S01]  /*4860*/  BSSY.RECONVERGENT B3, `(.L_x_546) ;  /* 0x000001b000037945 */ /* 0x000fe20003800200 */
[----:B------:R-:W-:Y:S01]  /*4870*/  IMAD.MOV.U32 R19, RZ, RZ, R6 ;  /* 0x000000ffff137224 */ /* 0x000fe200078e0006 */
[----:B------:R-:W-:Y:S01]  /*4880*/  LEA.HI.X.SX32 R21, R13, UR5, 0x1, P1 ;  /* 0x000000050d157c11 */ /* 0x000fe200088f0eff */
[----:B------:R-:W-:Y:S01]  /*4890*/  IMAD.MOV.U32 R20, RZ, RZ, R5 ;  /* 0x000000ffff147224 */ /* 0x000fe200078e0005 */
[----:B------:R-:W-:Y:S01]  /*48a0*/  MOV R16, R2 ;  /* 0x0000000200107202 */ /* 0x000fe20000000f00 */
[----:B------:R-:W-:Y:S01]  /*48b0*/  IMAD.MOV.U32 R17, RZ, RZ, R3 ;  /* 0x000000ffff117224 */ /* 0x000fe200078e0003 */
[----:B------:R-:W-:Y:S01]  /*48c0*/  ISETP.NE.AND P2, PT, R7, RZ, PT ;  /* 0x000000ff0700720c */ /* 0x000fe20003f45270 */
        /* <DEDUP_REMOVED lines=20> */
.L_x_547:
[----:B0-----:R-:W-:Y:S05]  /*4a10*/  BSYNC.RECONVERGENT B3 ;  /* 0x0000000000037941 */ /* 0x001fea0003800200 */
.L_x_546:
[----:B------:R-:W-:Y:S02]  /*4a20*/  VIADD R8, R8, 0x100 ;  /* 0x0000010008087836 */ /* 0x000fe40000000000 */
[----:B------:R-:W-:Y:S01]  /*4a30*/  VIADD R13, R13, 0x100 ;  /* 0x000001000d0d7836 */ /* 0x000fe20000000000 */
[----:B------:R-:W-:Y:S06]  /*4a40*/  @P2 BRA `(.L_x_548) ;  /* 0xfffffffc00742947 */ /* 0x000fec000383ffff */
.L_x_545:
[----:B01----:R-:W-:Y:S05]  /*4a50*/  BSYNC.RECONVERGENT B2 ;  /* 0x0000000000027941 */ /* 0x003fea0003800200 */
.L_x_544:
        /* <DEDUP_REMOVED lines=9> */
.L_x_557:
[----:B------:R-:W-:-:S05]  /*4af0*/  IMAD.WIDE R22, R7, 0x8, R10 ;  /* 0x0000000807167825 */ /* 0x000fca00078e020a */
[----:B------:R-:W2:Y:S04]  /*4b00*/  LDG.E.64 R20, desc[UR10][R22.64+-0x1000] ;  /* 0xfff0000a16147981 */ /* 0x000ea8000c1e1b00 */
[----:B------:R0:W5:Y:S04]  /*4b10*/  LDG.E.64 R16, desc[UR10][R22.64+-0x800] ;  /* 0xfff8000a16107981 */ /* 0x000168000c1e1b00 */
[----:B------:R0:W5:Y:S04]  /*4b20*/  LDG.E.64 R14, desc[UR10][R22.64] ;  /* 0x0000000a160e7981 */ /* 0x000168000c1e1b00 */
[----:B------:R0:W5:Y:S01]  /*4b30*/  LDG.E.64 R12, desc[UR10][R22.64+0x800] ;  /* 0x0008000a160c7981 */ /* 0x000162000c1e1b00 */
[C---:B------:R-:W-:Y:S01]  /*4b40*/  IADD3 R29, P1, PT, R7.reuse, UR6, RZ ;  /* 0x00000006071d7c10 */ /* 0x040fe2000ff3e0ff */
[----:B------:R-:W-:Y:S03]  /*4b50*/  BSSY.RECONVERGENT B2, `(.L_x_549) ;  /* 0x0000016000027945 */ /* 0x000fe60003800200 */
[----:B------:R-:W-:Y:S01]  /*4b60*/  LEA.HI.X.SX32 R30, R7, UR7, 0x1, P1 ;  /* 0x00000007071e7c11 */ /* 0x000fe200088f0eff */
        /* <DEDUP_REMOVED lines=20> */
.L_x_550:
[----:B------:R-:W-:Y:S05]  /*4cb0*/  BSYNC.RECONVERGENT B2 ;  /* 0x0000000000027941 */ /* 0x000fea0003800200 */
.L_x_549:
        /* <DEDUP_REMOVED lines=23> */
.L_x_552:
[----:B------:R-:W-:Y:S05]  /*4e30*/  BSYNC.RECONVERGENT B2 ;  /* 0x0000000000027941 */ /* 0x000fea0003800200 */
.L_x_551:
        /* <DEDUP_REMOVED lines=24> */
.L_x_554:
[----:B------:R-:W-:Y:S05]  /*4fc0*/  BSYNC.RECONVERGENT B2 ;  /* 0x0000000000027941 */ /* 0x000fea0003800200 */
.L_x_553:
        /* <DEDUP_REMOVED lines=22> */
.L_x_556:
[----:B------:R-:W-:Y:S05]  /*5130*/  BSYNC.RECONVERGENT B2 ;  /* 0x0000000000027941 */ /* 0x000fea0003800200 */
.L_x_555:
[----:B------:R-:W-:Y:S02]  /*5140*/  VIADD R8, R8, 0x400 ;  /* 0x0000040008087836 */ /* 0x000fe40000000000 */
[----:B------:R-:W-:Y:S02]  /*5150*/  VIADD R27, R27, 0x400 ;  /* 0x000004001b1b7836 */ /* 0x000fe40000000000 */
[----:B------:R-:W-:Y:S01]  /*5160*/  VIADD R26, R26, 0x400 ;  /* 0x000004001a1a7836 */ /* 0x000fe20000000000 */
[----:B------:R-:W-:Y:S01]  /*5170*/  ISETP.GE.AND P0, PT, R8, R9, PT ;  /* 0x000000090800720c */ /* 0x000fe20003f06270 */
[----:B------:R-:W-:Y:S02]  /*5180*/  VIADD R25, R25, 0x400 ;  /* 0x0000040019197836 */ /* 0x000fe40000000000 */
[----:B------:R-:W-:-:S10]  /*5190*/  VIADD R7, R7, 0x400 ;  /* 0x0000040007077836 */ /* 0x000fd40000000000 */
[----:B------:R-:W-:Y:S05]  /*51a0*/  @!P0 BRA `(.L_x_557) ;  /* 0xfffffff800508947 */ /* 0x000fea000383ffff */
.L_x_543:
[----:B01----:R-:W-:Y:S05]  /*51b0*/  BSYNC.RECONVERGENT B1 ;  /* 0x0000000000017941 */ /* 0x003fea0003800200 */
.L_x_536:
        /* <DEDUP_REMOVED lines=13> */
[----:B------:R-:W-:Y:S01]  /*5290*/  MOV R12, R7 ;  /* 0x00000007000c7202 */ /* 0x000fe20000000f00 */
[----:B------:R-:W-:Y:S02]  /*52a0*/  IMAD.MOV.U32 R13, RZ, RZ, R16 ;  /* 0x000000ffff0d7224 */ /* 0x000fe400078e0010 */
        /* <DEDUP_REMOVED lines=17> */
.L_x_559:
[----:B------:R-:W-:Y:S05]  /*53c0*/  BSYNC.RECONVERGENT B1 ;  /* 0x0000000000017941 */ /* 0x000fea0003800200 */
.L_x_558:
        /* <DEDUP_REMOVED lines=31> */
.L_x_561:
[----:B------:R-:W-:Y:S05]  /*55c0*/  BSYNC.RECONVERGENT B1 ;  /* 0x0000000000017941 */ /* 0x000fea0003800200 */
.L_x_560:
[----:B------:R-:W-:Y:S01]  /*55d0*/  ISETP.GT.AND P0, PT, R14, 0x1b, PT ;  /* 0x0000001b0e00780c */ /* 0x000fe20003f04270 */
[----:B0-----:R0:W0:Y:S01]  /*55e0*/  SHFL.DOWN PT, R8, R2, 0x4, 0x1f ;  /* 0x08801f0002087f89 */ /* 0x00102200000e0000 */
[----:B------:R-:W-:Y:S01]  /*55f0*/  BSSY.RECONVERGENT B1, `(.L_x_562) ;  /* 0x000001d000017945 */ /* 0x000fe20003800200 */
[----:B---3--:R-:W-:Y:S02]  /*5600*/  IMAD.MOV.U32 R11, RZ, RZ, R5 ;  /* 0x000000ffff0b7224 */ /* 0x008fe400078e0005 */
[----:B------:R3:W0:Y:S01]  /*5610*/  SHFL.DOWN PT, R9, R3, 0x4, 0x1f ;  /* 0x08801f0003097f89 */ /* 0x00062200000e0000 */
[----:B------:R-:W-:Y:S02]  /*5620*/  IMAD.MOV.U32 R12, RZ, RZ, R10 ;  /* 0x000000ffff0c7224 */ /* 0x000fe400078e000a */
[----:B-1----:R-:W-:Y:S01]  /*5630*/  IMAD.MOV.U32 R6, RZ, RZ, R2 ;  /* 0x000000ffff067224 */ /* 0x002fe200078e0002 */
[----:B----4-:R3:W1:Y:S01]  /*5640*/  SHFL.DOWN PT, R16, R5, 0x4, 0x1f ;  /* 0x08801f0005107f89 */ /* 0x01066200000e0000 */
[----:B--2---:R-:W-:-:S03]  /*5650*/  IMAD.MOV.U32 R7, RZ, RZ, R3 ;  /* 0x000000ffff077224 */ /* 0x004fc600078e0003 */
[----:B------:R3:W2:Y:S01]  /*5660*/  SHFL.DOWN PT, R13, R10, 0x4, 0x1f ;  /* 0x08801f000a0d7f89 */ /* 0x0006a200000e0000 */
[----:B------:R-:W-:Y:S05]  /*5670*/  @P0 BRA `(.L_x_563) ;  /* 0x0000000000500947 */ /* 0x000fea0003800000 */
[----:B0-----:R-:W-:Y:S01]  /*5680*/  DSETP.GEU.AND P0, PT, |R2|, |R8|, PT ;  /* 0x400000080200722a */ /* 0x001fe20003f0e200 */
[----:B-1----:R-:W-:Y:S02]  /*5690*/  IMAD.MOV.U32 R11, RZ, RZ, R16 ;  /* 0x000000ffff0b7224 */ /* 0x002fe400078e0010 */
[----:B--2---:R-:W-:Y:S02]  /*56a0*/  IMAD.MOV.U32 R12, RZ, RZ, R13 ;  /* 0x000000ffff0c7224 */ /* 0x004fe400078e000d */
        /* <DEDUP_REMOVED lines=17> */
.L_x_563:
[----:B------:R-:W-:Y:S05]  /*57c0*/  BSYNC.RECONVERGENT B1 ;  /* 0x0000000000017941 */ /* 0x000fea0003800200 */
.L_x_562:
[----:B------:R-:W-:Y:S01]  /*57d0*/  ISETP.GT.AND P0, PT, R14, 0x17, PT ;  /* 0x000000170e00780c */ /* 0x000fe20003f04270 */
[----:B0-----:R0:W4:Y:S01]  /*57e0*/  SHFL.DOWN PT, R8, R6, 0x8, 0x1f ;  /* 0x09001f0006087f89 */ /* 0x00112200000e0000 */
[----:B------:R-:W-:Y:S01]  /*57f0*/  BSSY.RECONVERGENT B1, `(.L_x_564) ;  /* 0x000001d000017945 */ /* 0x000fe20003800200 */
[----:B---3--:R-:W-:Y:S02]  /*5800*/  IMAD.MOV.U32 R5, RZ, RZ, R11 ;  /* 0x000000ffff057224 */ /* 0x008fe400078e000b */
[----:B------:R0:W3:Y:S01]  /*5810*/  SHFL.DOWN PT, R9, R7, 0x8, 0x1f ;  /* 0x09001f0007097f89 */ /* 0x0000e200000e0000 */
[----:B------:R-:W-:Y:S02]  /*5820*/  IMAD.MOV.U32 R10, RZ, RZ, R12 ;  /* 0x000000ffff0a7224 */ /* 0x000fe400078e000c */
[----:B------:R-:W-:Y:S01]  /*5830*/  IMAD.MOV.U32 R2, RZ, RZ, R6 ;  /* 0x000000ffff027224 */ /* 0x000fe200078e0006 */
[----:B-1----:R0:W1:Y:S01]  /*5840*/  SHFL.DOWN PT, R16, R11, 0x8, 0x1f ;  /* 0x09001f000b107f89 */ /* 0x00206200000e0000 */
[----:B------:R-:W-:-:S03]  /*5850*/  IMAD.MOV.U32 R3, RZ, RZ, R7 ;  /* 0x000000ffff037224 */ /* 0x000fc600078e0007 */
[----:B--2---:R0:W2:Y:S01]  /*5860*/  SHFL.DOWN PT, R13, R12, 0x8, 0x1f ;  /* 0x09001f000c0d7f89 */ /* 0x0040a200000e0000 */
[----:B------:R-:W-:Y:S05]  /*5870*/  @P0 BRA `(.L_x_565) ;  /* 0x0000000000500947 */ /* 0x000fea0003800000 */
[----:B---34-:R-:W-:Y:S01]  /*5880*/  DSETP.GEU.AND P0, PT, |R6|, |R8|, PT ;  /* 0x400000080600722a */ /* 0x018fe20003f0e200 */
[----:B-1----:R-:W-:Y:S02]  /*5890*/  IMAD.MOV.U32 R5, RZ, RZ, R16 ;  /* 0x000000ffff057224 */ /* 0x002fe400078e0010 */
        /* <DEDUP_REMOVED lines=18> */
.L_x_565:
[----:B------:R-:W-:Y:S05]  /*59c0*/  BSYNC.RECONVERGENT B1 ;  /* 0x0000000000017941 */ /* 0x000fea0003800200 */
.L_x_564:
[----:B------:R-:W-:Y:S01]  /*59d0*/  ISETP.GT.AND P0, PT, R14, 0xf, PT ;  /* 0x0000000f0e00780c */ /* 0x000fe20003f04270 */
[----:B0-----:R0:W0:Y:S01]  /*59e0*/  SHFL.DOWN PT, R6, R2, 0x10, 0x1f ;  /* 0x0a001f0002067f89 */ /* 0x00102200000e0000 */
[----:B------:R-:W-:Y:S01]  /*59f0*/  BSSY.RECONVERGENT B1, `(.L_x_566) ;  /* 0x000001d000017945 */ /* 0x000fe20003800200 */
[----:B------:R-:W-:Y:S02]  /*5a00*/  IMAD.MOV.U32 R17, RZ, RZ, R5 ;  /* 0x000000ffff117224 */ /* 0x000fe400078e0005 */
[----:B------:R0:W0:Y:S01]  /*5a10*/  SHFL.DOWN PT, R7, R3, 0x10, 0x1f ;  /* 0x0a001f0003077f89 */ /* 0x00002200000e0000 */
[----:B------:R-:W-:Y:S02]  /*5a20*/  IMAD.MOV.U32 R19, RZ, RZ, R10 ;  /* 0x000000ffff137224 */ /* 0x000fe400078e000a */
[----:B------:R-:W-:Y:S01]  /*5a30*/  IMAD.MOV.U32 R12, RZ, RZ, R2 ;  /* 0x000000ffff0c7224 */ /* 0x000fe200078e0002 */
[----:B----4-:R4:W0:Y:S01]  /*5a40*/  SHFL.DOWN PT, R8, R5, 0x10, 0x1f ;  /* 0x0a001f0005087f89 */ /* 0x01082200000e0000 */
[----:B--2---:R-:W-:-:S03]  /*5a50*/  IMAD.MOV.U32 R13, RZ, RZ, R3 ;  /* 0x000000ffff0d7224 */ /* 0x004fc600078e0003 */
[----:B---3--:R4:W2:Y:S01]  /*5a60*/  SHFL.DOWN PT, R9, R10, 0x10, 0x1f ;  /* 0x0a001f000a097f89 */ /* 0x0088a200000e0000 */
[----:B------:R-:W-:Y:S05]  /*5a70*/  @P0 BRA `(.L_x_567) ;  /* 0x0000000000500947 */ /* 0x000fea0003800000 */
[----:B0-----:R-:W-:Y:S01]  /*5a80*/  DSETP.GEU.AND P0, PT, |R2|, |R6|, PT ;  /* 0x400000060200722a */ /* 0x001fe20003f0e200 */
[----:B------:R-:W-:Y:S02]  /*5a90*/  IMAD.MOV.U32 R17, RZ, RZ, R8 ;  /* 0x000000ffff117224 */ /* 0x000fe400078e0008 */
        /* <DEDUP_REMOVED lines=18> */
.L_x_567:
[----:B------:R-:W-:Y:S05]  /*5bc0*/  BSYNC.RECONVERGENT B1 ;  /* 0x0000000000017941 */ /* 0x000fea0003800200 */
.L_x_566:
[----:B------:R-:W-:Y:S01]  /*5bd0*/  ISETP.NE.AND P0, PT, R14, RZ, PT ;  /* 0x000000ff0e00720c */ /* 0x000fe20003f05270 */
[----:B------:R-:W-:-:S12]  /*5be0*/  BSSY.RECONVERGENT B1, `(.L_x_568) ;  /* 0x000000b000017945 */ /* 0x000fd80003800200 */
[----:B------:R-:W-:Y:S05]  /*5bf0*/  @P0 BRA `(.L_x_569) ;  /* 0x0000000000240947 */ /* 0x000fea0003800000 */
[----:B0-----:R-:W0:Y:S01]  /*5c00*/  S2R R6, SR_CgaCtaId ;  /* 0x0000000000067919 */ /* 0x001e220000008800 */
[----:B------:R-:W-:Y:S01]  /*5c10*/  MOV R3, 0x400 ;  /* 0x0000040000037802 */ /* 0x000fe20000000f00 */
[----:B------:R-:W-:Y:S01]  /*5c20*/  IMAD.MOV.U32 R18, RZ, RZ, R17 ;  /* 0x000000ffff127224 */ /* 0x000fe200078e0011 */
[----:B------:R-:W-:-:S04]  /*5c30*/  SHF.R.U32.HI R2, RZ, 0x1, R4 ;  /* 0x00000001ff027819 */ /* 0x000fc80000011604 */
[----:B------:R-:W-:Y:S02]  /*5c40*/  LOP3.LUT R2, R2, 0x1f0, RZ, 0xc0, !PT ;  /* 0x000001f002027812 */ /* 0x000fe400078ec0ff */
[----:B0-----:R-:W-:-:S05]  /*5c50*/  LEA R3, R6, R3, 0x18 ;  /* 0x0000000306037211 */ /* 0x001fca00078ec0ff */
[----:B------:R-:W-:-:S05]  /*5c60*/  IMAD.IADD R3, R2, 0x1, R3 ;  /* 0x0000000102037824 */ /* 0x000fca00078e0203 */
[----:B------:R3:W-:Y:S04]  /*5c70*/  STS.64 [R3+0x10], R18 ;  /* 0x0000101203007388 */ /* 0x0007e80000000a00 */
[----:B------:R3:W-:Y:S02]  /*5c80*/  STS.64 [R3+0x8], R12 ;  /* 0x0000080c03007388 */ /* 0x0007e40000000a00 */
.L_x_569:
[----:B------:R-:W-:Y:S05]  /*5c90*/  BSYNC.RECONVERGENT B1 ;  /* 0x0000000000017941 */ /* 0x000fea0003800200 */
.L_x_568:
[----:B------:R-:W-:Y:S01]  /*5ca0*/  BAR.SYNC.DEFER_BLOCKING 0x0 ;  /* 0x0000000000007b1d */ /* 0x000fe20000010000 */
[----:B------:R-:W-:-:S13]  /*5cb0*/  ISETP.NE.AND P1, PT, R4, RZ, PT ;  /* 0x000000ff0400720c */ /* 0x000fda0003f25270 */
[----:B------:R-:W-:Y:S05]  /*5cc0*/  @P1 BRA `(.L_x_497) ;  /* 0x00000008008c1947 */ /* 0x000fea0003800000 */
[----:B0--3--:R-:W0:Y:S01]  /*5cd0*/  S2R R3, SR_CgaCtaId ;  /* 0x0000000000037919 */ /* 0x009e220000008800 */
[----:B------:R-:W-:Y:S01]  /*5ce0*/  MOV R2, 0x400 ;  /* 0x0000040000027802 */ /* 0x000fe20000000f00 */
[----:B------:R-:W-:Y:S03]  /*5cf0*/  BSSY.RECONVERGENT B1, `(.L_x_570) ;  /* 0x000001a000017945 */ /* 0x000fe60003800200 */
[----:B0-----:R-:W-:-:S05]  /*5d00*/  LEA R30, R3, R2, 0x18 ;  /* 0x00000002031e7211 */ /* 0x001fca00078ec0ff */
[----:B------:R-:W0:Y:S04]  /*5d10*/  LDS.64 R14, [R30+0x18] ;  /* 0x000018001e0e7984 */ /* 0x000e280000000a00 */
[----:B----4-:R-:W3:Y:S04]  /*5d20*/  LDS.128 R4, [R30+0x20] ;  /* 0x000020001e047984 */ /* 0x010ee80000000c00 */
[----:B------:R4:W1:Y:S04]  /*5d30*/  LDS.64 R28, [R30+0x80] ;  /* 0x000080001e1c7984 */ /* 0x0008680000000a00 */
[----:B--2---:R4:W2:Y:S01]  /*5d40*/  LDS.128 R8, [R30+0x30] ;  /* 0x000030001e087984 */ /* 0x0048a20000000c00 */
[----:B0-----:R-:W-:Y:S01]  /*5d50*/  DSETP.GEU.AND P0, PT, |R12|, |R14|, PT ;  /* 0x4000000e0c00722a */ /* 0x001fe20003f0e200 */
[----:B------:R-:W-:Y:S01]  /*5d60*/  MOV R2, R14 ;  /* 0x0000000e00027202 */ /* 0x000fe20000000f00 */
[----:B------:R-:W-:-:S02]  /*5d70*/  IMAD.MOV.U32 R3, RZ, RZ, R15 ;  /* 0x000000ffff037224 */ /* 0x000fc400078e000f */
[----:B---3--:R-:W-:Y:S02]  /*5d80*/  IMAD.MOV.U32 R31, RZ, RZ, R4 ;  /* 0x000000ffff1f7224 */ /* 0x008fe400078e0004 */
[----:B------:R-:W-:-:S08]  /*5d90*/  IMAD.MOV.U32 R33, RZ, RZ, R5 ;  /* 0x000000ffff217224 */ /* 0x000fd000078e0005 */
[----:B-12-4-:R-:W-:Y:S05]  /*5da0*/  @!P0 BRA `(.L_x_571) ;  /* 0x0000000000388947 */ /* 0x016fea0003800000 */
        /* <DEDUP_REMOVED lines=14> */
.L_x_571:
[----:B------:R-:W-:Y:S05]  /*5e90*/  BSYNC.RECONVERGENT B1 ;  /* 0x0000000000017941 */ /* 0x000fea0003800200 */
.L_x_570:
        /* <DEDUP_REMOVED lines=25> */
.L_x_573:
[----:B------:R-:W-:Y:S05]  /*6030*/  BSYNC.RECONVERGENT B1 ;  /* 0x0000000000017941 */ /* 0x000fea0003800200 */
.L_x_572:
        /* <DEDUP_REMOVED lines=21> */
.L_x_575:
[----:B------:R-:W-:Y:S05]  /*6190*/  BSYNC.RECONVERGENT B1 ;  /* 0x0000000000017941 */ /* 0x000fea0003800200 */
.L_x_574:
        /* <DEDUP_REMOVED lines=21> */
.L_x_577:
[----:B------:R-:W-:Y:S05]  /*62f0*/  BSYNC.RECONVERGENT B1 ;  /* 0x0000000000017941 */ /* 0x000fea0003800200 */
.L_x_576:
        /* <DEDUP_REMOVED lines=21> */
.L_x_579:
[----:B------:R-:W-:Y:S05]  /*6450*/  BSYNC.RECONVERGENT B1 ;  /* 0x0000000000017941 */ /* 0x000fea0003800200 */
.L_x_578:
        /* <DEDUP_REMOVED lines=21> */
.L_x_581:
[----:B------:R-:W-:Y:S05]  /*65b0*/  BSYNC.RECONVERGENT B1 ;  /* 0x0000000000017941 */ /* 0x000fea0003800200 */
.L_x_580:
        /* <DEDUP_REMOVED lines=20> */
.L_x_497:
[----:B------:R-:W-:Y:S05]  /*6700*/  BSYNC.RECONVERGENT B0 ;  /* 0x0000000000007941 */ /* 0x000fea0003800200 */
.L_x_464:
[----:B------:R-:W-:Y:S05]  /*6710*/  @P1 EXIT ;  /* 0x000000000000194d */ /* 0x000fea0003800000 */
[----:B01-3--:R-:W0:Y:S01]  /*6720*/  LDC.64 R2, c[0x0][0x390] ;  /* 0x0000e400ff027b82 */ /* 0x00be220000000a00 */
[----:B------:R-:W-:Y:S02]  /*6730*/  IMAD.MOV.U32 R18, RZ, RZ, R17 ;  /* 0x000000ffff127224 */ /* 0x000fe400078e0011 */
[----:B0-----:R-:W-:-:S05]  /*6740*/  IMAD.WIDE.U32 R2, R0, 0x10, R2 ;  /* 0x0000001000027825 */ /* 0x001fca00078e0002 */
[----:B------:R-:W-:Y:S04]  /*6750*/  STG.E.64 desc[UR10][R2.64], R12 ;  /* 0x0000000c02007986 */ /* 0x000fe8000c101b0a */
[----:B------:R-:W-:Y:S01]  /*6760*/  STG.E.64 desc[UR10][R2.64+0x8], R18 ;  /* 0x0000081202007986 */ /* 0x000fe2000c101b0a */
[----:B------:R-:W-:Y:S05]  /*6770*/  EXIT ;  /* 0x000000000000794d */ /* 0x000fea0003800000 */
.L_x_582:
        /* <DEDUP_REMOVED lines=16> */
.L_x_726:


//--------------------- .text._ZN6thrust24THRUST_300001_SM_1000_NS8cuda_cub4core6detail13_kernel_agentINS1_8__reduce11ReduceAgentINS0_12zip_iteratorIN4cuda3std3__45tupleIJNS0_10device_ptrIdEENS0_17counting_iteratorIlNS0_11use_defaultESF_SF_EEEEEEEPNSB_IJdlEEESJ_iNS1_9__extrema9arg_max_fIdl10ComparatorEEEEJSI_SK_iSO_EEEvDpT0_ --------------------------
	.section	.text._ZN6thrust24THRUST_300001_SM_1000_NS8cuda_cub4core6detail13_kernel_agentINS1_8__reduce11ReduceAgentINS0_12zip_iteratorIN4cuda3std3__45tupleIJNS0_10device_ptrIdEENS0_17counting_iteratorIlNS0_11use_defaultESF_SF_EEEEEEEPNSB_IJdlEEESJ_iNS1_9__extrema9arg_max_fIdl10ComparatorEEEEJSI_SK_iSO_EEEvDpT0_,"ax",@progbits
	.align	128
        .global         _ZN6thrust24THRUST_300001_SM_1000_NS8cuda_cub4core6detail13_kernel_agentINS1_8__reduce11ReduceAgentINS0_12zip_iteratorIN4cuda3std3__45tupleIJNS0_10device_ptrIdEENS0_17counting_iteratorIlNS0_11use_defaultESF_SF_EEEEEEEPNSB_IJdlEEESJ_iNS1_9__extrema9arg_max_fIdl10ComparatorEEEEJSI_SK_iSO_EEEvDpT0_
        .type           _ZN6thrust24THRUST_300001_SM_1000_NS8cuda_cub4core6detail13_kernel_agentINS1_8__reduce11ReduceAgentINS0_12zip_iteratorIN4cuda3std3__45tupleIJNS0_10device_ptrIdEENS0_17counting_iteratorIlNS0_11use_defaultESF_SF_EEEEEEEPNSB_IJdlEEESJ_iNS1_9__extrema9arg_max_fIdl10ComparatorEEEEJSI_SK_iSO_EEEvDpT0_,@function
        .size           _ZN6thrust24THRUST_300001_SM_1000_NS8cuda_cub4core6detail13_kernel_agentINS1_8__reduce11ReduceAgentINS0_12zip_iteratorIN4cuda3std3__45tupleIJNS0_10device_ptrIdEENS0_17counting_iteratorIlNS0_11use_defaultESF_SF_EEEEEEEPNSB_IJdlEEESJ_iNS1_9__extrema9arg_max_fIdl10ComparatorEEEEJSI_SK_iSO_EEEvDpT0_,(.L_x_727 - _ZN6thrust24THRUST_300001_SM_1000_NS8cuda_cub4core6detail13_kernel_agentINS1_8__reduce11ReduceAgentINS0_12zip_iteratorIN4cuda3std3__45tupleIJNS0_10device_ptrIdEENS0_17counting_iteratorIlNS0_11use_defaultESF_SF_EEEEEEEPNSB_IJdlEEESJ_iNS1_9__extrema9arg_max_fIdl10ComparatorEEEEJSI_SK_iSO_EEEvDpT0_)
        .other          _ZN6thrust24THRUST_300001_SM_1000_NS8cuda_cub4core6detail13_kernel_agentINS1_8__reduce11ReduceAgentINS0_12zip_iteratorIN4cuda3std3__45tupleIJNS0_10device_ptrIdEENS0_17counting_iteratorIlNS0_11use_defaultESF_SF_EEEEEEEPNSB_IJdlEEESJ_iNS1_9__extrema9arg_max_fIdl10ComparatorEEEEJSI_SK_iSO_EEEvDpT0_,@"STO_CUDA_ENTRY STV_DEFAULT"
_ZN6thrust24THRUST_300001_SM_1000_NS8cuda_cub4core6detail13_kernel_agentINS1_8__reduce11ReduceAgentINS0_12zip_iteratorIN4cuda3std3__45tupleIJNS0_10device_ptrIdEENS0_17counting_iteratorIlNS0_11use_defaultESF_SF_EEEEEEEPNSB_IJdlEEESJ_iNS1_9__extrema9arg_max_fIdl10ComparatorEEEEJSI_SK_iSO_EEEvDpT0_:
.text._ZN6thrust24THRUST_300001_SM_1000_NS8cuda_cub4core6detail13_kernel_agentINS1_8__reduce11ReduceAgentINS0_12zip_iteratorIN4cuda3std3__45tupleIJNS0_10device_ptrIdEENS0_17counting_iteratorIlNS0_11use_defaultESF_SF_EEEEEEEPNSB_IJdlEEESJ_iNS1_9__extrema9arg_max_fIdl10ComparatorEEEEJSI_SK_iSO_EEEvDpT0_:
        /* <DEDUP_REMOVED lines=23> */
.L_x_586:
[----:B0-----:R-:W-:Y:S05]  /*0170*/  BSYNC.RECONVERGENT B1 ;  /* 0x0000000000017941 */ /* 0x001fea0003800200 */
.L_x_585:
        /* <DEDUP_REMOVED lines=19> */
.L_x_593:
        /* <DEDUP_REMOVED lines=31> */
.L_x_592:
[----:B------:R-:W-:Y:S05]  /*04a0*/  BSYNC.RECONVERGENT B3 ;  /* 0x0000000000037941 */ /* 0x000fea0003800200 */
.L_x_591:
[----:B------:R-:W-:Y:S01]  /*04b0*/  IADD3 R14, P0, PT, R14, 0x100, RZ ;  /* 0x000001000e0e7810 */ /* 0x000fe20007f1e0ff */
[----:B------:R-:W-:Y:S02]  /*04c0*/  VIADD R10, R10, 0x100 ;  /* 0x000001000a0a7836 */ /* 0x000fe40000000000 */
[----:B------:R-:W-:Y:S02]  /*04d0*/  IMAD.X R13, RZ, RZ, R13, P3 ;  /* 0x000000ffff0d7224 */ /* 0x000fe400018e060d */
[----:B------:R-:W-:Y:S01]  /*04e0*/  IMAD.X R15, RZ, RZ, R15, P0 ;  /* 0x000000ffff0f7224 */ /* 0x000fe200000e060f */
[----:B------:R-:W-:Y:S07]  /*04f0*/  @P2 BRA `(.L_x_593) ;  /* 0xfffffffc006c2947 */ /* 0x000fee000383ffff */
.L_x_590:
[----:B------:R-:W-:Y:S05]  /*0500*/  BSYNC.RECONVERGENT B2 ;  /* 0x0000000000027941 */ /* 0x000fea0003800200 */
.L_x_589:
[----:B------:R-:W-:-:S13]  /*0510*/  ISETP.GE.U32.AND P0, PT, R16, 0x300, PT ;  /* 0x000003001000780c */ /* 0x000fda0003f06070 */
[----:B------:R-:W-:Y:S05]  /*0520*/  @!P0 BRA `(.L_x_588) ;  /* 0x0000000400bc8947 */ /* 0x000fea0003800000 */
[----:B------:R-:W0:Y:S01]  /*0530*/  LDC.64 R4, c[0x0][0x380] ;  /* 0x0000e000ff047b82 */ /* 0x000e220000000a00 */
[----:B------:R-:W-:-:S07]  /*0540*/  VIADD R20, R10, 0x200 ;  /* 0x000002000a147836 */ /* 0x000fce0000000000 */
[----:B------:R-:W1:Y:S02]  /*0550*/  LDC.64 R6, c[0x0][0x388] ;  /* 0x0000e200ff067b82 */ /* 0x000e640000000a00 */
.L_x_602:
        /* <DEDUP_REMOVED lines=30> */
.L_x_595:
[----:B------:R-:W-:Y:S05]  /*0740*/  BSYNC.RECONVERGENT B2 ;  /* 0x0000000000027941 */ /* 0x000fea0003800200 */
.L_x_594:
[----:B-----5:R-:W-:Y:S01]  /*0750*/  DSETP.GEU.AND P0, PT, |R16|, |R14|, PT ;  /* 0x4000000e1000722a */ /* 0x020fe20003f0e200 */
[C---:B------:R-:W-:Y:S01]  /*0760*/  IADD3 R19, P1, PT, R23.reuse, R6, RZ ;  /* 0x0000000617137210 */ /* 0x040fe20007f3e0ff */
[----:B------:R-:W-:Y:S01]  /*0770*/  BSSY.RECONVERGENT B2, `(.L_x_596) ;  /* 0x0000015000027945 */ /* 0x000fe20003800200 */
[----:B------:R-:W-:Y:S02]  /*0780*/  IMAD.MOV.U32 R2, RZ, RZ, R14 ;  /* 0x000000ffff027224 */ /* 0x000fe400078e000e */
[----:B------:R-:W-:Y:S01]  /*0790*/  LEA.HI.X.SX32 R18, R23, R7, 0x1, P1 ;  /* 0x0000000717127211 */ /* 0x000fe200008f0eff */
[----:B------:R-:W-:Y:S02]  /*07a0*/  IMAD.MOV.U32 R9, RZ, RZ, R19 ;  /* 0x000000ffff097224 */ /* 0x000fe400078e0013 */
[----:B------:R-:W-:Y:S02]  /*07b0*/  IMAD.MOV.U32 R3, RZ, RZ, R15 ;  /* 0x000000ffff037224 */ /* 0x000fe400078e000f */
[----:B------:R-:W-:-:S04]  /*07c0*/  IMAD.MOV.U32 R8, RZ, RZ, R18 ;  /* 0x000000ffff087224 */ /* 0x000fc800078e0012 */
        /* <DEDUP_REMOVED lines=15> */
.L_x_597:
[----:B------:R-:W-:Y:S05]  /*08c0*/  BSYNC.RECONVERGENT B2 ;  /* 0x0000000000027941 */ /* 0x000fea0003800200 */
.L_x_596:
        /* <DEDUP_REMOVED lines=25> */
.L_x_599:
[----:B------:R-:W-:Y:S05]  /*0a60*/  BSYNC.RECONVERGENT B2 ;  /* 0x0000000000027941 */ /* 0x000fea0003800200 */
.L_x_598:
        /* <DEDUP_REMOVED lines=22> */
.L_x_601:
[----:B------:R-:W-:Y:S05]  /*0bd0*/  BSYNC.RECONVERGENT B2 ;  /* 0x0000000000027941 */ /* 0x000fea0003800200 */
.L_x_600:
[C---:B------:R-:W-:Y:S01]  /*0be0*/  VIADD R10, R20.reuse, 0x200 ;  /* 0x00000200140a7836 */ /* 0x040fe20000000000 */
[----:B------:R-:W-:-:S04]  /*0bf0*/  IADD3 R20, PT, PT, R20, 0x400, RZ ;  /* 0x0000040014147810 */ /* 0x000fc80007ffe0ff */
[----:B------:R-:W-:-:S13]  /*0c00*/  ISETP.GE.AND P0, PT, R10, UR5, PT ;  /* 0x000000050a007c0c */ /* 0x000fda000bf06270 */
[----:B------:R-:W-:Y:S05]  /*0c10*/  @!P0 BRA `(.L_x_602) ;  /* 0xfffffff800508947 */ /* 0x000fea000383ffff */
.L_x_588:
[----:B------:R-:W-:Y:S05]  /*0c20*/  BSYNC.RECONVERGENT B1 ;  /* 0x0000000000017941 */ /* 0x000fea0003800200 */
.L_x_587:
        /* <DEDUP_REMOVED lines=35> */
.L_x_605:
[----:B------:R-:W-:Y:S05]  /*0e60*/  BSYNC.RECONVERGENT B1 ;  /* 0x0000000000017941 */ /* 0x000fea0003800200 */
.L_x_604:
        /* <DEDUP_REMOVED lines=31> */
.L_x_607:
[----:B------:R-:W-:Y:S05]  /*1060*/  BSYNC.RECONVERGENT B1 ;  /* 0x0000000000017941 */ /* 0x000fea0003800200 */
.L_x_606:
        /* <DEDUP_REMOVED lines=31> */
.L_x_609:
[----:B------:R-:W-:Y:S05]  /*1260*/  BSYNC.RECONVERGENT B1 ;  /* 0x0000000000017941 */ /* 0x000fea0003800200 */
.L_x_608:
[----:B------:R-:W-:Y:S01]  /*1270*/  ISETP.GT.AND P0, PT, R10, 0x17, PT ;  /* 0x000000170a00780c */ /* 0x000fe20003f04270 */
[----:B-1----:R1:W1:Y:S01]  /*1280*/  SHFL.DOWN PT, R2, R4, 0x8, 0x1f ;  /* 0x09001f0004027f89 */ /* 0x00226200000e0000 */
[----:B------:R-:W-:Y:S01]  /*1290*/  BSSY.RECONVERGENT B1, `(.L_x_610) ;  /* 0x000001d000017945 */ /* 0x000fe20003800200 */
[----:B0-----:R-:W-:Y:S02]  /*12a0*/  IMAD.MOV.U32 R8, RZ, RZ, R11 ;  /* 0x000000ffff087224 */ /* 0x001fe400078e000b */
[----:B------:R0:W0:Y:S01]  /*12b0*/  SHFL.DOWN PT, R3, R5, 0x8, 0x1f ;  /* 0x09001f0005037f89 */ /* 0x00002200000e0000 */
[----:B------:R-:W-:Y:S02]  /*12c0*/  IMAD.MOV.U32 R9, RZ, RZ, R12 ;  /* 0x000000ffff097224 */ /* 0x000fe400078e000c */
[----:B------:R-:W-:Y:S01]  /*12d0*/  IMAD.MOV.U32 R6, RZ, RZ, R4 ;  /* 0x000000ffff067224 */ /* 0x000fe200078e0004 */
[----:B---3--:R3:W0:Y:S01]  /*12e0*/  SHFL.DOWN PT, R14, R11, 0x8, 0x1f ;  /* 0x09001f000b0e7f89 */ /* 0x00862200000e0000 */
[----:B--2---:R-:W-:-:S03]  /*12f0*/  IMAD.MOV.U32 R7, RZ, RZ, R5 ;  /* 0x000000ffff077224 */ /* 0x004fc600078e0005 */
[----:B----4-:R3:W2:Y:S01]  /*1300*/  SHFL.DOWN PT, R13, R12, 0x8, 0x1f ;  /* 0x09001f000c0d7f89 */ /* 0x0106a200000e0000 */
[----:B------:R-:W-:Y:S05]  /*1310*/  @P0 BRA `(.L_x_611) ;  /* 0x0000000000500947 */ /* 0x000fea0003800000 */
[----:B01----:R-:W-:Y:S01]  /*1320*/  DSETP.GEU.AND P0, PT, |R4|, |R2|, PT ;  /* 0x400000020400722a */ /* 0x003fe20003f0e200 */
[----:B------:R-:W-:Y:S01]  /*1330*/  IMAD.MOV.U32 R8, RZ, RZ, R14 ;  /* 0x000000ffff087224 */ /* 0x000fe200078e000e */
[----:B--2---:R-:W-:Y:S01]  /*1340*/  MOV R9, R13 ;  /* 0x0000000d00097202 */ /* 0x004fe20000000f00 */
        /* <DEDUP_REMOVED lines=17> */
.L_x_611:
[----:B------:R-:W-:Y:S05]  /*1460*/  BSYNC.RECONVERGENT B1 ;  /* 0x0000000000017941 */ /* 0x000fea0003800200 */
.L_x_610:
[----:B------:R-:W-:Y:S01]  /*1470*/  ISETP.GT.AND P0, PT, R10, 0xf, PT ;  /* 0x0000000f0a00780c */ /* 0x000fe20003f04270 */
[----:B-1----:R1:W4:Y:S01]  /*1480*/  SHFL.DOWN PT, R4, R6, 0x10, 0x1f ;  /* 0x0a001f0006047f89 */ /* 0x00232200000e0000 */
[----:B------:R-:W-:Y:S01]  /*1490*/  BSSY.RECONVERGENT B1, `(.L_x_612) ;  /* 0x000001d000017945 */ /* 0x000fe20003800200 */
[----:B0-----:R-:W-:Y:S02]  /*14a0*/  IMAD.MOV.U32 R14, RZ, RZ, R8 ;  /* 0x000000ffff0e7224 */ /* 0x001fe400078e0008 */
[----:B------:R1:W0:Y:S01]  /*14b0*/  SHFL.DOWN PT, R5, R7, 0x10, 0x1f ;  /* 0x0a001f0007057f89 */ /* 0x00022200000e0000 */
[----:B------:R-:W-:Y:S02]  /*14c0*/  IMAD.MOV.U32 R15, RZ, RZ, R9 ;  /* 0x000000ffff0f7224 */ /* 0x000fe400078e0009 */
[----:B------:R-:W-:Y:S01]  /*14d0*/  IMAD.MOV.U32 R2, RZ, RZ, R6 ;  /* 0x000000ffff027224 */ /* 0x000fe200078e0006 */
[----:B---3--:R1:W3:Y:S01]  /*14e0*/  SHFL.DOWN PT, R11, R8, 0x10, 0x1f ;  /* 0x0a001f00080b7f89 */ /* 0x0082e200000e0000 */
[----:B------:R-:W-:-:S03]  /*14f0*/  IMAD.MOV.U32 R3, RZ, RZ, R7 ;  /* 0x000000ffff037224 */ /* 0x000fc600078e0007 */
[----:B------:R1:W0:Y:S01]  /*1500*/  SHFL.DOWN PT, R12, R9, 0x10, 0x1f ;  /* 0x0a001f00090c7f89 */ /* 0x00022200000e0000 */
[----:B------:R-:W-:Y:S05]  /*1510*/  @P0 BRA `(.L_x_613) ;  /* 0x0000000000500947 */ /* 0x000fea0003800000 */
[----:B0---4-:R-:W-:Y:S01]  /*1520*/  DSETP.GEU.AND P0, PT, |R6|, |R4|, PT ;  /* 0x400000040600722a */ /* 0x011fe20003f0e200 */
[----:B---3--:R-:W-:Y:S02]  /*1530*/  IMAD.MOV.U32 R14, RZ, RZ, R11 ;  /* 0x000000ffff0e7224 */ /* 0x008fe400078e000b */
        /* <DEDUP_REMOVED lines=18> */
.L_x_613:
[----:B------:R-:W-:Y:S05]  /*1660*/  BSYNC.RECONVERGENT B1 ;  /* 0x0000000000017941 */ /* 0x000fea0003800200 */
.L_x_612:
[----:B------:R-:W-:Y:S01]  /*1670*/  ISETP.NE.AND P0, PT, R10, RZ, PT ;  /* 0x000000ff0a00720c */ /* 0x000fe20003f05270 */
[----:B------:R-:W-:-:S12]  /*1680*/  BSSY.RECONVERGENT B1, `(.L_x_614) ;  /* 0x000000a000017945 */ /* 0x000fd80003800200 */
[----:B------:R-:W-:Y:S05]  /*1690*/  @P0 BRA `(.L_x_615) ;  /* 0x0000000000200947 */ /* 0x000fea0003800000 */
[----:B-1----:R-:W1:Y:S01]  /*16a0*/  S2R R6, SR_CgaCtaId ;  /* 0x0000000000067919 */ /* 0x002e620000008800 */
[----:B0-----:R-:W-:Y:S02]  /*16b0*/  MOV R5, 0x400 ;  /* 0x0000040000057802 */ /* 0x001fe40000000f00 */
[----:B----4-:R-:W-:-:S04]  /*16c0*/  SHF.R.U32.HI R4, RZ, 0x1, R0 ;  /* 0x00000001ff047819 */ /* 0x010fc80000011600 */
[----:B------:R-:W-:Y:S02]  /*16d0*/  LOP3.LUT R4, R4, 0x1f0, RZ, 0xc0, !PT ;  /* 0x000001f004047812 */ /* 0x000fe400078ec0ff */
[----:B-1----:R-:W-:-:S05]  /*16e0*/  LEA R5, R6, R5, 0x18 ;  /* 0x0000000506057211 */ /* 0x002fca00078ec0ff */
[----:B------:R-:W-:-:S05]  /*16f0*/  IMAD.IADD R5, R4, 0x1, R5 ;  /* 0x0000000104057824 */ /* 0x000fca00078e0205 */
[----:B------:R0:W-:Y:S04]  /*1700*/  STS.64 [R5+0x10], R14 ;  /* 0x0000100e05007388 */ /* 0x0001e80000000a00 */
[----:B------:R0:W-:Y:S02]  /*1710*/  STS.64 [R5+0x8], R2 ;  /* 0x0000080205007388 */ /* 0x0001e40000000a00 */
.L_x_615:
[----:B------:R-:W-:Y:S05]  /*1720*/  BSYNC.RECONVERGENT B1 ;  /* 0x0000000000017941 */ /* 0x000fea0003800200 */
.L_x_614:
        /* <DEDUP_REMOVED lines=8> */
[----:B-1--4-:R-:W1:Y:S04]  /*17b0*/  LDS.128 R4, [R0+0x20] ;  /* 0x0000200000047984 */ /* 0x012e680000000c00 */
[----:B--2---:R2:W4:Y:S04]  /*17c0*/  LDS.64 R12, [R0+0x80] ;  /* 0x00008000000c7984 */ /* 0x0045280000000a00 */
[----:B---3--:R2:W3:Y:S01]  /*17d0*/  LDS.128 R8, [R0+0x30] ;  /* 0x0000300000087984 */ /* 0x0084e20000000c00 */
[----:B0-----:R-:W-:Y:S01]  /*17e0*/  DSETP.GEU.AND P0, PT, |R2|, |R16|, PT ;  /* 0x400000100200722a */ /* 0x001fe20003f0e200 */
[----:B------:R-:W-:Y:S01]  /*17f0*/  IMAD.MOV.U32 R24, RZ, RZ, R16 ;  /* 0x000000ffff187224 */ /* 0x000fe200078e0010 */
[----:B------:R-:W-:Y:S01]  /*1800*/  MOV R25, R17 ;  /* 0x0000001100197202 */ /* 0x000fe20000000f00 */
[----:B-1----:R-:W-:-:S02]  /*1810*/  IMAD.MOV.U32 R26, RZ, RZ, R4 ;  /* 0x000000ffff1a7224 */ /* 0x002fc400078e0004 */
[----:B------:R-:W-:-:S09]  /*1820*/  IMAD.MOV.U32 R27, RZ, RZ, R5 ;  /* 0x000000ffff1b7224 */ /* 0x000fd200078e0005 */
        /* <DEDUP_REMOVED lines=15> */
.L_x_618:
[----:B------:R-:W-:Y:S05]  /*1920*/  BSYNC.RECONVERGENT B1 ;  /* 0x0000000000017941 */ /* 0x000fea0003800200 */
.L_x_617:
        /* <DEDUP_REMOVED lines=23> */
.L_x_620:
[----:B------:R-:W-:Y:S05]  /*1aa0*/  BSYNC.RECONVERGENT B1 ;  /* 0x0000000000017941 */ /* 0x000fea0003800200 */
.L_x_619:
        /* <DEDUP_REMOVED lines=21> */
.L_x_622:
[----:B------:R-:W-:Y:S05]  /*1c00*/  BSYNC.RECONVERGENT B1 ;  /* 0x0000000000017941 */ /* 0x000fea0003800200 */
.L_x_621:
        /* <DEDUP_REMOVED lines=23> */
.L_x_624:
[----:B------:R-:W-:Y:S05]  /*1d80*/  BSYNC.RECONVERGENT B1 ;  /* 0x0000000000017941 */ /* 0x000fea0003800200 */
.L_x_623:
        /* <DEDUP_REMOVED lines=21> */
.L_x_626:
[----:B------:R-:W-:Y:S05]  /*1ee0*/  BSYNC.RECONVERGENT B1 ;  /* 0x0000000000017941 */ /* 0x000fea0003800200 */
.L_x_625:
[----:B------:R-:W-:Y:S01]  /*1ef0*/  DSETP.GEU.AND P0, PT, |R2|, |R10|, PT ;  /* 0x4000000a0200722a */ /* 0x000fe20003f0e200 */
[----:B------:R-:W-:Y:S01]  /*1f00*/  BSSY.RECONVERGENT B1, `(.L_x_627) ;  /* 0x0000014000017945 */ /* 0x000fe20003800200 */
[----:B------:R-:W-:Y:S01]  /*1f10*/  IMAD.MOV.U32 R8, RZ, RZ, R10 ;  /* 0x000000ffff087224 */ /* 0x000fe200078e000a */
[----:B---3--:R-:W-:Y:S01]  /*1f20*/  MOV R0, R5 ;  /* 0x0000000500007202 */ /* 0x008fe20000000f00 */
        /* <DEDUP_REMOVED lines=17> */
.L_x_628:
[----:B------:R-:W-:Y:S05]  /*2040*/  BSYNC.RECONVERGENT B1 ;  /* 0x0000000000017941 */ /* 0x000fea0003800200 */
.L_x_627:
        /* <DEDUP_REMOVED lines=21> */
.L_x_603:
        /* <DEDUP_REMOVED lines=9> */
[----:B------:R-:W-:Y:S02]  /*2230*/  VIADD R5, R5, UR6 ;  /* 0x0000000605057c36 */ /* 0x000fe40008000000 */
        /* <DEDUP_REMOVED lines=9> */
[----:B----4-:R-:W-:Y:S01]  /*22d0*/  IMAD.MOV.U32 R14, RZ, RZ, R12 ;  /* 0x000000ffff0e7224 */ /* 0x010fe200078e000c */
[----:B------:R-:W-:Y:S01]  /*22e0*/  MOV R6, R10 ;  /* 0x0000000a00067202 */ /* 0x000fe20000000f00 */
[----:B0-----:R-:W-:Y:S02]  /*22f0*/  IMAD.MOV.U32 R16, RZ, RZ, R13 ;  /* 0x000000ffff107224 */ /* 0x001fe400078e000d */
        /* <DEDUP_REMOVED lines=16> */
.L_x_630:
[----:B------:R-:W-:Y:S05]  /*2400*/  BSYNC.RECONVERGENT B1 ;  /* 0x0000000000017941 */ /* 0x000fea0003800200 */
.L_x_629:
        /* <DEDUP_REMOVED lines=32> */
.L_x_632:
[----:B------:R-:W-:Y:S05]  /*2610*/  BSYNC.RECONVERGENT B1 ;  /* 0x0000000000017941 */ /* 0x000fea0003800200 */
.L_x_631:
[----:B-1----:R-:W-:Y:S01]  /*2620*/  VIADD R2, R4, 0x4 ;  /* 0x0000000404027836 */ /* 0x002fe20000000000 */
[----:B------:R1:W4:Y:S01]  /*2630*/  SHFL.DOWN PT, R6, R8, 0x4, R5 ;  /* 0x0880000008067989 */ /* 0x00032200000e0005 */
[----:B------:R-:W-:Y:S01]  /*2640*/  BSSY.RECONVERGENT B1, `(.L_x_633) ;  /* 0x000001e000017945 */ /* 0x000fe20003800200 */
[----:B--2---:R-:W-:Y:S01]  /*2650*/  IMAD.MOV.U32 R14, RZ, RZ, R10 ;  /* 0x000000ffff0e7224 */ /* 0x004fe200078e000a */
[----:B------:R-:W-:Y:S01]  /*2660*/  MOV R16, R12 ;  /* 0x0000000c00107202 */ /* 0x000fe20000000f00 */
[----:B------:R1:W2:Y:S01]  /*2670*/  SHFL.DOWN PT, R7, R9, 0x4, R5 ;  /* 0x0880000009077989 */ /* 0x0002a200000e0005 */
[----:B------:R-:W-:Y:S01]  /*2680*/  ISETP.GT.AND P0, PT, R2, R5, PT ;  /* 0x000000050200720c */ /* 0x000fe20003f04270 */
[----:B------:R-:W-:Y:S02]  /*2690*/  IMAD.MOV.U32 R2, RZ, RZ, R8 ;  /* 0x000000ffff027224 */ /* 0x000fe400078e0008 */
[----:B---3--:R1:W3:Y:S01]  /*26a0*/  SHFL.DOWN PT, R11, R10, 0x4, R5 ;  /* 0x088000000a0b7989 */ /* 0x0082e200000e0005 */
[----:B------:R-:W-:-:S03]  /*26b0*/  IMAD.MOV.U32 R3, RZ, RZ, R9 ;  /* 0x000000ffff037224 */ /* 0x000fc600078e0009 */
[----:B0-----:R1:W0:Y:S06]  /*26c0*/  SHFL.DOWN PT, R13, R12, 0x4, R5 ;  /* 0x088000000c0d7989 */ /* 0x00122c00000e0005 */
        /* <DEDUP_REMOVED lines=21> */
.L_x_634:
[----:B------:R-:W-:Y:S05]  /*2820*/  BSYNC.RECONVERGENT B1 ;  /* 0x0000000000017941 */ /* 0x000fea0003800200 */
.L_x_633:
        /* <DEDUP_REMOVED lines=8> */
[----:B---3--:R3:W1:Y:S01]  /*28b0*/  SHFL.DOWN PT, R11, R14, 0x8, R5 ;  /* 0x090000000e0b7989 */ /* 0x00866200000e0005 */
[----:B--2---:R-:W-:-:S03]  /*28c0*/  IMAD.MOV.U32 R7, RZ, RZ, R3 ;  /* 0x000000ffff077224 */ /* 0x004fc600078e0003 */
[----:B0-----:R3:W0:Y:S04]  /*28d0*/  SHFL.DOWN PT, R13, R16, 0x8, R5 ;  /* 0x09000000100d7989 */ /* 0x00162800000e0005 */
        /* <DEDUP_REMOVED lines=21> */
.L_x_636:
[----:B------:R-:W-:Y:S05]  /*2a30*/  BSYNC.RECONVERGENT B1 ;  /* 0x0000000000017941 */ /* 0x000fea0003800200 */
.L_x_635:
[----:B-1----:R-:W-:Y:S01]  /*2a40*/  VIADD R2, R4, 0x10 ;  /* 0x0000001004027836 */ /* 0x002fe20000000000 */
[----:B----4-:R1:W2:Y:S01]  /*2a50*/  SHFL.DOWN PT, R8, R6, 0x10, R5 ;  /* 0x0a00000006087989 */ /* 0x0102a200000e0005 */
[----:B------:R-:W-:Y:S01]  /*2a60*/  BSSY.RECONVERGENT B1, `(.L_x_637) ;  /* 0x000001e000017945 */ /* 0x000fe20003800200 */
[----:B---3--:R-:W-:Y:S02]  /*2a70*/  IMAD.MOV.U32 R14, RZ, RZ, R10 ;  /* 0x000000ffff0e7224 */ /* 0x008fe400078e000a */
[----:B------:R-:W-:Y:S01]  /*2a80*/  ISETP.GT.AND P0, PT, R2, R5, PT ;  /* 0x000000050200720c */ /* 0x000fe20003f04270 */
[----:B------:R1:W3:Y:S01]  /*2a90*/  SHFL.DOWN PT, R9, R7, 0x10, R5 ;  /* 0x0a00000007097989 */ /* 0x0002e200000e0005 */
[----:B------:R-:W-:Y:S02]  /*2aa0*/  IMAD.MOV.U32 R15, RZ, RZ, R12 ;  /* 0x000000ffff0f7224 */ /* 0x000fe400078e000c */
[----:B------:R-:W-:Y:S01]  /*2ab0*/  IMAD.MOV.U32 R2, RZ, RZ, R6 ;  /* 0x000000ffff027224 */ /* 0x000fe200078e0006 */
[----:B------:R1:W4:Y:S01]  /*2ac0*/  SHFL.DOWN PT, R11, R10, 0x10, R5 ;  /* 0x0a0000000a0b7989 */ /* 0x00032200000e0005 */
        /* <DEDUP_REMOVED lines=23> */
.L_x_638:
[----:B------:R-:W-:Y:S05]  /*2c40*/  BSYNC.RECONVERGENT B1 ;  /* 0x0000000000017941 */ /* 0x000fea0003800200 */
.L_x_637:
        /* <DEDUP_REMOVED lines=11> */
.L_x_640:
[----:B------:R-:W-:Y:S05]  /*2d00*/  BSYNC.RECONVERGENT B1 ;  /* 0x0000000000017941 */ /* 0x000fea0003800200 */
.L_x_639:
[----:B------:R-:W-:Y:S01]  /*2d10*/  BAR.SYNC.DEFER_BLOCKING 0x0 ;  /* 0x0000000000007b1d */ /* 0x000fe20000010000 */
[----:B------:R-:W-:-:S13]  /*2d20*/  ISETP.NE.AND P1, PT, R0, RZ, PT ;  /* 0x000000ff0000720c */ /* 0x000fda0003f25270 */
[----:B------:R-:W-:Y:S05]  /*2d30*/  @P1 BRA `(.L_x_616) ;  /* 0x0000003400d41947 */ /* 0x000fea0003800000 */
[----:B------:R-:W-:Y:S01]  /*2d40*/  UISETP.GE.AND UP0, UPT, UR6, 0x21, UPT ;  /* 0x000000210600788c */ /* 0x000fe2000bf06270 */
[----:B----4-:R-:W-:Y:S02]  /*2d50*/  IMAD.MOV.U32 R11, RZ, RZ, R14 ;  /* 0x000000ffff0b7224 */ /* 0x010fe400078e000e */
[----:B--2---:R-:W-:Y:S02]  /*2d60*/  IMAD.MOV.U32 R8, RZ, RZ, R15 ;  /* 0x000000ffff087224 */ /* 0x004fe400078e000f */
        /* <DEDUP_REMOVED lines=8> */
[----:B0-----:R-:W0:Y:S01]  /*2df0*/  LDS.64 R12, [UR4+0x20] ;  /* 0x00002004ff0c7984 */ /* 0x001e220008000a00 */
[----:B-1----:R-:W-:Y:S01]  /*2e00*/  DSETP.GEU.AND P0, PT, |R2|, |R6|, PT ;  /* 0x400000060200722a */ /* 0x002fe20003f0e200 */
[----:B------:R-:W-:Y:S01]  /*2e10*/  MOV R4, R6 ;  /* 0x0000000600047202 */ /* 0x000fe20000000f00 */
[----:B------:R-:W-:Y:S02]  /*2e20*/  IMAD.MOV.U32 R5, RZ, RZ, R7 ;  /* 0x000000ffff057224 */ /* 0x000fe400078e0007 */
[----:B0-----:R-:W-:Y:S02]  /*2e30*/  IMAD.MOV.U32 R11, RZ, RZ, R12 ;  /* 0x000000ffff0b7224 */ /* 0x001fe400078e000c */
        /* <DEDUP_REMOVED lines=16> */
.L_x_642:
[----:B------:R-:W-:Y:S05]  /*2f40*/  BSYNC.RECONVERGENT B1 ;  /* 0x0000000000017941 */ /* 0x000fea0003800200 */
.L_x_641:
[----:B------:R-:W-:Y:S01]  /*2f50*/  UISETP.GE.AND UP0, UPT, UR6, 0x41, UPT ;  /* 0x000000410600788c */ /* 0x000fe2000bf06270 */
[----:B---3--:R-:W-:Y:S02]  /*2f60*/  IMAD.MOV.U32 R9, RZ, RZ, R11 ;  /* 0x000000ffff097224 */ /* 0x008fe400078e000b */
[----:B------:R-:W-:Y:S02]  /*2f70*/  IMAD.MOV.U32 R0, RZ, RZ, R8 ;  /* 0x000000ffff007224 */ /* 0x000fe400078e0008 */
[----:B------:R-:W-:Y:S02]  /*2f80*/  IMAD.MOV.U32 R2, RZ, RZ, R4 ;  /* 0x000000ffff027224 */ /* 0x000fe400078e0004 */
[----:B------:R-:W-:Y:S02]  /*2f90*/  IMAD.MOV.U32 R3, RZ, RZ, R5 ;  /* 0x000000ffff037224 */ /* 0x000fe400078e0005 */
        /* <DEDUP_REMOVED lines=8> */
[----:B------:R-:W-:Y:S02]  /*3020*/  IMAD.MOV.U32 R2, RZ, RZ, R6 ;  /* 0x000000ffff027224 */ /* 0x000fe400078e0006 */
[----:B------:R-:W-:Y:S02]  /*3030*/  IMAD.MOV.U32 R3, RZ, RZ, R7 ;  /* 0x000000ffff037224 */ /* 0x000fe400078e0007 */
[----:B0-----:R-:W-:-:S02]  /*3040*/  IMAD.MOV.U32 R9, RZ, RZ, R12 ;  /* 0x000000ffff097224 */ /* 0x001fc400078e000c */
        /* <DEDUP_REMOVED lines=16> */
.L_x_644:
[----:B------:R-:W-:Y:S05]  /*3150*/  BSYNC.RECONVERGENT B1 ;  /* 0x0000000000017941 */ /* 0x000fea0003800200 */
.L_x_643:
[----:B------:R-:W-:Y:S01]  /*3160*/  UISETP.GE.AND UP0, UPT, UR6, 0x61, UPT ;  /* 0x000000610600788c */ /* 0x000fe2000bf06270 */
[----:B------:R-:W-:Y:S01]  /*3170*/  IMAD.MOV.U32 R11, RZ, RZ, R9 ;  /* 0x000000ffff0b7224 */ /* 0x000fe200078e0009 */
[----:B------:R-:W-:Y:S01]  /*3180*/  MOV R8, R0 ;  /* 0x0000000000087202 */ /* 0x000fe20000000f00 */
[----:B------:R-:W-:Y:S02]  /*3190*/  IMAD.MOV.U32 R4, RZ, RZ, R2 ;  /* 0x000000ffff047224 */ /* 0x000fe400078e0002 */
[----:B------:R-:W-:-:S04]  /*31a0*/  IMAD.MOV.U32 R5, RZ, RZ, R3 ;  /* 0x000000ffff057224 */ /* 0x000fc800078e0003 */
        /* <DEDUP_REMOVED lines=27> */
.L_x_646:
[----:B------:R-:W-:Y:S05]  /*3360*/  BSYNC.RECONVERGENT B1 ;  /* 0x0000000000017941 */ /* 0x000fea0003800200 */
.L_x_645:
[----:B------:R-:W-:Y:S01]  /*3370*/  UISETP.GE.AND UP0, UPT, UR6, 0x81, UPT ;  /* 0x000000810600788c */ /* 0x000fe2000bf06270 */
[----:B------:R-:W-:Y:S02]  /*3380*/  IMAD.MOV.U32 R9, RZ, RZ, R11 ;  /* 0x000000ffff097224 */ /* 0x000fe400078e000b */
        /* <DEDUP_REMOVED lines=30> */
.L_x_648:
[----:B------:R-:W-:Y:S05]  /*3570*/  BSYNC.RECONVERGENT B1 ;  /* 0x0000000000017941 */ /* 0x000fea0003800200 */
.L_x_647:
        /* <DEDUP_REMOVED lines=32> */
.L_x_650:
[----:B------:R-:W-:Y:S05]  /*3780*/  BSYNC.RECONVERGENT B1 ;  /* 0x0000000000017941 */ /* 0x000fea0003800200 */
.L_x_649:
        /* <DEDUP_REMOVED lines=14> */
[----:B------:R-:W-:Y:S01]  /*3870*/  IMAD.MOV.U32 R7, RZ, RZ, R3 ;  /* 0x000000ffff077224 */ /* 0x000fe200078e0003 */
[----:B0-----:R-:W-:Y:S01]  /*3880*/  MOV R0, R13 ;  /* 0x0000000d00007202 */ /* 0x001fe20000000f00 */
        /* <DEDUP_REMOVED lines=16> */
.L_x_652:
[----:B------:R-:W-:Y:S05]  /*3990*/  BSYNC.RECONVERGENT B1 ;  /* 0x0000000000017941 */ /* 0x000fea0003800200 */
.L_x_651:
[----:B------:R-:W-:Y:S01]  /*39a0*/  UISETP.GE.AND UP0, UPT, UR6, 0xe1, UPT ;  /* 0x000000e10600788c */ /* 0x000fe2000bf06270 */
[----:B------:R-:W-:Y:S02]  /*39b0*/  IMAD.MOV.U32 R14, RZ, RZ, R9 ;  /* 0x000000ffff0e7224 */ /* 0x000fe400078e0009 */
[----:B------:R-:W-:Y:S02]  /*39c0*/  IMAD.MOV.U32 R15, RZ, RZ, R0 ;  /* 0x000000ffff0f7224 */ /* 0x000fe400078e0000 */
[----:B------:R-:W-:Y:S02]  /*39d0*/  IMAD.MOV.U32 R2, RZ, RZ, R6 ;  /* 0x000000ffff027224 */ /* 0x000fe400078e0006 */
[----:B------:R-:W-:Y:S02]  /*39e0*/  IMAD.MOV.U32 R3, RZ, RZ, R7 ;  /* 0x000000ffff037224 */ /* 0x000fe400078e0007 */
[----:B------:R-:W-:Y:S05]  /*39f0*/  BRA.U !UP0, `(.L_x_616) ;  /* 0x0000002908a47547 */ /* 0x000fea000b800000 */
[----:B------:R-:W1:Y:S01]  /*3a00*/  S2UR UR5, SR_CgaCtaId ;  /* 0x00000000000579c3 */ /* 0x000e620000008800 */
[----:B------:R-:W-:Y:S02]  /*3a10*/  UMOV UR4, 0x400 ;  /* 0x0000040000047882 */ /* 0x000fe40000000000 */
[----:B-1----:R-:W-:-:S09]  /*3a20*/  ULEA UR4, UR5, UR4, 0x18 ;  /* 0x0000000405047291 */ /* 0x002fd2000f8ec0ff */
[----:B------:R-:W1:Y:S04]  /*3a30*/  LDS.64 R4, [UR4+0x78] ;  /* 0x00007804ff047984 */ /* 0x000e680008000a00 */
[----:B------:R-:W2:Y:S01]  /*3a40*/  LDS.64 R10, [UR4+0x80] ;  /* 0x00008004ff0a7984 */ /* 0x000ea20008000a00 */
        /* <DEDUP_REMOVED lines=21> */
.L_x_584:
        /* <DEDUP_REMOVED lines=30> */
[----:B------:R-:W-:Y:S02]  /*3d80*/  ISETP.GE.U32.AND.EX P0, PT, RZ, RZ, PT, P0 ;  /* 0x000000ffff00720c */ /* 0x000fe40003f06100 */
[----:B------:R-:W-:-:S11]  /*3d90*/  IADD3.X R7, PT, PT, RZ, UR7, RZ, P1, !PT ;  /* 0x00000007ff077c10 */ /* 0x000fd60008ffe4ff */
[----:B------:R-:W-:-:S06]  /*3da0*/  DSETP.LT.OR P0, PT, |R8|, |R4|, !P0 ;  /* 0x400000040800722a */ /* 0x000fcc0004701600 */
[----:B------:R-:W-:Y:S02]  /*3db0*/  FSEL R8, R4, R8, P0 ;  /* 0x0000000804087208 */ /* 0x000fe40000000000 */
[----:B------:R-:W-:Y:S02]  /*3dc0*/  FSEL R9, R5, R9, P0 ;  /* 0x0000000905097208 */ /* 0x000fe40000000000 */
[----:B------:R-:W-:Y:S02]  /*3dd0*/  SEL R23, R6, R23, P0 ;  /* 0x0000001706177207 */ /* 0x000fe40000000000 */
[----:B------:R-:W-:-:S07]  /*3de0*/  SEL R24, R7, R24, P0 ;  /* 0x0000001807187207 */ /* 0x000fce0000000000 */
.L_x_654:
[----:B------:R-:W-:Y:S05]  /*3df0*/  BSYNC.RECONVERGENT B1 ;  /* 0x0000000000017941 */ /* 0x000fea0003800200 */
.L_x_653:
[----:B------:R-:W-:Y:S01]  /*3e00*/  UISETP.GE.U32.AND UP0, UPT, UR4, 0xa00, UPT ;  /* 0x00000a000400788c */ /* 0x000fe2000bf06070 */
[----:B------:R-:W-:-:S08]  /*3e10*/  IMAD.MOV.U32 R5, RZ, RZ, 0x500 ;  /* 0x00000500ff057424 */ /* 0x000fd000078e00ff */
[----:B------:R-:W-:Y:S05]  /*3e20*/  BRA.U !UP0, `(.L_x_655) ;  /* 0x00000005084c7547 */ /* 0x000fea000b800000 */
[----:B------:R-:W-:Y:S01]  /*3e30*/  IMAD.MOV.U32 R12, RZ, RZ, R8 ;  /* 0x000000ffff0c7224 */ /* 0x000fe200078e0008 */
[----:B------:R-:W0:Y:S01]  /*3e40*/  LDCU UR4, c[0x0][0x398] ;  /* 0x00007300ff0477ac */ /* 0x000e220008000800 */
[----:B------:R-:W-:Y:S02]  /*3e50*/  IMAD.MOV.U32 R13, RZ, RZ, R9 ;  /* 0x000000ffff0d7224 */ /* 0x000fe400078e0009 */
[----:B------:R-:W-:Y:S01]  /*3e60*/  IMAD.MOV.U32 R17, RZ, RZ, 0x500 ;  /* 0x00000500ff117424 */ /* 0x000fe200078e00ff */
[----:B------:R-:W1:Y:S01]  /*3e70*/  LDCU.64 UR6, c[0x0][0x388] ;  /* 0x00007100ff0677ac */ /* 0x000e620008000a00 */
[----:B------:R-:W-:-:S05]  /*3e80*/  NOP ;  /* 0x0000000000007918 */ /* 0x000fca0000000000 */
.L_x_656:
[----:B------:R-:W-:-:S05]  /*3e90*/  IMAD.WIDE.U32 R26, R17, 0x8, R2 ;  /* 0x00000008111a7825 */ /* 0x000fca00078e0002 */
[----:B------:R-:W2:Y:S04]  /*3ea0*/  LDG.E.64 R14, desc[UR8][R26.64] ;  /* 0x000000081a0e7981 */ /* 0x000ea8000c1e1b00 */
[----:B------:R-:W3:Y:S04]  /*3eb0*/  LDG.E.64 R4, desc[UR8][R26.64+0x800] ;  /* 0x000800081a047981 */ /* 0x000ee8000c1e1b00 */
[----:B------:R-:W4:Y:S04]  /*3ec0*/  LDG.E.64 R6, desc[UR8][R26.64+0x1000] ;  /* 0x001000081a067981 */ /* 0x000f28000c1e1b00 */
[----:B------:R-:W5:Y:S04]  /*3ed0*/  LDG.E.64 R10, desc[UR8][R26.64+0x1800] ;  /* 0x001800081a0a7981 */ /* 0x000f68000c1e1b00 */
[----:B------:R-:W5:Y:S01]  /*3ee0*/  LDG.E.64 R8, desc[UR8][R26.64+0x2000] ;  /* 0x002000081a087981 */ /* 0x000f62000c1e1b00 */
[----:B-1----:R-:W-:-:S04]  /*3ef0*/  IADD3 R18, P0, P1, R0, UR6, R17 ;  /* 0x0000000600127c10 */ /* 0x002fc8000f91e011 */
[----:B------:R-:W-:Y:S01]  /*3f00*/  IADD3.X R16, PT, PT, RZ, UR7, RZ, P0, P1 ;  /* 0x00000007ff107c10 */ /* 0x000fe200087e24ff */
[----:B------:R-:W-:Y:S01]  /*3f10*/  IMAD.MOV.U32 R20, RZ, RZ, R18 ;  /* 0x000000ffff147224 */ /* 0x000fe200078e0012 */
[----:B------:R-:W-:-:S03]  /*3f20*/  IADD3 R22, P3, PT, R18, 0x100, RZ ;  /* 0x0000010012167810 */ /* 0x000fc60007f7e0ff */
        /* <DEDUP_REMOVED lines=11> */
[----:B------:R-:W-:Y:S01]  /*3fe0*/  IMAD.X R24, RZ, RZ, R16, P3 ;  /* 0x000000ffff187224 */ /* 0x000fe200018e0610 */
[----:B------:R-:W-:-:S03]  /*3ff0*/  IADD3 R13, P3, PT, R18, 0x200, RZ ;  /* 0x00000200120d7810 */ /* 0x000fc60007f7e0ff */
[----:B---3--:R-:W-:-:S14]  /*4000*/  DSETP.GEU.AND P1, PT, |R14|, |R4|, PT ;  /* 0x400000040e00722a */ /* 0x008fdc0003f2e200 */
[----:B------:R-:W-:-:S04]  /*4010*/  @P1 ISETP.GE.U32.AND P0, PT, R20, R22, PT ;  /* 0x000000161400120c */ /* 0x000fc80003f06070 */
[----:B------:R-:W-:-:S13]  /*4020*/  @P1 ISETP.GE.AND.EX P0, PT, R19, R24, PT, P0 ;  /* 0x000000181300120c */ /* 0x000fda0003f06300 */
[----:B------:R-:W-:-:S06]  /*4030*/  @P1 DSETP.LT.OR P0, PT, |R4|, |R14|, !P0 ;  /* 0x4000000e0400122a */ /* 0x000fcc0004701600 */
[----:B------:R-:W-:Y:S01]  /*4040*/  @P1 FSEL R12, R14, R4, P0 ;  /* 0x000000040e0c1208 */ /* 0x000fe20000000000 */
[----:B------:R-:W-:Y:S01]  /*4050*/  IMAD.X R14, RZ, RZ, R16, P3 ;  /* 0x000000ffff0e7224 */ /* 0x000fe200018e0610 */
[----:B------:R-:W-:Y:S02]  /*4060*/  @P1 FSEL R15, R15, R5, P0 ;  /* 0x000000050f0f1208 */ /* 0x000fe40000000000 */
[----:B------:R-:W-:Y:S01]  /*4070*/  @P1 SEL R22, R20, R22, P0 ;  /* 0x0000001614161207 */ /* 0x000fe20000000000 */
[----:B------:R-:W-:Y:S01]  /*4080*/  @P1 IMAD.MOV.U32 R4, RZ, RZ, R12 ;  /* 0x000000ffff041224 */ /* 0x000fe200078e000c */
[----:B------:R-:W-:Y:S01]  /*4090*/  IADD3 R12, P3, PT, R18, 0x300, RZ ;  /* 0x00000300120c7810 */ /* 0x000fe20007f7e0ff */
[----:B------:R-:W-:Y:S02]  /*40a0*/  @P1 IMAD.MOV.U32 R5, RZ, RZ, R15 ;  /* 0x000000ffff051224 */ /* 0x000fe400078e000f */
[----:B------:R-:W-:Y:S01]  /*40b0*/  IMAD.MOV.U32 R15, RZ, RZ, R24 ;  /* 0x000000ffff0f7224 */ /* 0x000fe200078e0018 */
[----:B------:R-:W-:-:S03]  /*40c0*/  @P1 SEL R15, R19, R24, P0 ;  /* 0x00000018130f1207 */ /* 0x000fc60000000000 */
[----:B----4-:R-:W-:-:S14]  /*40d0*/  DSETP.GEU.AND P2, PT, |R4|, |R6|, PT ;  /* 0x400000060400722a */ /* 0x010fdc0003f4e200 */
[----:B------:R-:W-:-:S04]  /*40e0*/  @P2 ISETP.GE.U32.AND P0, PT, R22, R13, PT ;  /* 0x0000000d1600220c */ /* 0x000fc80003f06070 */
[----:B------:R-:W-:-:S13]  /*40f0*/  @P2 ISETP.GE.AND.EX P0, PT, R15, R14, PT, P0 ;  /* 0x0000000e0f00220c */ /* 0x000fda0003f06300 */
[----:B------:R-:W-:-:S06]  /*4100*/  @P2 DSETP.LT.OR P0, PT, |R6|, |R4|, !P0 ;  /* 0x400000040600222a */ /* 0x000fcc0004701600 */
[----:B------:R-:W-:Y:S02]  /*4110*/  @P2 FSEL R4, R4, R6, P0 ;  /* 0x0000000604042208 */ /* 0x000fe40000000000 */
[----:B------:R-:W-:Y:S02]  /*4120*/  @P2 FSEL R5, R5, R7, P0 ;  /* 0x0000000705052208 */ /* 0x000fe40000000000 */
[----:B------:R-:W-:Y:S01]  /*4130*/  @P2 SEL R14, R15, R14, P0 ;  /* 0x0000000e0f0e2207 */ /* 0x000fe20000000000 */
[----:B------:R-:W-:Y:S02]  /*4140*/  @P2 IMAD.MOV.U32 R6, RZ, RZ, R4 ;  /* 0x000000ffff062224 */ /* 0x000fe400078e0004 */
[----:B------:R-:W-:Y:S02]  /*4150*/  @P2 IMAD.MOV.U32 R7, RZ, RZ, R5 ;  /* 0x000000ffff072224 */ /* 0x000fe400078e0005 */
[----:B------:R-:W-:Y:S01]  /*4160*/  IMAD.MOV.U32 R5, RZ, RZ, R13 ;  /* 0x000000ffff057224 */ /* 0x000fe200078e000d */
[----:B------:R-:W-:Y:S01]  /*4170*/  @P2 SEL R5, R22, R13, P0 ;  /* 0x0000000d16052207 */ /* 0x000fe20000000000 */
        /* <DEDUP_REMOVED lines=13> */
[----:B------:R-:W-:-:S04]  /*4250*/  IADD3 R5, PT, PT, R17, 0xa00, RZ ;  /* 0x00000a0011057810 */ /* 0x000fc80007ffe0ff */
[----:B0-----:R-:W-:Y:S01]  /*4260*/  ISETP.GT.AND P1, PT, R5, UR4, PT ;  /* 0x0000000405007c0c */ /* 0x001fe2000bf24270 */
[----:B------:R-:W-:Y:S01]  /*4270*/  DSETP.GEU.AND P2, PT, |R10|, |R8|, PT ;  /* 0x400000080a00722a */ /* 0x000fe20003f4e200 */
[----:B------:R-:W-:-:S04]  /*4280*/  VIADD R5, R17, 0x500 ;  /* 0x0000050011057836 */ /* 0x000fc80000000000 */
[----:B------:R-:W-:-:S09]  /*4290*/  IMAD.MOV.U32 R17, RZ, RZ, R5 ;  /* 0x000000ffff117224 */ /* 0x000fd200078e0005 */
        /* <DEDUP_REMOVED lines=12> */
.L_x_655:
        /* <DEDUP_REMOVED lines=14> */
[----:B------:R-:W-:Y:S01]  /*4440*/  IMAD.IADD R7, R0, 0x1, R5 ;  /* 0x0000000100077824 */ /* 0x000fe200078e0205 */
[----:B------:R-:W-:-:S04]  /*4450*/  LEA.HI R4, R10, 0x1, RZ, 0x18 ;  /* 0x000000010a047811 */ /* 0x000fc800078fc0ff */
[C---:B------:R-:W-:Y:S02]  /*4460*/  IADD3 R14, P0, PT, R7.reuse, UR6, RZ ;  /* 0x00000006070e7c10 */ /* 0x040fe4000ff1e0ff */
[----:B------:R-:W-:Y:S01]  /*4470*/  LOP3.LUT R6, R4, 0x3, RZ, 0xc0, !PT ;  /* 0x0000000304067812 */ /* 0x000fe200078ec0ff */
[----:B------:R-:W-:Y:S02]  /*4480*/  IMAD.MOV.U32 R4, RZ, RZ, R0 ;  /* 0x000000ffff047224 */ /* 0x000fe400078e0000 */
[----:B------:R-:W-:Y:S02]  /*4490*/  IMAD.X R15, RZ, RZ, UR7, P0 ;  /* 0x00000007ff0f7e24 */ /* 0x000fe400080e06ff */
[----:B------:R-:W-:Y:S02]  /*44a0*/  IMAD.MOV R11, RZ, RZ, -R6 ;  /* 0x000000ffff0b7224 */ /* 0x000fe400078e0a06 */
[----:B0-----:R-:W-:-:S04]  /*44b0*/  IMAD.WIDE.U32 R2, R7, 0x8, R2 ;  /* 0x0000000807027825 */ /* 0x001fc800078e0002 */
[----:B------:R-:W-:Y:S02]  /*44c0*/  IMAD.MOV.U32 R12, RZ, RZ, R2 ;  /* 0x000000ffff0c7224 */ /* 0x000fe400078e0002 */
[----:B------:R-:W-:-:S07]  /*44d0*/  IMAD.MOV.U32 R13, RZ, RZ, R3 ;  /* 0x000000ffff0d7224 */ /* 0x000fce00078e0003 */
.L_x_663:
[----:B------:R-:W-:Y:S02]  /*44e0*/  IMAD.MOV.U32 R2, RZ, RZ, R12 ;  /* 0x000000ffff027224 */ /* 0x000fe400078e000c */
[----:B------:R-:W-:-:S06]  /*44f0*/  IMAD.MOV.U32 R3, RZ, RZ, R13 ;  /* 0x000000ffff037224 */ /* 0x000fcc00078e000d */
[----:B------:R-:W2:Y:S01]  /*4500*/  LDG.E.64 R2, desc[UR8][R2.64] ;  /* 0x0000000802027981 */ /* 0x000ea2000c1e1b00 */
[----:B------:R-:W-:Y:S01]  /*4510*/  VIADD R11, R11, 0x1 ;  /* 0x000000010b0b7836 */ /* 0x000fe20000000000 */
[----:B------:R-:W-:Y:S01]  /*4520*/  BSSY.RECONVERGENT B3, `(.L_x_661) ;  /* 0x000001b000037945 */ /* 0x000fe20003800200 */
[----:B------:R-:W-:Y:S01]  /*4530*/  IMAD.MOV.U32 R19, RZ, RZ, R23 ;  /* 0x000000ffff137224 */ /* 0x000fe200078e0017 */
[----:B------:R-:W-:Y:S01]  /*4540*/  MOV R7, R9 ;  /* 0x0000000900077202 */ /* 0x000fe20000000f00 */
[----:B------:R-:W-:Y:S01]  /*4550*/  IMAD.MOV.U32 R16, RZ, RZ, R24 ;  /* 0x000000ffff107224 */ /* 0x000fe200078e0018 */
[----:B------:R-:W-:Y:S01]  /*4560*/  ISETP.NE.AND P2, PT, R11, RZ, PT ;  /* 0x000000ff0b00720c */ /* 0x000fe20003f45270 */
[----:B------:R-:W-:Y:S01]  /*4570*/  IMAD.MOV.U32 R6, RZ, RZ, R8 ;  /* 0x000000ffff067224 */ /* 0x000fe200078e0008 */
[----:B------:R-:W-:Y:S01]  /*4580*/  IADD3 R12, P3, PT, R12, 0x800, RZ ;  /* 0x000008000c0c7810 */ /* 0x000fe20007f7e0ff */
[----:B------:R-:W-:Y:S02]  /*4590*/  IMAD.MOV.U32 R23, RZ, RZ, R14 ;  /* 0x000000ffff177224 */ /* 0x000fe400078e000e */
[----:B------:R-:W-:Y:S01]  /*45a0*/  IMAD.MOV.U32 R24, RZ, RZ, R15 ;  /* 0x000000ffff187224 */ /* 0x000fe200078e000f */
[----:B--2---:R-:W-:Y:S01]  /*45b0*/  DSETP.GEU.AND P0, PT, |R8|, |R2|, PT ;  /* 0x400000020800722a */ /* 0x004fe20003f0e200 */
[----:B------:R-:W-:-:S02]  /*45c0*/  IMAD.MOV.U32 R8, RZ, RZ, R2 ;  /* 0x000000ffff087224 */ /* 0x000fc400078e0002 */
        /* <DEDUP_REMOVED lines=16> */
.L_x_662:
[----:B------:R-:W-:Y:S05]  /*46d0*/  BSYNC.RECONVERGENT B3 ;  /* 0x0000000000037941 */ /* 0x000fea0003800200 */
.L_x_661:
[----:B------:R-:W-:Y:S01]  /*46e0*/  IADD3 R14, P0, PT, R14, 0x100, RZ ;  /* 0x000001000e0e7810 */ /* 0x000fe20007f1e0ff */
[----:B------:R-:W-:Y:S02]  /*46f0*/  VIADD R4, R4, 0x100 ;  /* 0x0000010004047836 */ /* 0x000fe40000000000 */
[----:B------:R-:W-:Y:S02]  /*4700*/  IMAD.X R13, RZ, RZ, R13, P3 ;  /* 0x000000ffff0d7224 */ /* 0x000fe400018e060d */
[----:B------:R-:W-:Y:S01]  /*4710*/  IMAD.X R15, RZ, RZ, R15, P0 ;  /* 0x000000ffff0f7224 */ /* 0x000fe200000e060f */
[----:B------:R-:W-:Y:S07]  /*4720*/  @P2 BRA `(.L_x_663) ;  /* 0xfffffffc006c2947 */ /* 0x000fee000383ffff */
.L_x_660:
[----:B------:R-:W-:Y:S05]  /*4730*/  BSYNC.RECONVERGENT B2 ;  /* 0x0000000000027941 */ /* 0x000fea0003800200 */
.L_x_659:
[----:B------:R-:W-:-:S13]  /*4740*/  ISETP.GE.U32.AND P0, PT, R10, 0x300, PT ;  /* 0x000003000a00780c */ /* 0x000fda0003f06070 */
[----:B------:R-:W-:Y:S05]  /*4750*/  @!P0 BRA `(.L_x_658) ;  /* 0x0000000400fc8947 */ /* 0x000fea0003800000 */
[----:B------:R-:W0:Y:S01]  /*4760*/  LDCU.128 UR12, c[0x0][0x380] ;  /* 0x00007000ff0c77ac */ /* 0x000e220008000c00 */
[----:B------:R-:W1:Y:S01]  /*4770*/  LDC.64 R20, c[0x0][0x380] ;  /* 0x0000e000ff147b82 */ /* 0x000e620000000a00 */
[C---:B------:R-:W-:Y:S01]  /*4780*/  IADD3 R7, P1, PT, R4.reuse, R5, RZ ;  /* 0x0000000504077210 */ /* 0x040fe20007f3e0ff */
[C---:B------:R-:W-:Y:S02]  /*4790*/  IMAD.IADD R16, R4.reuse, 0x1, R5 ;  /* 0x0000000104107824 */ /* 0x040fe400078e0205 */
[----:B------:R-:W-:Y:S02]  /*47a0*/  VIADD R22, R4, 0x200 ;  /* 0x0000020004167836 */ /* 0x000fe40000000000 */
[----:B------:R-:W-:Y:S02]  /*47b0*/  IMAD.X R10, RZ, RZ, RZ, P1 ;  /* 0x000000ffff0a7224 */ /* 0x000fe400008e06ff */
[----:B------:R-:W2:Y:S01]  /*47c0*/  LDC.64 R2, c[0x0][0x388] ;  /* 0x0000e200ff027b82 */ /* 0x000ea20000000a00 */
[----:B0-----:R-:W-:-:S02]  /*47d0*/  LEA R6, P2, R7, UR12, 0x3 ;  /* 0x0000000c07067c11 */ /* 0x001fc4000f8418ff */
[----:B------:R-:W-:Y:S02]  /*47e0*/  IADD3 R18, P0, PT, R16, UR14, RZ ;  /* 0x0000000e10127c10 */ /* 0x000fe4000ff1e0ff */
[----:B------:R-:W-:Y:S02]  /*47f0*/  IADD3 R6, P1, PT, R6, 0x1800, RZ ;  /* 0x0000180006067810 */ /* 0x000fe40007f3e0ff */
[----:B------:R-:W-:Y:S01]  /*4800*/  LEA.HI.X R5, R7, UR13, R10, 0x3, P2 ;  /* 0x0000000d07057c11 */ /* 0x000fe200090f1c0a */
[----:B-1----:R-:W-:-:S04]  /*4810*/  IMAD.WIDE.U32 R20, R16, 0x8, R20 ;  /* 0x0000000810147825 */ /* 0x002fc800078e0014 */
[----:B------:R-:W-:Y:S02]  /*4820*/  IMAD.X R19, RZ, RZ, UR15, P0 ;  /* 0x0000000fff137e24 */ /* 0x000fe400080e06ff */
[----:B------:R-:W-:-:S07]  /*4830*/  IMAD.X R5, RZ, RZ, R5, P1 ;  /* 0x000000ffff057224 */ /* 0x000fce00008e0605 */
.L_x_672:
[----:B------:R-:W3:Y:S01]  /*4840*/  LDG.E.64 R14, desc[UR8][R20.64] ;  /* 0x00000008140e7981 */ /* 0x000ee2000c1e1b00 */
[----:B------:R-:W-:-:S05]  /*4850*/  IMAD.MOV.U32 R4, RZ, RZ, R6 ;  /* 0x000000ffff047224 */ /* 0x000fca00078e0006 */
[----:B------:R0:W5:Y:S04]  /*4860*/  LDG.E.64 R10, desc[UR8][R4.64+-0x1000] ;  /* 0xfff00008040a7981 */ /* 0x000168000c1e1b00 */
[----:B------:R0:W5:Y:S01]  /*4870*/  LDG.E.64 R6, desc[UR8][R4.64+-0x800] ;  /* 0xfff8000804067981 */ /* 0x000162000c1e1b00 */
[----:B------:R-:W-:Y:S01]  /*4880*/  BSSY.RECONVERGENT B2, `(.L_x_664) ;  /* 0x0000015000027945 */ /* 0x000fe20003800200 */
[----:B------:R-:W-:Y:S02]  /*4890*/  IMAD.MOV.U32 R26, RZ, RZ, R18 ;  /* 0x000000ffff1a7224 */ /* 0x000fe400078e0012 */
[----:B------:R-:W-:Y:S01]  /*48a0*/  IMAD.MOV.U32 R25, RZ, RZ, R19 ;  /* 0x000000ffff197224 */ /* 0x000fe200078e0013 */
[----:B---3--:R-:W-:Y:S01]  /*48b0*/  DSETP.GEU.AND P0, PT, |R8|, |R14|, PT ;  /* 0x4000000e0800722a */ /* 0x008fe20003f0e200 */
[----:B------:R-:W-:Y:S01]  /*48c0*/  MOV R12, R14 ;  /* 0x0000000e000c7202 */ /* 0x000fe20000000f00 */
[----:B------:R-:W-:-:S12]  /*48d0*/  IMAD.MOV.U32 R13, RZ, RZ, R15 ;  /* 0x000000ffff0d7224 */ /* 0x000fd800078e000f */
        /* <DEDUP_REMOVED lines=15> */
.L_x_665:
[----:B------:R-:W-:Y:S05]  /*49d0*/  BSYNC.RECONVERGENT B2 ;  /* 0x0000000000027941 */ /* 0x000fea0003800200 */
.L_x_664:
[----:B-----5:R-:W-:Y:S01]  /*49e0*/  DSETP.GEU.AND P0, PT, |R12|, |R10|, PT ;  /* 0x4000000a0c00722a */ /* 0x020fe20003f0e200 */
[----:B------:R-:W-:Y:S01]  /*49f0*/  VIADD R9, R16, 0x100 ;  /* 0x0000010010097836 */ /* 0x000fe20000000000 */
[----:B------:R-:W-:Y:S01]  /*4a00*/  BSSY.RECONVERGENT B2, `(.L_x_666) ;  /* 0x0000016000027945 */ /* 0x000fe20003800200 */
[----:B------:R-:W-:-:S03]  /*4a10*/  IMAD.MOV.U32 R8, RZ, RZ, R10 ;  /* 0x000000ffff087224 */ /* 0x000fc600078e000a */
[----:B--2---:R-:W-:Y:S01]  /*4a20*/  IADD3 R23, P1, PT, R9, R2, RZ ;  /* 0x0000000209177210 */ /* 0x004fe20007f3e0ff */
[----:B------:R-:W-:-:S04]  /*4a30*/  IMAD.MOV.U32 R9, RZ, RZ, R11 ;  /* 0x000000ffff097224 */ /* 0x000fc800078e000b */
[----:B------:R-:W-:Y:S02]  /*4a40*/  IMAD.X R24, RZ, RZ, R3, P1 ;  /* 0x000000ffff187224 */ /* 0x000fe400008e0603 */
[----:B------:R-:W-:Y:S02]  /*4a50*/  IMAD.MOV.U32 R15, RZ, RZ, R23 ;  /* 0x000000ffff0f7224 */ /* 0x000fe400078e0017 */
[----:B------:R-:W-:Y:S01]  /*4a60*/  IMAD.MOV.U32 R14, RZ, RZ, R24 ;  /* 0x000000ffff0e7224 */ /* 0x000fe200078e0018 */
        /* <DEDUP_REMOVED lines=15> */
.L_x_667:
[----:B------:R-:W-:Y:S05]  /*4b60*/  BSYNC.RECONVERGENT B2 ;  /* 0x0000000000027941 */ /* 0x000fea0003800200 */
.L_x_666:
[----:B------:R0:W5:Y:S01]  /*4b70*/  LDG.E.64 R10, desc[UR8][R4.64] ;  /* 0x00000008040a7981 */ /* 0x000162000c1e1b00 */
[----:B------:R-:W-:Y:S01]  /*4b80*/  DSETP.GEU.AND P0, PT, |R8|, |R6|, PT ;  /* 0x400000060800722a */ /* 0x000fe20003f0e200 */
[----:B------:R-:W-:Y:S01]  /*4b90*/  VIADD R13, R16, 0x200 ;  /* 0x00000200100d7836 */ /* 0x000fe20000000000 */
[----:B------:R-:W-:Y:S01]  /*4ba0*/  BSSY.RECONVERGENT B2, `(.L_x_668) ;  /* 0x0000016000027945 */ /* 0x000fe20003800200 */
[----:B------:R-:W-:-:S03]  /*4bb0*/  MOV R12, R6 ;  /* 0x00000006000c7202 */ /* 0x000fc60000000f00 */
[----:B------:R-:W-:Y:S01]  /*4bc0*/  IADD3 R24, P1, PT, R13, R2, RZ ;  /* 0x000000020d187210 */ /* 0x000fe20007f3e0ff */
[----:B------:R-:W-:-:S04]  /*4bd0*/  IMAD.MOV.U32 R13, RZ, RZ, R7 ;  /* 0x000000ffff0d7224 */ /* 0x000fc800078e0007 */
[----:B------:R-:W-:Y:S02]  /*4be0*/  IMAD.X R23, RZ, RZ, R3, P1 ;  /* 0x000000ffff177224 */ /* 0x000fe400008e0603 */
        /* <DEDUP_REMOVED lines=17> */
.L_x_669:
[----:B------:R-:W-:Y:S05]  /*4d00*/  BSYNC.RECONVERGENT B2 ;  /* 0x0000000000027941 */ /* 0x000fea0003800200 */
.L_x_668:
[----:B-----5:R-:W-:Y:S01]  /*4d10*/  DSETP.GEU.AND P0, PT, |R12|, |R10|, PT ;  /* 0x4000000a0c00722a */ /* 0x020fe20003f0e200 */
[----:B------:R-:W-:Y:S01]  /*4d20*/  VIADD R7, R16, 0x300 ;  /* 0x0000030010077836 */ /* 0x000fe20000000000 */
[----:B------:R-:W-:Y:S01]  /*4d30*/  BSSY.RECONVERGENT B2, `(.L_x_670) ;  /* 0x0000016000027945 */ /* 0x000fe20003800200 */
[----:B------:R-:W-:Y:S02]  /*4d40*/  IMAD.MOV.U32 R8, RZ, RZ, R10 ;  /* 0x000000ffff087224 */ /* 0x000fe400078e000a */
[----:B------:R-:W-:Y:S01]  /*4d50*/  IMAD.MOV.U32 R9, RZ, RZ, R11 ;  /* 0x000000ffff097224 */ /* 0x000fe200078e000b */
[----:B------:R-:W-:-:S05]  /*4d60*/  IADD3 R7, P1, PT, R7, R2, RZ ;  /* 0x0000000207077210 */ /* 0x000fca0007f3e0ff */
        /* <DEDUP_REMOVED lines=18> */
.L_x_671:
[----:B------:R-:W-:Y:S05]  /*4e90*/  BSYNC.RECONVERGENT B2 ;  /* 0x0000000000027941 */ /* 0x000fea0003800200 */
.L_x_670:
[----:B------:R-:W-:Y:S01]  /*4ea0*/  VIADD R10, R22, 0x200 ;  /* 0x00000200160a7836 */ /* 0x000fe20000000000 */
[----:B------:R-:W-:Y:S01]  /*4eb0*/  IADD3 R6, P2, PT, R4, 0x2000, RZ ;  /* 0x0000200004067810 */ /* 0x000fe20007f5e0ff */
[----:B------:R-:W-:Y:S01]  /*4ec0*/  VIADD R22, R22, 0x400 ;  /* 0x0000040016167836 */ /* 0x000fe20000000000 */
[----:B------:R-:W-:Y:S01]  /*4ed0*/  IADD3 R18, P1, PT, R18, 0x400, RZ ;  /* 0x0000040012127810 */ /* 0x000fe20007f3e0ff */
[----:B------:R-:W-:Y:S01]  /*4ee0*/  VIADD R16, R16, 0x400 ;  /* 0x0000040010107836 */ /* 0x000fe20000000000 */
[----:B------:R-:W-:Y:S01]  /*4ef0*/  ISETP.GE.AND P0, PT, R10, R17, PT ;  /* 0x000000110a00720c */ /* 0x000fe20003f06270 */
[----:B------:R-:W-:Y:S01]  /*4f00*/  IMAD.X R5, RZ, RZ, R5, P2 ;  /* 0x000000ffff057224 */ /* 0x000fe200010e0605 */
[----:B------:R-:W-:Y:S02]  /*4f10*/  IADD3 R20, P2, PT, R20, 0x2000, RZ ;  /* 0x0000200014147810 */ /* 0x000fe40007f5e0ff */
[----:B------:R-:W-:-:S03]  /*4f20*/  IADD3.X R19, PT, PT, RZ, R19, RZ, P1, !PT ;  /* 0x00000013ff137210 */ /* 0x000fc60000ffe4ff */
[----:B------:R-:W-:-:S06]  /*4f30*/  IMAD.X R21, RZ, RZ, R21, P2 ;  /* 0x000000ffff157224 */ /* 0x000fcc00010e0615 */
[----:B------:R-:W-:Y:S05]  /*4f40*/  @!P0 BRA `(.L_x_672) ;  /* 0xfffffff8003c8947 */ /* 0x000fea000383ffff */
.L_x_658:
[----:B------:R-:W-:Y:S05]  /*4f50*/  BSYNC.RECONVERGENT B1 ;  /* 0x0000000000017941 */ /* 0x000fea0003800200 */
.L_x_657:
        /* <DEDUP_REMOVED lines=32> */
.L_x_674:
[----:B------:R-:W-:Y:S05]  /*5160*/  BSYNC.RECONVERGENT B1 ;  /* 0x0000000000017941 */ /* 0x000fea0003800200 */
.L_x_673:
        /* <DEDUP_REMOVED lines=31> */
.L_x_676:
[----:B------:R-:W-:Y:S05]  /*5360*/  BSYNC.RECONVERGENT B1 ;  /* 0x0000000000017941 */ /* 0x000fea0003800200 */
.L_x_675:
        /* <DEDUP_REMOVED lines=31> */
.L_x_678:
[----:B------:R-:W-:Y:S05]  /*5560*/  BSYNC.RECONVERGENT B1 ;  /* 0x0000000000017941 */ /* 0x000fea0003800200 */
.L_x_677:
[----:B------:R-:W-:Y:S01]  /*5570*/  ISETP.GT.AND P0, PT, R10, 0x17, PT ;  /* 0x000000170a00780c */ /* 0x000fe20003f04270 */
[----:B-1----:R1:W1:Y:S01]  /*5580*/  SHFL.DOWN PT, R6, R2, 0x8, 0x1f ;  /* 0x09001f0002067f89 */ /* 0x00226200000e0000 */
[----:B------:R-:W-:Y:S01]  /*5590*/  BSSY.RECONVERGENT B1, `(.L_x_679) ;  /* 0x000001d000017945 */ /* 0x000fe20003800200 */
[----:B0-----:R-:W-:Y:S01]  /*55a0*/  IMAD.MOV.U32 R8, RZ, RZ, R11 ;  /* 0x000000ffff087224 */ /* 0x001fe200078e000b */
[----:B------:R-:W-:Y:S01]  /*55b0*/  MOV R4, R2 ;  /* 0x0000000200047202 */ /* 0x000fe20000000f00 */
[----:B--2---:R0:W2:Y:S01]  /*55c0*/  SHFL.DOWN PT, R7, R3, 0x8, 0x1f ;  /* 0x09001f0003077f89 */ /* 0x0040a200000e0000 */
[----:B------:R-:W-:Y:S02]  /*55d0*/  IMAD.MOV.U32 R9, RZ, RZ, R12 ;  /* 0x000000ffff097224 */ /* 0x000fe400078e000c */
[----:B------:R-:W-:Y:S01]  /*55e0*/  IMAD.MOV.U32 R5, RZ, RZ, R3 ;  /* 0x000000ffff057224 */ /* 0x000fe200078e0003 */
[----:B---3--:R0:W3:Y:S04]  /*55f0*/  SHFL.DOWN PT, R14, R11, 0x8, 0x1f ;  /* 0x09001f000b0e7f89 */ /* 0x0080e800000e0000 */
        /* <DEDUP_REMOVED lines=22> */
.L_x_680:
[----:B------:R-:W-:Y:S05]  /*5760*/  BSYNC.RECONVERGENT B1 ;  /* 0x0000000000017941 */ /* 0x000fea0003800200 */
.L_x_679:
        /* <DEDUP_REMOVED lines=31> */
.L_x_682:
[----:B------:R-:W-:Y:S05]  /*5960*/  BSYNC.RECONVERGENT B1 ;  /* 0x0000000000017941 */ /* 0x000fea0003800200 */
.L_x_681:
        /* <DEDUP_REMOVED lines=11> */
.L_x_684:
[----:B------:R-:W-:Y:S05]  /*5a20*/  BSYNC.RECONVERGENT B1 ;  /* 0x0000000000017941 */ /* 0x000fea0003800200 */
.L_x_683:
        /* <DEDUP_REMOVED lines=31> */
.L_x_686:
[----:B------:R-:W-:Y:S05]  /*5c20*/  BSYNC.RECONVERGENT B1 ;  /* 0x0000000000017941 */ /* 0x000fea0003800200 */
.L_x_685:
        /* <DEDUP_REMOVED lines=23> */
.L_x_688:
[----:B------:R-:W-:Y:S05]  /*5da0*/  BSYNC.RECONVERGENT B1 ;  /* 0x0000000000017941 */ /* 0x000fea0003800200 */
.L_x_687:
[----:B------:R-:W-:Y:S01]  /*5db0*/  DSETP.GEU.AND P0, PT, |R4|, |R10|, PT ;  /* 0x4000000a0400722a */ /* 0x000fe20003f0e200 */
[----:B------:R-:W-:Y:S01]  /*5dc0*/  BSSY.RECONVERGENT B1, `(.L_x_689) ;  /* 0x0000014000017945 */ /* 0x000fe20003800200 */
[----:B------:R-:W-:Y:S01]  /*5dd0*/  IMAD.MOV.U32 R2, RZ, RZ, R10 ;  /* 0x000000ffff027224 */ /* 0x000fe200078e000a */
[----:B------:R-:W-:Y:S01]  /*5de0*/  MOV R3, R11 ;  /* 0x0000000b00037202 */ /* 0x000fe20000000f00 */
        /* <DEDUP_REMOVED lines=17> */
.L_x_690:
[----:B------:R-:W-:Y:S05]  /*5f00*/  BSYNC.RECONVERGENT B1 ;  /* 0x0000000000017941 */ /* 0x000fea0003800200 */
.L_x_689:
        /* <DEDUP_REMOVED lines=23> */
.L_x_692:
[----:B------:R-:W-:Y:S05]  /*6080*/  BSYNC.RECONVERGENT B1 ;  /* 0x0000000000017941 */ /* 0x000fea0003800200 */
.L_x_691:
        /* <DEDUP_REMOVED lines=21> */
.L_x_694:
[----:B------:R-:W-:Y:S05]  /*61e0*/  BSYNC.RECONVERGENT B1 ;  /* 0x0000000000017941 */ /* 0x000fea0003800200 */
.L_x_693:
        /* <DEDUP_REMOVED lines=21> */
.L_x_696:
[----:B------:R-:W-:Y:S05]  /*6340*/  BSYNC.RECONVERGENT B1 ;  /* 0x0000000000017941 */ /* 0x000fea0003800200 */
.L_x_695:
        /* <DEDUP_REMOVED lines=20> */
.L_x_616:
[----:B------:R-:W-:Y:S05]  /*6490*/  BSYNC.RECONVERGENT B0 ;  /* 0x0000000000007941 */ /* 0x000fea0003800200 */
.L_x_583:
[----:B------:R-:W-:Y:S05]  /*64a0*/  @P1 EXIT ;  /* 0x000000000000194d */ /* 0x000fea0003800000 */
[----:B012-4-:R-:W0:Y:S02]  /*64b0*/  LDC.64 R4, c[0x0][0x390] ;  /* 0x0000e400ff047b82 */ /* 0x017e240000000a00 */
[----:B0-----:R-:W-:Y:S04]  /*64c0*/  STG.E.64 desc[UR8][R4.64], R2 ;  /* 0x0000000204007986 */ /* 0x001fe8000c101b08 */
[----:B------:R-:W-:Y:S01]  /*64d0*/  STG.E.64 desc[UR8][R4.64+0x8], R14 ;  /* 0x0000080e04007986 */ /* 0x000fe2000c101b08 */
[----:B------:R-:W-:Y:S05]  /*64e0*/  EXIT ;  /* 0x000000000000794d */ /* 0x000fea0003800000 */
.L_x_697:
        /* <DEDUP_REMOVED lines=9> */
.L_x_727:


//--------------------- .text._Z4multPdS_ii       --------------------------
	.section	.text._Z4multPdS_ii,"ax",@progbits
	.align	128
        .global         _Z4multPdS_ii
        .type           _Z4multPdS_ii,@function
        .size           _Z4multPdS_ii,(.L_x_717 - _Z4multPdS_ii)
        .other          _Z4multPdS_ii,@"STO_CUDA_ENTRY STV_DEFAULT"
_Z4multPdS_ii:
.text._Z4multPdS_ii:
[----:B------:R-:W-:Y:S01]  /*0000*/  LDC R1, c[0x0][0x37c] ;  /* 0x0000df00ff017b82 */ /* 0x000fe20000000800 */
[----:B------:R-:W0:Y:S01]  /*0010*/  S2R R3, SR_CTAID.X ;  /* 0x0000000000037919 */ /* 0x000e220000002500 */
[----:B------:R-:W1:Y:S06]  /*0020*/  LDCU UR4, c[0x0][0x370] ;  /* 0x00006e00ff0477ac */ /* 0x000e6c0008000800 */
[----:B------:R-:W2:Y:S01]  /*0030*/  LDC.64 R6, c[0x0][0x390] ;  /* 0x0000e400ff067b82 */ /* 0x000ea20000000a00 */
[----:B------:R-:W0:Y:S01]  /*0040*/  S2R R0, SR_TID.X ;  /* 0x0000000000007919 */ /* 0x000e220000002100 */
[----:B------:R-:W1:Y:S06]  /*0050*/  LDCU UR5, c[0x0][0x360] ;  /* 0x00006c00ff0577ac */ /* 0x000e6c0008000800 */
[----:B------:R-:W3:Y:S01]  /*0060*/  LDC.64 R22, c[0x0][0x380] ;  /* 0x0000e000ff167b82 */ /* 0x000ee20000000a00 */
[----:B-1----:R-:W-:Y:S01]  /*0070*/  UIMAD UR4, UR4, UR5, URZ ;  /* 0x00000005040472a4 */ /* 0x002fe2000f8e02ff */
[----:B--2---:R-:W-:Y:S01]  /*0080*/  SHF.R.S32.HI R2, RZ, 0x1f, R6 ;  /* 0x0000001fff027819 */ /* 0x004fe20000011406 */
[----:B0-----:R-:W-:-:S05]  /*0090*/  IMAD R3, R3, UR5, R0 ;  /* 0x0000000503037c24 */ /* 0x001fca000f8e0200 */
[----:B------:R-:W-:-:S04]  /*00a0*/  ISETP.GE.U32.AND P0, PT, R3, R6, PT ;  /* 0x000000060300720c */ /* 0x000fc80003f06070 */
[----:B------:R-:W-:-:S13]  /*00b0*/  ISETP.GE.U32.AND.EX P0, PT, RZ, R2, PT, P0 ;  /* 0x00000002ff00720c */ /* 0x000fda0003f06100 */
[----:B---3--:R-:W-:Y:S05]  /*00c0*/  @P0 EXIT ;  /* 0x000000000000094d */ /* 0x008fea0003800000 */
[----:B------:R-:W0:Y:S01]  /*00d0*/  LDCU.64 UR6, c[0x0][0x358] ;  /* 0x00006b00ff0677ac */ /* 0x000e220008000a00 */
[----:B------:R-:W-:Y:S01]  /*00e0*/  IMAD R5, R7, R6, R7 ;  /* 0x0000000607057224 */ /* 0x000fe200078e0207 */
[----:B------:R-:W1:Y:S03]  /*00f0*/  LDCU.64 UR10, c[0x0][0x390] ;  /* 0x00007200ff0a77ac */ /* 0x000e660008000a00 */
[----:B------:R-:W-:Y:S01]  /*0100*/  IMAD.WIDE R22, R5, 0x8, R22 ;  /* 0x0000000805167825 */ /* 0x000fe200078e0216 */
[----:B------:R-:W2:Y:S05]  /*0110*/  LDCU.64 UR8, c[0x0][0x388] ;  /* 0x00007100ff0877ac */ /* 0x000eaa0008000a00 */
[----:B0-----:R-:W5:Y:S01]  /*0120*/  LDG.E.64 R22, desc[UR6][R22.64] ;  /* 0x0000000616167981 */ /* 0x001f62000c1e1b00 */
[----:B------:R-:W-:Y:S01]  /*0130*/  SHF.R.S32.HI R7, RZ, 0x1f, R7 ;  /* 0x0000001fff077819 */ /* 0x000fe20000011407 */
[----:B-1----:R-:W-:-:S07]  /*0140*/  IMAD.MOV.U32 R5, RZ, RZ, RZ ;  /* 0x000000ffff057224 */ /* 0x002fce00078e00ff */
.L_x_700:
[----:B------:R-:W-:Y:S02]  /*0150*/  IMAD.U32 R6, RZ, RZ, UR11 ;  /* 0x0000000bff067e24 */ /* 0x000fe4000f8e00ff */
[----:B------:R-:W-:Y:S02]  /*0160*/  IMAD R0, R5, UR10, RZ ;  /* 0x0000000a05007c24 */ /* 0x000fe4000f8e02ff */
[----:B0-----:R-:W-:-:S04]  /*0170*/  IMAD.WIDE.U32 R10, R3, UR10, R6 ;  /* 0x0000000a030a7c25 */ /* 0x001fc8000f8e0006 */
[----:B------:R-:W-:Y:S01]  /*0180*/  IMAD R9, R2, R3, R0 ;  /* 0x0000000302097224 */ /* 0x000fe200078e0200 */
[----:B--2---:R-:W-:-:S03]  /*0190*/  LEA R8, P0, R10, UR8, 0x3 ;  /* 0x000000080a087c11 */ /* 0x004fc6000f8018ff */
[----:B------:R-:W-:-:S05]  /*01a0*/  IMAD.IADD R9, R11, 0x1, R9 ;  /* 0x000000010b097824 */ /* 0x000fca00078e0209 */
[----:B------:R-:W-:-:S05]  /*01b0*/  LEA.HI.X R9, R10, UR9, R9, 0x3, P0 ;  /* 0x000000090a097c11 */ /* 0x000fca00080f1c09 */
[----:B------:R-:W2:Y:S01]  /*01c0*/  LDG.E.64 R12, desc[UR6][R8.64] ;  /* 0x00000006080c7981 */ /* 0x000ea2000c1e1b00 */
[----:B-----5:R-:W0:Y:S01]  /*01d0*/  MUFU.RCP64H R11, R23 ;  /* 0x00000017000b7308 */ /* 0x020e220000001800 */
[----:B------:R-:W-:Y:S01]  /*01e0*/  IMAD.MOV.U32 R10, RZ, RZ, 0x1 ;  /* 0x00000001ff0a7424 */ /* 0x000fe200078e00ff */
[----:B------:R-:W-:Y:S01]  /*01f0*/  IADD3 R3, P0, PT, R3, UR4, RZ ;  /* 0x0000000403037c10 */ /* 0x000fe2000ff1e0ff */
[----:B------:R-:W-:Y:S04]  /*0200*/  BSSY.RECONVERGENT B0, `(.L_x_698) ;  /* 0x0000014000007945 */ /* 0x000fe80003800200 */
[----:B------:R-:W-:Y:S01]  /*0210*/  IMAD.X R5, RZ, RZ, R5, P0 ;  /* 0x000000ffff057224 */ /* 0x000fe200000e0605 */
[----:B------:R-:W-:-:S04]  /*0220*/  ISETP.GE.U32.AND P0, PT, R3, UR10, PT ;  /* 0x0000000a03007c0c */ /* 0x000fc8000bf06070 */
[----:B------:R-:W-:Y:S01]  /*0230*/  ISETP.GE.U32.AND.EX P0, PT, R5, R2, PT, P0 ;  /* 0x000000020500720c */ /* 0x000fe20003f06100 */
[----:B0-----:R-:W-:-:S08]  /*0240*/  DFMA R14, -R22, R10, 1 ;  /* 0x3ff00000160e742b */ /* 0x001fd0000000010a */
[----:B------:R-:W-:-:S08]  /*0250*/  DFMA R14, R14, R14, R14 ;  /* 0x0000000e0e0e722b */ /* 0x000fd0000000000e */
[----:B------:R-:W-:-:S08]  /*0260*/  DFMA R14, R10, R14, R10 ;  /* 0x0000000e0a0e722b */ /* 0x000fd0000000000a */
[----:B------:R-:W-:-:S08]  /*0270*/  DFMA R10, -R22, R14, 1 ;  /* 0x3ff00000160a742b */ /* 0x000fd0000000010e */
[----:B------:R-:W-:-:S08]  /*0280*/  DFMA R10, R14, R10, R14 ;  /* 0x0000000a0e0a722b */ /* 0x000fd0000000000e */
[----:B--2---:R-:W-:Y:S01]  /*0290*/  DMUL R14, R12, R10 ;  /* 0x0000000a0c0e7228 */ /* 0x004fe20000000000 */
[----:B------:R-:W-:-:S07]  /*02a0*/  FSETP.GEU.AND P2, PT, |R13|, 6.5827683646048100446e-37, PT ;  /* 0x036000000d00780b */ /* 0x000fce0003f4e200 */
[----:B------:R-:W-:-:S08]  /*02b0*/  DFMA R16, -R22, R14, R12 ;  /* 0x0000000e1610722b */ /* 0x000fd0000000010c */
[----:B------:R-:W-:-:S10]  /*02c0*/  DFMA R10, R10, R16, R14 ;  /* 0x000000100a0a722b */ /* 0x000fd4000000000e */
[----:B------:R-:W-:-:S05]  /*02d0*/  FFMA R0, RZ, R23, R11 ;  /* 0x00000017ff007223 */ /* 0x000fca000000000b */
[----:B------:R-:W-:-:S13]  /*02e0*/  FSETP.GT.AND P1, PT, |R0|, 1.469367938527859385e-39, PT ;  /* 0x001000000000780b */ /* 0x000fda0003f24200 */
[----:B------:R-:W-:Y:S05]  /*02f0*/  @P1 BRA P2, `(.L_x_699) ;  /* 0x0000000000101947 */ /* 0x000fea0001000000 */
[----:B------:R-:W-:-:S07]  /*0300*/  MOV R0, 0x320 ;  /* 0x0000032000007802 */ /* 0x000fce0000000f00 */
[----:B------:R-:W-:Y:S05]  /*0310*/  CALL.REL.NOINC `($__internal_0_$__cuda_sm20_div_rn_f64_full) ;  /* 0x0000000000187944 */ /* 0x000fea0003c00000 */
[----:B------:R-:W-:Y:S02]  /*0320*/  IMAD.MOV.U32 R10, RZ, RZ, R16 ;  /* 0x000000ffff0a7224 */ /* 0x000fe400078e0010 */
[----:B------:R-:W-:-:S07]  /*0330*/  IMAD.MOV.U32 R11, RZ, RZ, R17 ;  /* 0x000000ffff0b7224 */ /* 0x000fce00078e0011 */
.L_x_699:
[----:B------:R-:W-:Y:S05]  /*0340*/  BSYNC.RECONVERGENT B0 ;  /* 0x0000000000007941 */ /* 0x000fea0003800200 */
.L_x_698:
[----:B------:R0:W-:Y:S01]  /*0350*/  STG.E.64 desc[UR6][R8.64], R10 ;  /* 0x0000000a08007986 */ /* 0x0001e2000c101b06 */
[----:B------:R-:W-:Y:S05]  /*0360*/  @!P0 BRA `(.L_x_700) ;  /* 0xfffffffc00788947 */ /* 0x000fea000383ffff */
[----:B------:R-:W-:Y:S05]  /*0370*/  EXIT ;  /* 0x000000000000794d */ /* 0x000fea0003800000 */
        .weak           $__internal_0_$__cuda_sm20_div_rn_f64_full
        .type           $__internal_0_$__cuda_sm20_div_rn_f64_full,@function
        .size           $__internal_0_$__cuda_sm20_div_rn_f64_full,(.L_x_717 - $__internal_0_$__cuda_sm20_div_rn_f64_full)
$__internal_0_$__cuda_sm20_div_rn_f64_full:
[C---:B------:R-:W-:Y:S01]  /*0380*/  FSETP.GEU.AND P1, PT, |R23|.reuse, 1.469367938527859385e-39, PT ;  /* 0x001000001700780b */ /* 0x040fe20003f2e200 */
[----:B------:R-:W-:Y:S01]  /*0390*/  IMAD.MOV.U32 R14, RZ, RZ, 0x1 ;  /* 0x00000001ff0e7424 */ /* 0x000fe200078e00ff */
[----:B------:R-:W-:Y:S01]  /*03a0*/  LOP3.LUT R10, R23, 0x800fffff, RZ, 0xc0, !PT ;  /* 0x800fffff170a7812 */ /* 0x000fe200078ec0ff */
[----:B------:R-:W-:Y:S01]  /*03b0*/  IMAD.MOV.U32 R24, RZ, RZ, 0x1ca00000 ;  /* 0x1ca00000ff187424 */ /* 0x000fe200078e00ff */
[C---:B------:R-:W-:Y:S01]  /*03c0*/  FSETP.GEU.AND P3, PT, |R13|.reuse, 1.469367938527859385e-39, PT ;  /* 0x001000000d00780b */ /* 0x040fe20003f6e200 */
[----:B------:R-:W-:Y:S01]  /*03d0*/  BSSY.RECONVERGENT B1, `(.L_x_701) ;  /* 0x0000052000017945 */ /* 0x000fe20003800200 */
[----:B------:R-:W-:Y:S01]  /*03e0*/  LOP3.LUT R11, R10, 0x3ff00000, RZ, 0xfc, !PT ;  /* 0x3ff000000a0b7812 */ /* 0x000fe200078efcff */
[----:B------:R-:W-:Y:S01]  /*03f0*/  IMAD.MOV.U32 R10, RZ, RZ, R22 ;  /* 0x000000ffff0a7224 */ /* 0x000fe200078e0016 */
[----:B------:R-:W-:Y:S02]  /*0400*/  LOP3.LUT R4, R13, 0x7ff00000, RZ, 0xc0, !PT ;  /* 0x7ff000000d047812 */ /* 0x000fe400078ec0ff */
[----:B------:R-:W-:-:S03]  /*0410*/  LOP3.LUT R25, R23, 0x7ff00000, RZ, 0xc0, !PT ;  /* 0x7ff0000017197812 */ /* 0x000fc600078ec0ff */
[----:B------:R-:W-:Y:S01]  /*0420*/  @!P1 DMUL R10, R22, 8.98846567431157953865e+307 ;  /* 0x7fe00000160a9828 */ /* 0x000fe20000000000 */
[----:B------:R-:W-:-:S03]  /*0430*/  ISETP.GE.U32.AND P2, PT, R4, R25, PT ;  /* 0x000000190400720c */ /* 0x000fc60003f46070 */
[----:B------:R-:W-:Y:S02]  /*0440*/  @!P3 LOP3.LUT R17, R23, 0x7ff00000, RZ, 0xc0, !PT ;  /* 0x7ff000001711b812 */ /* 0x000fe400078ec0ff */
[----:B------:R-:W0:Y:S02]  /*0450*/  MUFU.RCP64H R15, R11 ;  /* 0x0000000b000f7308 */ /* 0x000e240000001800 */
[----:B------:R-:W-:Y:S02]  /*0460*/  @!P3 ISETP.GE.U32.AND P4, PT, R4, R17, PT ;  /* 0x000000110400b20c */ /* 0x000fe40003f86070 */
[----:B------:R-:W-:Y:S02]  /*0470*/  @!P1 LOP3.LUT R25, R11, 0x7ff00000, RZ, 0xc0, !PT ;  /* 0x7ff000000b199812 */ /* 0x000fe400078ec0ff */
[----:B------:R-:W-:-:S04]  /*0480*/  @!P3 SEL R17, R24, 0x63400000, !P4 ;  /* 0x634000001811b807 */ /* 0x000fc80006000000 */
[----:B------:R-:W-:-:S04]  /*0490*/  @!P3 LOP3.LUT R20, R17, 0x80000000, R13, 0xf8, !PT ;  /* 0x800000001114b812 */ /* 0x000fc800078ef80d */
[----:B------:R-:W-:Y:S01]  /*04a0*/  @!P3 LOP3.LUT R21, R20, 0x100000, RZ, 0xfc, !PT ;  /* 0x001000001415b812 */ /* 0x000fe200078efcff */
[----:B------:R-:W-:Y:S01]  /*04b0*/  @!P3 IMAD.MOV.U32 R20, RZ, RZ, RZ ;  /* 0x000000ffff14b224 */ /* 0x000fe200078e00ff */
[----:B0-----:R-:W-:-:S08]  /*04c0*/  DFMA R18, R14, -R10, 1 ;  /* 0x3ff000000e12742b */ /* 0x001fd0000000080a */
[----:B------:R-:W-:-:S08]  /*04d0*/  DFMA R18, R18, R18, R18 ;  /* 0x000000121212722b */ /* 0x000fd00000000012 */
[----:B------:R-:W-:Y:S01]  /*04e0*/  DFMA R18, R14, R18, R14 ;  /* 0x000000120e12722b */ /* 0x000fe2000000000e */
[----:B------:R-:W-:Y:S01]  /*04f0*/  SEL R15, R24, 0x63400000, !P2 ;  /* 0x63400000180f7807 */ /* 0x000fe20005000000 */
[----:B------:R-:W-:-:S03]  /*0500*/  IMAD.MOV.U32 R14, RZ, RZ, R12 ;  /* 0x000000ffff0e7224 */ /* 0x000fc600078e000c */
[----:B------:R-:W-:-:S03]  /*0510*/  LOP3.LUT R15, R15, 0x800fffff, R13, 0xf8, !PT ;  /* 0x800fffff0f0f7812 */ /* 0x000fc600078ef80d */
[----:B------:R-:W-:-:S03]  /*0520*/  DFMA R16, R18, -R10, 1 ;  /* 0x3ff000001210742b */ /* 0x000fc6000000080a */
[----:B------:R-:W-:-:S05]  /*0530*/  @!P3 DFMA R14, R14, 2, -R20 ;  /* 0x400000000e0eb82b */ /* 0x000fca0000000814 */
[----:B------:R-:W-:-:S08]  /*0540*/  DFMA R16, R18, R16, R18 ;  /* 0x000000101210722b */ /* 0x000fd00000000012 */
[----:B------:R-:W-:-:S08]  /*0550*/  DMUL R18, R16, R14 ;  /* 0x0000000e10127228 */ /* 0x000fd00000000000 */
[----:B------:R-:W-:-:S08]  /*0560*/  DFMA R20, R18, -R10, R14 ;  /* 0x8000000a1214722b */ /* 0x000fd0000000000e */
[----:B------:R-:W-:Y:S01]  /*0570*/  DFMA R20, R16, R20, R18 ;  /* 0x000000141014722b */ /* 0x000fe20000000012 */
[----:B------:R-:W-:Y:S01]  /*0580*/  IMAD.MOV.U32 R18, RZ, RZ, R4 ;  /* 0x000000ffff127224 */ /* 0x000fe200078e0004 */
[----:B------:R-:W-:Y:S01]  /*0590*/  @!P3 LOP3.LUT R18, R15, 0x7ff00000, RZ, 0xc0, !PT ;  /* 0x7ff000000f12b812 */ /* 0x000fe200078ec0ff */
[----:B------:R-:W-:-:S04]  /*05a0*/  VIADD R17, R25, 0xffffffff ;  /* 0xffffffff19117836 */ /* 0x000fc80000000000 */
[----:B------:R-:W-:-:S05]  /*05b0*/  VIADD R16, R18, 0xffffffff ;  /* 0xffffffff12107836 */ /* 0x000fca0000000000 */
[----:B------:R-:W-:-:S04]  /*05c0*/  ISETP.GT.U32.AND P1, PT, R16, 0x7feffffe, PT ;  /* 0x7feffffe1000780c */ /* 0x000fc80003f24070 */
[----:B------:R-:W-:-:S13]  /*05d0*/  ISETP.GT.U32.OR P1, PT, R17, 0x7feffffe, P1 ;  /* 0x7feffffe1100780c */ /* 0x000fda0000f24470 */
[----:B------:R-:W-:Y:S05]  /*05e0*/  @P1 BRA `(.L_x_702) ;  /* 0x00000000006c1947 */ /* 0x000fea0003800000 */
[----:B------:R-:W-:-:S04]  /*05f0*/  LOP3.LUT R13, R23, 0x7ff00000, RZ, 0xc0, !PT ;  /* 0x7ff00000170d7812 */ /* 0x000fc800078ec0ff */
[CC--:B------:R-:W-:Y:S02]  /*0600*/  VIADDMNMX R12, R4.reuse, -R13.reuse, 0xb9600000, !PT ;  /* 0xb9600000040c7446 */ /* 0x0c0fe4000780090d */
[----:B------:R-:W-:Y:S02]  /*0610*/  ISETP.GE.U32.AND P1, PT, R4, R13, PT ;  /* 0x0000000d0400720c */ /* 0x000fe40003f26070 */
[----:B------:R-:W-:Y:S01]  /*0620*/  VIMNMX R4, PT, PT, R12, 0x46a00000, PT ;  /* 0x46a000000c047848 */ /* 0x000fe20003fe0100 */
[----:B------:R-:W-:Y:S01]  /*0630*/  IMAD.MOV.U32 R12, RZ, RZ, RZ ;  /* 0x000000ffff0c7224 */ /* 0x000fe200078e00ff */
[----:B------:R-:W-:-:S05]  /*0640*/  SEL R13, R24, 0x63400000, !P1 ;  /* 0x63400000180d7807 */ /* 0x000fca0004800000 */
[----:B------:R-:W-:-:S04]  /*0650*/  IMAD.IADD R4, R4, 0x1, -R13 ;  /* 0x0000000104047824 */ /* 0x000fc800078e0a0d */
[----:B------:R-:W-:-:S06]  /*0660*/  VIADD R13, R4, 0x7fe00000 ;  /* 0x7fe00000040d7836 */ /* 0x000fcc0000000000 */
[----:B------:R-:W-:-:S10]  /*0670*/  DMUL R16, R20, R12 ;  /* 0x0000000c14107228 */ /* 0x000fd40000000000 */
[----:B------:R-:W-:-:S13]  /*0680*/  FSETP.GTU.AND P1, PT, |R17|, 1.469367938527859385e-39, PT ;  /* 0x001000001100780b */ /* 0x000fda0003f2c200 */
[----:B------:R-:W-:Y:S05]  /*0690*/  @P1 BRA `(.L_x_703) ;  /* 0x0000000000941947 */ /* 0x000fea0003800000 */
[----:B------:R-:W-:Y:S01]  /*06a0*/  DFMA R10, R20, -R10, R14 ;  /* 0x8000000a140a722b */ /* 0x000fe2000000000e */
[----:B------:R-:W-:-:S09]  /*06b0*/  IMAD.MOV.U32 R12, RZ, RZ, RZ ;  /* 0x000000ffff0c7224 */ /* 0x000fd200078e00ff */
[C---:B------:R-:W-:Y:S02]  /*06c0*/  FSETP.NEU.AND P1, PT, R11.reuse, RZ, PT ;  /* 0x000000ff0b00720b */ /* 0x040fe40003f2d000 */
[----:B------:R-:W-:-:S04]  /*06d0*/  LOP3.LUT R15, R11, 0x80000000, R23, 0x48, !PT ;  /* 0x800000000b0f7812 */ /* 0x000fc800078e4817 */
[----:B------:R-:W-:-:S07]  /*06e0*/  LOP3.LUT R13, R15, R13, RZ, 0xfc, !PT ;  /* 0x0000000d0f0d7212 */ /* 0x000fce00078efcff */
[----:B------:R-:W-:Y:S05]  /*06f0*/  @!P1 BRA `(.L_x_703) ;  /* 0x00000000007c9947 */ /* 0x000fea0003800000 */
[----:B------:R-:W-:Y:S01]  /*0700*/  IMAD.MOV R11, RZ, RZ, -R4 ;  /* 0x000000ffff0b7224 */ /* 0x000fe200078e0a04 */
[----:B------:R-:W-:Y:S01]  /*0710*/  DMUL.RP R12, R20, R12 ;  /* 0x0000000c140c7228 */ /* 0x000fe20000008000 */
[----:B------:R-:W-:-:S06]  /*0720*/  IMAD.MOV.U32 R10, RZ, RZ, RZ ;  /* 0x000000ffff0a7224 */ /* 0x000fcc00078e00ff */
[----:B------:R-:W-:-:S03]  /*0730*/  DFMA R10, R16, -R10, R20 ;  /* 0x8000000a100a722b */ /* 0x000fc60000000014 */
[----:B------:R-:W-:-:S03]  /*0740*/  LOP3.LUT R15, R13, R15, RZ, 0x3c, !PT ;  /* 0x0000000f0d0f7212 */ /* 0x000fc600078e3cff */
[----:B------:R-:W-:-:S04]  /*0750*/  IADD3 R10, PT, PT, -R4, -0x43300000, RZ ;  /* 0xbcd00000040a7810 */ /* 0x000fc80007ffe1ff */
[----:B------:R-:W-:-:S04]  /*0760*/  FSETP.NEU.AND P1, PT, |R11|, R10, PT ;  /* 0x0000000a0b00720b */ /* 0x000fc80003f2d200 */
[----:B------:R-:W-:Y:S02]  /*0770*/  FSEL R16, R12, R16, !P1 ;  /* 0x000000100c107208 */ /* 0x000fe40004800000 */
[----:B------:R-:W-:Y:S01]  /*0780*/  FSEL R17, R15, R17, !P1 ;  /* 0x000000110f117208 */ /* 0x000fe20004800000 */
[----:B------:R-:W-:Y:S06]  /*0790*/  BRA `(.L_x_703) ;  /* 0x0000000000547947 */ /* 0x000fec0003800000 */
.L_x_702:
[----:B------:R-:W-:-:S14]  /*07a0*/  DSETP.NAN.AND P1, PT, R12, R12, PT ;  /* 0x0000000c0c00722a */ /* 0x000fdc0003f28000 */
[----:B------:R-:W-:Y:S05]  /*07b0*/  @P1 BRA `(.L_x_704) ;  /* 0x0000000000441947 */ /* 0x000fea0003800000 */
[----:B------:R-:W-:-:S14]  /*07c0*/  DSETP.NAN.AND P1, PT, R22, R22, PT ;  /* 0x000000161600722a */ /* 0x000fdc0003f28000 */
[----:B------:R-:W-:Y:S05]  /*07d0*/  @P1 BRA `(.L_x_705) ;  /* 0x0000000000301947 */ /* 0x000fea0003800000 */
[----:B------:R-:W-:Y:S01]  /*07e0*/  ISETP.NE.AND P1, PT, R18, R25, PT ;  /* 0x000000191200720c */ /* 0x000fe20003f25270 */
[----:B------:R-:W-:Y:S02]  /*07f0*/  IMAD.MOV.U32 R16, RZ, RZ, 0x0 ;  /* 0x00000000ff107424 */ /* 0x000fe400078e00ff */
[----:B------:R-:W-:-:S10]  /*0800*/  IMAD.MOV.U32 R17, RZ, RZ, -0x80000 ;  /* 0xfff80000ff117424 */ /* 0x000fd400078e00ff */
[----:B------:R-:W-:Y:S05]  /*0810*/  @!P1 BRA `(.L_x_703) ;  /* 0x0000000000349947 */ /* 0x000fea0003800000 */
[----:B------:R-:W-:Y:S02]  /*0820*/  ISETP.NE.AND P1, PT, R18, 0x7ff00000, PT ;  /* 0x7ff000001200780c */ /* 0x000fe40003f25270 */
[----:B------:R-:W-:Y:S02]  /*0830*/  LOP3.LUT R17, R13, 0x80000000, R23, 0x48, !PT ;  /* 0x800000000d117812 */ /* 0x000fe400078e4817 */
[----:B------:R-:W-:-:S13]  /*0840*/  ISETP.EQ.OR P1, PT, R25, RZ, !P1 ;  /* 0x000000ff1900720c */ /* 0x000fda0004f22670 */
[----:B------:R-:W-:Y:S01]  /*0850*/  @P1 LOP3.LUT R4, R17, 0x7ff00000, RZ, 0xfc, !PT ;  /* 0x7ff0000011041812 */ /* 0x000fe200078efcff */
[----:B------:R-:W-:Y:S02]  /*0860*/  @!P1 IMAD.MOV.U32 R16, RZ, RZ, RZ ;  /* 0x000000ffff109224 */ /* 0x000fe400078e00ff */
[----:B------:R-:W-:Y:S02]  /*0870*/  @P1 IMAD.MOV.U32 R16, RZ, RZ, RZ ;  /* 0x000000ffff101224 */ /* 0x000fe400078e00ff */
[----:B------:R-:W-:Y:S01]  /*0880*/  @P1 IMAD.MOV.U32 R17, RZ, RZ, R4 ;  /* 0x000000ffff111224 */ /* 0x000fe200078e0004 */
[----:B------:R-:W-:Y:S06]  /*0890*/  BRA `(.L_x_703) ;  /* 0x0000000000147947 */ /* 0x000fec0003800000 */
.L_x_705:
[----:B------:R-:W-:Y:S01]  /*08a0*/  LOP3.LUT R17, R23, 0x80000, RZ, 0xfc, !PT ;  /* 0x0008000017117812 */ /* 0x000fe200078efcff */
[----:B------:R-:W-:Y:S01]  /*08b0*/  IMAD.MOV.U32 R16, RZ, RZ, R22 ;  /* 0x000000ffff107224 */ /* 0x000fe200078e0016 */
[----:B------:R-:W-:Y:S06]  /*08c0*/  BRA `(.L_x_703) ;  /* 0x0000000000087947 */ /* 0x000fec0003800000 */
.L_x_704:
[----:B------:R-:W-:Y:S01]  /*08d0*/  LOP3.LUT R17, R13, 0x80000, RZ, 0xfc, !PT ;  /* 0x000800000d117812 */ /* 0x000fe200078efcff */
[----:B------:R-:W-:-:S07]  /*08e0*/  IMAD.MOV.U32 R16, RZ, RZ, R12 ;  /* 0x000000ffff107224 */ /* 0x000fce00078e000c */
.L_x_703:
[----:B------:R-:W-:Y:S05]  /*08f0*/  BSYNC.RECONVERGENT B1 ;  /* 0x0000000000017941 */ /* 0x000fea0003800200 */
.L_x_701:
[----:B------:R-:W-:Y:S02]  /*0900*/  IMAD.MOV.U32 R10, RZ, RZ, R0 ;  /* 0x000000ffff0a7224 */ /* 0x000fe400078e0000 */
[----:B------:R-:W-:-:S04]  /*0910*/  IMAD.MOV.U32 R11, RZ, RZ, 0x0 ;  /* 0x00000000ff0b7424 */ /* 0x000fc800078e00ff */
[----:B------:R-:W-:Y:S05]  /*0920*/  RET.REL.NODEC R10 `(_Z4multPdS_ii) ;  /* 0xfffffff40ab47950 */ /* 0x000fea0003c3ffff */
.L_x_706:
        /* <DEDUP_REMOVED lines=13> */
.L_x_717:


//--------------------- .text._Z9updateRowPdS_iii --------------------------
	.section	.text._Z9updateRowPdS_iii,"ax",@progbits
	.align	128
        .global         _Z9updateRowPdS_iii
        .type           _Z9updateRowPdS_iii,@function
        .size           _Z9updateRowPdS_iii,(.L_x_718 - _Z9updateRowPdS_iii)
        .other          _Z9updateRowPdS_iii,@"STO_CUDA_ENTRY STV_DEFAULT"
_Z9updateRowPdS_iii:
.text._Z9updateRowPdS_iii:
[----:B------:R-:W-:Y:S01]  /*0000*/  LDC R1, c[0x0][0x37c] ;  /* 0x0000df00ff017b82 */ /* 0x000fe20000000800 */
[----:B------:R-:W0:Y:S01]  /*0010*/  S2R R11, SR_CTAID.X ;  /* 0x00000000000b7919 */ /* 0x000e220000002500 */
[----:B------:R-:W1:Y:S06]  /*0020*/  LDCU UR8, c[0x0][0x370] ;  /* 0x00006e00ff0877ac */ /* 0x000e6c0008000800 */
[----:B------:R-:W2:Y:S01]  /*0030*/  LDC.64 R2, c[0x0][0x390] ;  /* 0x0000e400ff027b82 */ /* 0x000ea20000000a00 */
[----:B------:R-:W0:Y:S01]  /*0040*/  S2R R0, SR_TID.X ;  /* 0x0000000000007919 */ /* 0x000e220000002100 */
[----:B------:R-:W1:Y:S02]  /*0050*/  LDCU UR4, c[0x0][0x360] ;  /* 0x00006c00ff0477ac */ /* 0x000e640008000800 */
[----:B-1----:R-:W-:-:S02]  /*0060*/  UIMAD UR8, UR8, UR4, URZ ;  /* 0x00000004080872a4 */ /* 0x002fc4000f8e02ff */
[----:B0-----:R-:W-:Y:S01]  /*0070*/  IMAD R11, R11, UR4, R0 ;  /* 0x000000040b0b7c24 */ /* 0x001fe2000f8e0200 */
[----:B--2---:R-:W-:-:S04]  /*0080*/  SHF.R.S32.HI R0, RZ, 0x1f, R2 ;  /* 0x0000001fff007819 */ /* 0x004fc80000011402 */
[----:B------:R-:W-:-:S04]  /*0090*/  ISETP.GE.U32.AND P0, PT, R11, R2, PT ;  /* 0x000000020b00720c */ /* 0x000fc80003f06070 */
[----:B------:R-:W-:-:S13]  /*00a0*/  ISETP.GE.U32.AND.EX P0, PT, RZ, R0, PT, P0 ;  /* 0x00000000ff00720c */ /* 0x000fda0003f06100 */
[----:B------:R-:W-:Y:S05]  /*00b0*/  @P0 EXIT ;  /* 0x000000000000094d */ /* 0x000fea0003800000 */
[----:B------:R-:W0:Y:S01]  /*00c0*/  LDC.64 R4, c[0x0][0x380] ;  /* 0x0000e000ff047b82 */ /* 0x000e220000000a00 */
[----:B------:R-:W1:Y:S01]  /*00d0*/  LDCU.64 UR10, c[0x0][0x358] ;  /* 0x00006b00ff0a77ac */ /* 0x000e620008000a00 */
[----:B------:R-:W-:-:S06]  /*00e0*/  IMAD R7, R3, R2, R3 ;  /* 0x0000000203077224 */ /* 0x000fcc00078e0203 */
[----:B------:R-:W2:Y:S01]  /*00f0*/  LDC R8, c[0x0][0x398] ;  /* 0x0000e600ff087b82 */ /* 0x000ea20000000800 */
[----:B0-----:R-:W-:-:S06]  /*0100*/  IMAD.WIDE R6, R7, 0x8, R4 ;  /* 0x0000000807067825 */ /* 0x001fcc00078e0204 */
[----:B-1----:R-:W3:Y:S01]  /*0110*/  LDG.E.64 R6, desc[UR10][R6.64] ;  /* 0x0000000a06067981 */ /* 0x002ee2000c1e1b00 */
[----:B--2---:R-:W-:-:S04]  /*0120*/  IMAD R3, R3, R2, R8 ;  /* 0x0000000203037224 */ /* 0x004fc800078e0208 */
[----:B------:R-:W-:-:S06]  /*0130*/  IMAD.WIDE R4, R3, 0x8, R4 ;  /* 0x0000000803047825 */ /* 0x000fcc00078e0204 */
[----:B------:R-:W2:Y:S01]  /*0140*/  LDG.E.64 R4, desc[UR10][R4.64] ;  /* 0x0000000a04047981 */ /* 0x000ea2000c1e1b00 */
[----:B------:R-:W-:Y:S01]  /*0150*/  IMAD.MOV.U32 R2, RZ, RZ, 0x1 ;  /* 0x00000001ff027424 */ /* 0x000fe200078e00ff */
[----:B---3--:R-:W0:Y:S05]  /*0160*/  MUFU.RCP64H R3, R7 ;  /* 0x0000000700037308 */ /* 0x008e2a0000001800 */
[----:B0-----:R-:W-:-:S08]  /*0170*/  DFMA R8, -R6, R2, 1 ;  /* 0x3ff000000608742b */ /* 0x001fd00000000102 */
[----:B------:R-:W-:-:S08]  /*0180*/  DFMA R8, R8, R8, R8 ;  /* 0x000000080808722b */ /* 0x000fd00000000008 */
[----:B------:R-:W-:-:S08]  /*0190*/  DFMA R8, R2, R8, R2 ;  /* 0x000000080208722b */ /* 0x000fd00000000002 */
[----:B------:R-:W-:-:S08]  /*01a0*/  DFMA R2, -R6, R8, 1 ;  /* 0x3ff000000602742b */ /* 0x000fd00000000108 */
[----:B------:R-:W-:-:S08]  /*01b0*/  DFMA R2, R8, R2, R8 ;  /* 0x000000020802722b */ /* 0x000fd00000000008 */
[----:B--2---:R-:W-:-:S08]  /*01c0*/  DMUL R8, R4, -R2 ;  /* 0x8000000204087228 */ /* 0x004fd00000000000 */
[--C-:B------:R-:W-:Y:S02]  /*01d0*/  DFMA R12, -R6, R8, -R4.reuse ;  /* 0x00000008060c722b */ /* 0x100fe40000000904 */
[----:B------:R-:W-:-:S06]  /*01e0*/  DADD R4, -RZ, -R4 ;  /* 0x00000000ff047229 */ /* 0x000fcc0000000904 */
[----:B------:R-:W-:Y:S01]  /*01f0*/  DFMA R2, R2, R12, R8 ;  /* 0x0000000c0202722b */ /* 0x000fe20000000008 */
[----:B------:R-:W-:-:S03]  /*0200*/  IMAD.MOV.U32 R13, RZ, RZ, RZ ;  /* 0x000000ffff0d7224 */ /* 0x000fc600078e00ff */
[----:B------:R-:W-:-:S06]  /*0210*/  FSETP.GEU.AND P1, PT, |R5|, 6.5827683646048100446e-37, PT ;  /* 0x036000000500780b */ /* 0x000fcc0003f2e200 */
[----:B------:R-:W-:-:S05]  /*0220*/  FFMA R8, RZ, R7, R3 ;  /* 0x00000007ff087223 */ /* 0x000fca0000000003 */
[----:B------:R-:W-:-:S13]  /*0230*/  FSETP.GT.AND P0, PT, |R8|, 1.469367938527859385e-39, PT ;  /* 0x001000000800780b */ /* 0x000fda0003f04200 */
[----:B------:R-:W-:Y:S05]  /*0240*/  @P0 BRA P1, `(.L_x_707) ;  /* 0x0000000000100947 */ /* 0x000fea0000800000 */
[----:B------:R-:W-:-:S07]  /*0250*/  MOV R10, 0x270 ;  /* 0x00000270000a7802 */ /* 0x000fce0000000f00 */
[----:B------:R-:W-:Y:S05]  /*0260*/  CALL.REL.NOINC `($__internal_1_$__cuda_sm20_div_rn_f64_full) ;  /* 0x0000000000a07944 */ /* 0x000fea0003c00000 */
[----:B------:R-:W-:Y:S02]  /*0270*/  IMAD.MOV.U32 R2, RZ, RZ, R16 ;  /* 0x000000ffff027224 */ /* 0x000fe400078e0010 */
[----:B------:R-:W-:-:S07]  /*0280*/  IMAD.MOV.U32 R3, RZ, RZ, R17 ;  /* 0x000000ffff037224 */ /* 0x000fce00078e0011 */
.L_x_707:
[----:B------:R-:W0:Y:S01]  /*0290*/  LDC R4, c[0x0][0x390] ;  /* 0x0000e400ff047b82 */ /* 0x000e220000000800 */
[----:B------:R-:W1:Y:S01]  /*02a0*/  LDCU UR4, c[0x0][0x394] ;  /* 0x00007280ff0477ac */ /* 0x000e620008000800 */
[----:B------:R-:W2:Y:S01]  /*02b0*/  LDCU UR6, c[0x0][0x398] ;  /* 0x00007300ff0677ac */ /* 0x000ea20008000800 */
[----:B------:R-:W3:Y:S01]  /*02c0*/  LDCU.128 UR12, c[0x0][0x380] ;  /* 0x00007000ff0c77ac */ /* 0x000ee20008000c00 */
[----:B-1----:R-:W-:Y:S02]  /*02d0*/  USHF.R.S32.HI UR5, URZ, 0x1f, UR4 ;  /* 0x0000001fff057899 */ /* 0x002fe40008011404 */
[----:B--23--:R-:W-:-:S12]  /*02e0*/  USHF.R.S32.HI UR7, URZ, 0x1f, UR6 ;  /* 0x0000001fff077899 */ /* 0x00cfd80008011406 */
.L_x_708:
[-C--:B0-----:R-:W-:Y:S02]  /*02f0*/  IMAD R5, R13, R4.reuse, RZ ;  /* 0x000000040d057224 */ /* 0x081fe400078e02ff */
[----:B-1----:R-:W-:-:S04]  /*0300*/  IMAD.WIDE.U32 R6, R11, R4, UR4 ;  /* 0x000000040b067e25 */ /* 0x002fc8000f8e0004 */
[----:B------:R-:W-:Y:S02]  /*0310*/  IMAD R5, R0, R11, R5 ;  /* 0x0000000b00057224 */ /* 0x000fe400078e0205 */
[----:B------:R-:W-:-:S04]  /*0320*/  IMAD.WIDE.U32 R8, R11, R4, UR6 ;  /* 0x000000060b087e25 */ /* 0x000fc8000f8e0004 */
[----:B------:R-:W-:Y:S02]  /*0330*/  IMAD.IADD R15, R7, 0x1, R5 ;  /* 0x00000001070f7824 */ /* 0x000fe400078e0205 */
[----:B------:R-:W-:Y:S02]  /*0340*/  IMAD.IADD R5, R5, 0x1, R9 ;  /* 0x0000000105057824 */ /* 0x000fe400078e0209 */
[C---:B------:R-:W-:Y:S01]  /*0350*/  IMAD.SHL.U32 R22, R6.reuse, 0x8, RZ ;  /* 0x0000000806167824 */ /* 0x040fe200078e00ff */
[----:B------:R-:W-:Y:S01]  /*0360*/  SHF.L.U64.HI R10, R6, 0x3, R15 ;  /* 0x00000003060a7819 */ /* 0x000fe2000001020f */
[C---:B------:R-:W-:Y:S01]  /*0370*/  IMAD.SHL.U32 R7, R8.reuse, 0x8, RZ ;  /* 0x0000000808077824 */ /* 0x040fe200078e00ff */
[----:B------:R-:W-:Y:S02]  /*0380*/  SHF.L.U64.HI R5, R8, 0x3, R5 ;  /* 0x0000000308057819 */ /* 0x000fe40000010205 */
[----:B------:R-:W-:Y:S02]  /*0390*/  IADD3 R20, P0, PT, R22, UR12, RZ ;  /* 0x0000000c16147c10 */ /* 0x000fe4000ff1e0ff */
[----:B------:R-:W-:-:S02]  /*03a0*/  IADD3 R8, P1, PT, R7, UR12, RZ ;  /* 0x0000000c07087c10 */ /* 0x000fc4000ff3e0ff */
[----:B------:R-:W-:Y:S02]  /*03b0*/  IADD3.X R21, PT, PT, R10, UR13, RZ, P0, !PT ;  /* 0x0000000d0a157c10 */ /* 0x000fe400087fe4ff */
[----:B------:R-:W-:-:S03]  /*03c0*/  IADD3.X R9, PT, PT, R5, UR13, RZ, P1, !PT ;  /* 0x0000000d05097c10 */ /* 0x000fc60008ffe4ff */
[----:B------:R-:W2:Y:S04]  /*03d0*/  LDG.E.64 R14, desc[UR10][R20.64] ;  /* 0x0000000a140e7981 */ /* 0x000ea8000c1e1b00 */
[----:B------:R-:W2:Y:S01]  /*03e0*/  LDG.E.64 R16, desc[UR10][R8.64] ;  /* 0x0000000a08107981 */ /* 0x000ea2000c1e1b00 */
[----:B------:R-:W-:Y:S02]  /*03f0*/  IADD3 R22, P0, PT, R22, UR14, RZ ;  /* 0x0000000e16167c10 */ /* 0x000fe4000ff1e0ff */
[----:B------:R-:W-:Y:S02]  /*0400*/  IADD3 R6, P1, PT, R7, UR14, RZ ;  /* 0x0000000e07067c10 */ /* 0x000fe4000ff3e0ff */
[----:B------:R-:W-:Y:S02]  /*0410*/  IADD3.X R23, PT, PT, R10, UR15, RZ, P0, !PT ;  /* 0x0000000f0a177c10 */ /* 0x000fe400087fe4ff */
[----:B------:R-:W-:Y:S01]  /*0420*/  IADD3.X R7, PT, PT, R5, UR15, RZ, P1, !PT ;  /* 0x0000000f05077c10 */ /* 0x000fe20008ffe4ff */
[----:B--2---:R-:W-:-:S07]  /*0430*/  DFMA R14, R14, R2, R16 ;  /* 0x000000020e0e722b */ /* 0x004fce0000000010 */
[----:B------:R1:W-:Y:S04]  /*0440*/  STG.E.64 desc[UR10][R8.64], R14 ;  /* 0x0000000e08007986 */ /* 0x0003e8000c101b0a */
[----:B------:R-:W2:Y:S04]  /*0450*/  LDG.E.64 R16, desc[UR10][R22.64] ;  /* 0x0000000a16107981 */ /* 0x000ea8000c1e1b00 */
[----:B------:R-:W2:Y:S01]  /*0460*/  LDG.E.64 R18, desc[UR10][R6.64] ;  /* 0x0000000a06127981 */ /* 0x000ea2000c1e1b00 */
[----:B------:R-:W-:-:S05]  /*0470*/  IADD3 R11, P0, PT, R11, UR8, RZ ;  /* 0x000000080b0b7c10 */ /* 0x000fca000ff1e0ff */
[----:B------:R-:W-:Y:S01]  /*0480*/  IMAD.X R13, RZ, RZ, R13, P0 ;  /* 0x000000ffff0d7224 */ /* 0x000fe200000e060d */
[----:B------:R-:W-:-:S04]  /*0490*/  ISETP.GE.U32.AND P0, PT, R11, R4, PT ;  /* 0x000000040b00720c */ /* 0x000fc80003f06070 */
[----:B------:R-:W-:Y:S01]  /*04a0*/  ISETP.GE.U32.AND.EX P0, PT, R13, R0, PT, P0 ;  /* 0x000000000d00720c */ /* 0x000fe20003f06100 */
[----:B--2---:R-:W-:-:S07]  /*04b0*/  DFMA R16, R16, R2, R18 ;  /* 0x000000021010722b */ /* 0x004fce0000000012 */
[----:B------:R1:W-:Y:S05]  /*04c0*/  STG.E.64 desc[UR10][R6.64], R16 ;  /* 0x0000001006007986 */ /* 0x0003ea000c101b0a */
[----:B------:R-:W-:Y:S05]  /*04d0*/  @!P0 BRA `(.L_x_708) ;  /* 0xfffffffc00848947 */ /* 0x000fea000383ffff */
[----:B------:R-:W-:Y:S05]  /*04e0*/  EXIT ;  /* 0x000000000000794d */ /* 0x000fea0003800000 */
        .weak           $__internal_1_$__cuda_sm20_div_rn_f64_full
        .type           $__internal_1_$__cuda_sm20_div_rn_f64_full,@function
        .size           $__internal_1_$__cuda_sm20_div_rn_f64_full,(.L_x_718 - $__internal_1_$__cuda_sm20_div_rn_f64_full)
$__internal_1_$__cuda_sm20_div_rn_f64_full:
[C---:B------:R-:W-:Y:S01]  /*04f0*/  FSETP.GEU.AND P0, PT, |R7|.reuse, 1.469367938527859385e-39, PT ;  /* 0x001000000700780b */ /* 0x040fe20003f0e200 */
[--C-:B------:R-:W-:Y:S01]  /*0500*/  IMAD.MOV.U32 R8, RZ, RZ, R6.reuse ;  /* 0x000000ffff087224 */ /* 0x100fe200078e0006 */
[----:B------:R-:W-:Y:S01]  /*0510*/  LOP3.LUT R2, R7, 0x800fffff, RZ, 0xc0, !PT ;  /* 0x800fffff07027812 */ /* 0x000fe200078ec0ff */
[----:B------:R-:W-:Y:S02]  /*0520*/  IMAD.MOV.U32 R9, RZ, RZ, R7 ;  /* 0x000000ffff097224 */ /* 0x000fe400078e0007 */
[----:B------:R-:W-:Y:S01]  /*0530*/  IMAD.MOV.U32 R14, RZ, RZ, 0x1 ;  /* 0x00000001ff0e7424 */ /* 0x000fe200078e00ff */
[----:B------:R-:W-:Y:S01]  /*0540*/  LOP3.LUT R3, R2, 0x3ff00000, RZ, 0xfc, !PT ;  /* 0x3ff0000002037812 */ /* 0x000fe200078efcff */
[----:B------:R-:W-:Y:S02]  /*0550*/  IMAD.MOV.U32 R2, RZ, RZ, R6 ;  /* 0x000000ffff027224 */ /* 0x000fe400078e0006 */
[----:B------:R-:W-:Y:S02]  /*0560*/  IMAD.MOV.U32 R12, RZ, RZ, 0x1ca00000 ;  /* 0x1ca00000ff0c7424 */ /* 0x000fe400078e00ff */
[----:B------:R-:W-:-:S02]  /*0570*/  IMAD.MOV.U32 R6, RZ, RZ, R4 ;  /* 0x000000ffff067224 */ /* 0x000fc400078e0004 */
[----:B------:R-:W-:-:S06]  /*0580*/  @!P0 DMUL R2, R8, 8.98846567431157953865e+307 ;  /* 0x7fe0000008028828 */ /* 0x000fcc0000000000 */
[----:B------:R-:W0:Y:S02]  /*0590*/  MUFU.RCP64H R15, R3 ;  /* 0x00000003000f7308 */ /* 0x000e240000001800 */
[----:B0-----:R-:W-:-:S08]  /*05a0*/  DFMA R16, R14, -R2, 1 ;  /* 0x3ff000000e10742b */ /* 0x001fd00000000802 */
[----:B------:R-:W-:-:S08]  /*05b0*/  DFMA R16, R16, R16, R16 ;  /* 0x000000101010722b */ /* 0x000fd00000000010 */
[----:B------:R-:W-:Y:S01]  /*05c0*/  DFMA R14, R14, R16, R14 ;  /* 0x000000100e0e722b */ /* 0x000fe2000000000e */
[----:B------:R-:W-:Y:S02]  /*05d0*/  LOP3.LUT R17, R7, 0x7ff00000, RZ, 0xc0, !PT ;  /* 0x7ff0000007117812 */ /* 0x000fe400078ec0ff */
[----:B------:R-:W-:-:S04]  /*05e0*/  LOP3.LUT R16, R5, 0x7ff00000, RZ, 0xc0, !PT ;  /* 0x7ff0000005107812 */ /* 0x000fc800078ec0ff */
[----:B------:R-:W-:Y:S01]  /*05f0*/  ISETP.GE.U32.AND P1, PT, R16, R17, PT ;  /* 0x000000111000720c */ /* 0x000fe20003f26070 */
[C---:B------:R-:W-:Y:S01]  /*0600*/  DFMA R18, R14.reuse, -R2, 1 ;  /* 0x3ff000000e12742b */ /* 0x040fe20000000802 */
[----:B------:R-:W-:Y:S02]  /*0610*/  IMAD.MOV.U32 R23, RZ, RZ, R16 ;  /* 0x000000ffff177224 */ /* 0x000fe400078e0010 */
[----:B------:R-:W-:Y:S02]  /*0620*/  SEL R7, R12, 0x63400000, !P1 ;  /* 0x634000000c077807 */ /* 0x000fe40004800000 */
[----:B------:R-:W-:Y:S02]  /*0630*/  FSETP.GEU.AND P1, PT, |R5|, 1.469367938527859385e-39, PT ;  /* 0x001000000500780b */ /* 0x000fe40003f2e200 */
[----:B------:R-:W-:Y:S01]  /*0640*/  LOP3.LUT R7, R7, 0x800fffff, R5, 0xf8, !PT ;  /* 0x800fffff07077812 */ /* 0x000fe200078ef805 */
[----:B------:R-:W-:-:S10]  /*0650*/  DFMA R14, R14, R18, R14 ;  /* 0x000000120e0e722b */ /* 0x000fd4000000000e */
[----:B------:R-:W-:Y:S05]  /*0660*/  @P1 BRA `(.L_x_709) ;  /* 0x0000000000201947 */ /* 0x000fea0003800000 */
[----:B------:R-:W-:Y:S01]  /*0670*/  LOP3.LUT R19, R9, 0x7ff00000, RZ, 0xc0, !PT ;  /* 0x7ff0000009137812 */ /* 0x000fe200078ec0ff */
[----:B------:R-:W-:-:S03]  /*0680*/  IMAD.MOV.U32 R18, RZ, RZ, RZ ;  /* 0x000000ffff127224 */ /* 0x000fc600078e00ff */
[----:B------:R-:W-:-:S04]  /*0690*/  ISETP.GE.U32.AND P1, PT, R16, R19, PT ;  /* 0x000000131000720c */ /* 0x000fc80003f26070 */
[----:B------:R-:W-:-:S04]  /*06a0*/  SEL R19, R12, 0x63400000, !P1 ;  /* 0x634000000c137807 */ /* 0x000fc80004800000 */
[----:B------:R-:W-:-:S04]  /*06b0*/  LOP3.LUT R19, R19, 0x80000000, R5, 0xf8, !PT ;  /* 0x8000000013137812 */ /* 0x000fc800078ef805 */
[----:B------:R-:W-:-:S06]  /*06c0*/  LOP3.LUT R19, R19, 0x100000, RZ, 0xfc, !PT ;  /* 0x0010000013137812 */ /* 0x000fcc00078efcff */
[----:B------:R-:W-:-:S10]  /*06d0*/  DFMA R6, R6, 2, -R18 ;  /* 0x400000000606782b */ /* 0x000fd40000000812 */
[----:B------:R-:W-:-:S07]  /*06e0*/  LOP3.LUT R23, R7, 0x7ff00000, RZ, 0xc0, !PT ;  /* 0x7ff0000007177812 */ /* 0x000fce00078ec0ff */
.L_x_709:
[----:B------:R-:W-:Y:S01]  /*06f0*/  IMAD.MOV.U32 R22, RZ, RZ, R17 ;  /* 0x000000ffff167224 */ /* 0x000fe200078e0011 */
[----:B------:R-:W-:Y:S01]  /*0700*/  @!P0 LOP3.LUT R22, R3, 0x7ff00000, RZ, 0xc0, !PT ;  /* 0x7ff0000003168812 */ /* 0x000fe200078ec0ff */
[----:B------:R-:W-:Y:S01]  /*0710*/  VIADD R17, R23, 0xffffffff ;  /* 0xffffffff17117836 */ /* 0x000fe20000000000 */
[----:B------:R-:W-:-:S03]  /*0720*/  DMUL R18, R14, R6 ;  /* 0x000000060e127228 */ /* 0x000fc60000000000 */
[----:B------:R-:W-:Y:S01]  /*0730*/  VIADD R24, R22, 0xffffffff ;  /* 0xffffffff16187836 */ /* 0x000fe20000000000 */
[----:B------:R-:W-:-:S04]  /*0740*/  ISETP.GT.U32.AND P0, PT, R17, 0x7feffffe, PT ;  /* 0x7feffffe1100780c */ /* 0x000fc80003f04070 */
[----:B------:R-:W-:Y:S01]  /*0750*/  ISETP.GT.U32.OR P0, PT, R24, 0x7feffffe, P0 ;  /* 0x7feffffe1800780c */ /* 0x000fe20000704470 */
[----:B------:R-:W-:-:S08]  /*0760*/  DFMA R20, R18, -R2, R6 ;  /* 0x800000021214722b */ /* 0x000fd00000000006 */
[----:B------:R-:W-:-:S04]  /*0770*/  DFMA R14, R14, R20, R18 ;  /* 0x000000140e0e722b */ /* 0x000fc80000000012 */
[----:B------:R-:W-:Y:S07]  /*0780*/  @P0 BRA `(.L_x_710) ;  /* 0x00000000006c0947 */ /* 0x000fee0003800000 */
[----:B------:R-:W-:-:S04]  /*0790*/  LOP3.LUT R5, R9, 0x7ff00000, RZ, 0xc0, !PT ;  /* 0x7ff0000009057812 */ /* 0x000fc800078ec0ff */
[CC--:B------:R-:W-:Y:S02]  /*07a0*/  VIADDMNMX R4, R16.reuse, -R5.reuse, 0xb9600000, !PT ;  /* 0xb960000010047446 */ /* 0x0c0fe40007800905 */
[----:B------:R-:W-:Y:S02]  /*07b0*/  ISETP.GE.U32.AND P0, PT, R16, R5, PT ;  /* 0x000000051000720c */ /* 0x000fe40003f06070 */
[----:B------:R-:W-:Y:S02]  /*07c0*/  VIMNMX R4, PT, PT, R4, 0x46a00000, PT ;  /* 0x46a0000004047848 */ /* 0x000fe40003fe0100 */
[----:B------:R-:W-:-:S05]  /*07d0*/  SEL R5, R12, 0x63400000, !P0 ;  /* 0x634000000c057807 */ /* 0x000fca0004000000 */
[----:B------:R-:W-:Y:S02]  /*07e0*/  IMAD.IADD R12, R4, 0x1, -R5 ;  /* 0x00000001040c7824 */ /* 0x000fe400078e0a05 */
[----:B------:R-:W-:Y:S02]  /*07f0*/  IMAD.MOV.U32 R4, RZ, RZ, RZ ;  /* 0x000000ffff047224 */ /* 0x000fe400078e00ff */
        /* <DEDUP_REMOVED lines=20> */
.L_x_710:
        /* <DEDUP_REMOVED lines=16> */
.L_x_713:
[----:B------:R-:W-:Y:S01]  /*0a40*/  LOP3.LUT R17, R9, 0x80000, RZ, 0xfc, !PT ;  /* 0x0008000009117812 */ /* 0x000fe200078efcff */
[----:B------:R-:W-:Y:S01]  /*0a50*/  IMAD.MOV.U32 R16, RZ, RZ, R8 ;  /* 0x000000ffff107224 */ /* 0x000fe200078e0008 */
[----:B------:R-:W-:Y:S06]  /*0a60*/  BRA `(.L_x_711) ;  /* 0x0000000000087947 */ /* 0x000fec0003800000 */
.L_x_712:
[----:B------:R-:W-:Y:S01]  /*0a70*/  LOP3.LUT R17, R5, 0x80000, RZ, 0xfc, !PT ;  /* 0x0008000005117812 */ /* 0x000fe200078efcff */
[----:B------:R-:W-:-:S07]  /*0a80*/  IMAD.MOV.U32 R16, RZ, RZ, R4 ;  /* 0x000000ffff107224 */ /* 0x000fce00078e0004 */
.L_x_711:
[----:B------:R-:W-:Y:S02]  /*0a90*/  IMAD.MOV.U32 R2, RZ, RZ, R10 ;  /* 0x000000ffff027224 */ /* 0x000fe400078e000a */
[----:B------:R-:W-:-:S04]  /*0aa0*/  IMAD.MOV.U32 R3, RZ, RZ, 0x0 ;  /* 0x00000000ff037424 */ /* 0x000fc800078e00ff */
[----:B------:R-:W-:Y:S05]  /*0ab0*/  RET.REL.NODEC R2 `(_Z9updateRowPdS_iii) ;  /* 0xfffffff402507950 */ /* 0x000fea0003c3ffff */
.L_x_714:
        /* <DEDUP_REMOVED lines=12> */
.L_x_718:


//--------------------- .text._Z8swapRowsPdiii    --------------------------
	.section	.text._Z8swapRowsPdiii,"ax",@progbits
	.align	128
        .global         _Z8swapRowsPdiii
        .type           _Z8swapRowsPdiii,@function
        .size           _Z8swapRowsPdiii,(.L_x_730 - _Z8swapRowsPdiii)
        .other          _Z8swapRowsPdiii,@"STO_CUDA_ENTRY STV_DEFAULT"
_Z8swapRowsPdiii:
.text._Z8swapRowsPdiii:
[----:B------:R-:W-:Y:S01]  /*0000*/  LDC R1, c[0x0][0x37c] ;  /* 0x0000df00ff017b82 */ /* 0x000fe20000000800 */
[----:B------:R-:W0:Y:S01]  /*0010*/  S2R R0, SR_CTAID.X ;  /* 0x0000000000007919 */ /* 0x000e220000002500 */
[----:B------:R-:W1:Y:S01]  /*0020*/  LDCU UR4, c[0x0][0x370] ;  /* 0x00006e00ff0477ac */ /* 0x000e620008000800 */
[----:B------:R-:W0:Y:S01]  /*0030*/  S2R R3, SR_TID.X ;  /* 0x0000000000037919 */ /* 0x000e220000002100 */
[----:B------:R-:W1:Y:S01]  /*0040*/  LDCU UR5, c[0x0][0x360] ;  /* 0x00006c00ff0577ac */ /* 0x000e620008000800 */
[----:B------:R-:W2:Y:S01]  /*0050*/  LDCU UR10, c[0x0][0x388] ;  /* 0x00007100ff0a77ac */ /* 0x000ea20008000800 */
[----:B-1----:R-:W-:Y:S02]  /*0060*/  UIMAD UR4, UR4, UR5, URZ ;  /* 0x00000005040472a4 */ /* 0x002fe4000f8e02ff */
[----:B--2---:R-:W-:Y:S01]  /*0070*/  USHF.R.S32.HI UR8, URZ, 0x1f, UR10 ;  /* 0x0000001fff087899 */ /* 0x004fe2000801140a */
[----:B0-----:R-:W-:-:S05]  /*0080*/  IMAD R0, R0, UR5, R3 ;  /* 0x0000000500007c24 */ /* 0x001fca000f8e0203 */
[----:B------:R-:W-:-:S04]  /*0090*/  ISETP.GE.U32.AND P0, PT, R0, UR10, PT ;  /* 0x0000000a00007c0c */ /* 0x000fc8000bf06070 */
[----:B------:R-:W-:-:S13]  /*00a0*/  ISETP.GE.U32.AND.EX P0, PT, RZ, UR8, PT, P0 ;  /* 0x00000008ff007c0c */ /* 0x000fda000bf06100 */
[----:B------:R-:W-:Y:S05]  /*00b0*/  @P0 EXIT ;  /* 0x000000000000094d */ /* 0x000fea0003800000 */
[----:B------:R-:W0:Y:S01]  /*00c0*/  LDCU UR11, c[0x0][0x38c] ;  /* 0x00007180ff0b77ac */ /* 0x000e220008000800 */
[----:B------:R-:W-:Y:S01]  /*00d0*/  IMAD.MOV.U32 R10, RZ, RZ, RZ ;  /* 0x000000ffff0a7224 */ /* 0x000fe200078e00ff */
[----:B------:R-:W1:Y:S01]  /*00e0*/  LDCU UR12, c[0x0][0x390] ;  /* 0x00007200ff0c77ac */ /* 0x000e620008000800 */
[----:B------:R-:W2:Y:S01]  /*00f0*/  LDCU.64 UR6, c[0x0][0x358] ;  /* 0x00006b00ff0677ac */ /* 0x000ea20008000a00 */
[----:B------:R-:W3:Y:S01]  /*0100*/  LDCU.64 UR14, c[0x0][0x380] ;  /* 0x00007000ff0e77ac */ /* 0x000ee20008000a00 */
[----:B0-----:R-:W-:Y:S02]  /*0110*/  USHF.R.S32.HI UR5, URZ, 0x1f, UR11 ;  /* 0x0000001fff057899 */ /* 0x001fe4000801140b */
[----:B-1----:R-:W-:-:S12]  /*0120*/  USHF.R.S32.HI UR9, URZ, 0x1f, UR12 ;  /* 0x0000001fff097899 */ /* 0x002fd8000801140c */
.L_x_715:
[----:B0-----:R-:W-:Y:S01]  /*0130*/  MOV R5, UR5 ;  /* 0x0000000500057c02 */ /* 0x001fe20008000f00 */
[----:B------:R-:W-:Y:S02]  /*0140*/  IMAD.U32 R4, RZ, RZ, UR11 ;  /* 0x0000000bff047e24 */ /* 0x000fe4000f8e00ff */
[----:B------:R-:W-:Y:S02]  /*0150*/  IMAD R3, R10, UR10, RZ ;  /* 0x0000000a0a037c24 */ /* 0x000fe4000f8e02ff */
[----:B------:R-:W-:Y:S02]  /*0160*/  IMAD.U32 R8, RZ, RZ, UR12 ;  /* 0x0000000cff087e24 */ /* 0x000fe4000f8e00ff */
[----:B------:R-:W-:Y:S02]  /*0170*/  IMAD.U32 R9, RZ, RZ, UR9 ;  /* 0x00000009ff097e24 */ /* 0x000fe4000f8e00ff */
[C---:B------:R-:W-:Y:S02]  /*0180*/  IMAD R7, R0.reuse, UR8, R3 ;  /* 0x0000000800077c24 */ /* 0x040fe4000f8e0203 */
[----:B------:R-:W-:-:S04]  /*0190*/  IMAD.WIDE.U32 R4, R0, UR10, R4 ;  /* 0x0000000a00047c25 */ /* 0x000fc8000f8e0004 */
[----:B------:R-:W-:Y:S01]  /*01a0*/  IMAD.WIDE.U32 R8, R0, UR10, R8 ;  /* 0x0000000a00087c25 */ /* 0x000fe2000f8e0008 */
[----:B------:R-:W-:Y:S02]  /*01b0*/  IADD3 R3, PT, PT, R5, R7, RZ ;  /* 0x0000000705037210 */ /* 0x000fe40007ffe0ff */
[----:B---3--:R-:W-:Y:S01]  /*01c0*/  LEA R2, P0, R4, UR14, 0x3 ;  /* 0x0000000e04027c11 */ /* 0x008fe2000f8018ff */
[----:B------:R-:W-:Y:S01]  /*01d0*/  IMAD.IADD R5, R7, 0x1, R9 ;  /* 0x0000000107057824 */ /* 0x000fe200078e0209 */
[----:B------:R-:W-:Y:S02]  /*01e0*/  LEA R6, P1, R8, UR14, 0x3 ;  /* 0x0000000e08067c11 */ /* 0x000fe4000f8218ff */
[----:B------:R-:W-:Y:S02]  /*01f0*/  LEA.HI.X R3, R4, UR15, R3, 0x3, P0 ;  /* 0x0000000f04037c11 */ /* 0x000fe400080f1c03 */
[----:B------:R-:W-:-:S03]  /*0200*/  LEA.HI.X R7, R8, UR15, R5, 0x3, P1 ;  /* 0x0000000f08077c11 */ /* 0x000fc600088f1c05 */
[----:B--2---:R-:W2:Y:S04]  /*0210*/  LDG.E.64 R4, desc[UR6][R2.64] ;  /* 0x0000000602047981 */ /* 0x004ea8000c1e1b00 */
[----:B------:R-:W3:Y:S01]  /*0220*/  LDG.E.64 R8, desc[UR6][R6.64] ;  /* 0x0000000606087981 */ /* 0x000ee2000c1e1b00 */
[----:B------:R-:W-:-:S04]  /*0230*/  IADD3 R0, P0, PT, R0, UR4, RZ ;  /* 0x0000000400007c10 */ /* 0x000fc8000ff1e0ff */
[----:B------:R-:W-:Y:S02]  /*0240*/  IADD3.X R10, PT, PT, RZ, R10, RZ, P0, !PT ;  /* 0x0000000aff0a7210 */ /* 0x000fe400007fe4ff */
[----:B------:R-:W-:-:S04]  /*0250*/  ISETP.GE.U32.AND P0, PT, R0, UR10, PT ;  /* 0x0000000a00007c0c */ /* 0x000fc8000bf06070 */
[----:B------:R-:W-:Y:S01]  /*0260*/  ISETP.GE.U32.AND.EX P0, PT, R10, UR8, PT, P0 ;  /* 0x000000080a007c0c */ /* 0x000fe2000bf06100 */
[----:B---3--:R0:W-:Y:S04]  /*0270*/  STG.E.64 desc[UR6][R2.64], R8 ;  /* 0x0000000802007986 */ /* 0x0081e8000c101b06 */
[----:B--2---:R0:W-:Y:S08]  /*0280*/  STG.E.64 desc[UR6][R6.64], R4 ;  /* 0x0000000406007986 */ /* 0x0041f0000c101b06 */
[----:B------:R-:W-:Y:S05]  /*0290*/  @!P0 BRA `(.L_x_715) ;  /* 0xfffffffc00a48947 */ /* 0x000fea000383ffff */
[----:B------:R-:W-:Y:S05]  /*02a0*/  EXIT ;  /* 0x000000000000794d */ /* 0x000fea0003800000 */
.L_x_716:
        /* <DEDUP_REMOVED lines=13> */
.L_x_730:


//--------------------- .nv.shared._ZN3cub18CUB_300001_SM_10006detail11EmptyKernelIvEEvv --------------------------
	.section	.nv.shared._ZN3cub18CUB_300001_SM_10006detail11EmptyKernelIvEEvv,"aw",@nobits
	.sectionflags	@""
	.align	16
	.zero		1024


//--------------------- .nv.shared.reserved.0     --------------------------
	.section	.nv.shared.reserved.0,"aw",@nobits
	.weak		__nv_reservedSMEM_offset_0_alias
	.size		__nv_reservedSMEM_offset_0_alias, 0, 64
	.other		__nv_reservedSMEM_offset_0_alias,@"STO_CUDA_RESERVED_SHARED STV_DEFAULT"
__nv_reservedSMEM_offset_0_alias:
	.zero		0
	.zero		64


//--------------------- .nv.global                --------------------------
	.section	.nv.global,"aw",@nobits
.nv.global:
	.type		_ZN34_INTERNAL_08a5edfe_4_k_cu_51f88ff36thrust24THRUST_300001_SM_1000_NS12placeholders2_8E,@object
	.size		_ZN34_INTERNAL_08a5edfe_4_k_cu_51f88ff36thrust24THRUST_300001_SM_1000_NS12placeholders2_8E,(_ZN34_INTERNAL_08a5edfe_4_k_cu_51f88ff34cuda3std3__436_GLOBAL__N__08a5edfe_4_k_cu_51f88ff36ignoreE - _ZN34_INTERNAL_08a5edfe_4_k_cu_51f88ff36thrust24THRUST_300001_SM_1000_NS12placeholders2_8E)
_ZN34_INTERNAL_08a5edfe_4_k_cu_51f88ff36thrust24THRUST_300001_SM_1000_NS12placeholders2_8E:
	.zero		1
	.type		_ZN34_INTERNAL_08a5edfe_4_k_cu_51f88ff34cuda3std3__436_GLOBAL__N__08a5edfe_4_k_cu_51f88ff36ignoreE,@object
	.size		_ZN34_INTERNAL_08a5edfe_4_k_cu_51f88ff34cuda3std3__436_GLOBAL__N__08a5edfe_4_k_cu_51f88ff36ignoreE,(_ZN34_INTERNAL_08a5edfe_4_k_cu_51f88ff34cuda3std6ranges3__45__cpo4dataE - _ZN34_INTERNAL_08a5edfe_4_k_cu_51f88ff34cuda3std3__436_GLOBAL__N__08a5edfe_4_k_cu_51f88ff36ignoreE)
_ZN34_INTERNAL_08a5edfe_4_k_cu_51f88ff34cuda3std3__436_GLOBAL__N__08a5edfe_4_k_cu_51f88ff36ignoreE:
	.zero		1
	.type		_ZN34_INTERNAL_08a5edfe_4_k_cu_51f88ff34cuda3std6ranges3__45__cpo4dataE,@object
	.size		_ZN34_INTERNAL_08a5edfe_4_k_cu_51f88ff34cuda3std6ranges3__45__cpo4dataE,(_ZN34_INTERNAL_08a5edfe_4_k_cu_51f88ff36thrust24THRUST_300001_SM_1000_NS6system3cpp3parE - _ZN34_INTERNAL_08a5edfe_4_k_cu_51f88ff34cuda3std6ranges3__45__cpo4dataE)
_ZN34_INTERNAL_08a5edfe_4_k_cu_51f88ff34cuda3std6ranges3__45__cpo4dataE:
	.zero		1
	.type		_ZN34_INTERNAL_08a5edfe_4_k_cu_51f88ff36thrust24THRUST_300001_SM_1000_NS6system3cpp3parE,@object
	.size		_ZN34_INTERNAL_08a5edfe_4_k_cu_51f88ff36thrust24THRUST_300001_SM_1000_NS6system3cpp3parE,(_ZN34_INTERNAL_08a5edfe_4_k_cu_51f88ff34cuda3std3__45__cpo5beginE - _ZN34_INTERNAL_08a5edfe_4_k_cu_51f88ff36thrust24THRUST_300001_SM_1000_NS6system3cpp3parE)
_ZN34_INTERNAL_08a5edfe_4_k_cu_51f88ff36thrust24THRUST_300001_SM_1000_NS6system3cpp3parE:
	.zero		1
	.type		_ZN34_INTERNAL_08a5edfe_4_k_cu_51f88ff34cuda3std3__45__cpo5beginE,@object
	.size		_ZN34_INTERNAL_08a5edfe_4_k_cu_51f88ff34cuda3std3__45__cpo5beginE,(_ZN34_INTERNAL_08a5edfe_4_k_cu_51f88ff34cuda3std6ranges3__45__cpo5beginE - _ZN34_INTERNAL_08a5edfe_4_k_cu_51f88ff34cuda3std3__45__cpo5beginE)
_ZN34_INTERNAL_08a5edfe_4_k_cu_51f88ff34cuda3std3__45__cpo5beginE:
	.zero		1
	.type		_ZN34_INTERNAL_08a5edfe_4_k_cu_51f88ff34cuda3std6ranges3__45__cpo5beginE,@object
	.size		_ZN34_INTERNAL_08a5edfe_4_k_cu_51f88ff34cuda3std6ranges3__45__cpo5beginE,(_ZN34_INTERNAL_08a5edfe_4_k_cu_51f88ff36thrust24THRUST_300001_SM_1000_NS6deviceE - _ZN34_INTERNAL_08a5edfe_4_k_cu_51f88ff34cuda3std6ranges3__45__cpo5beginE)
_ZN34_INTERNAL_08a5edfe_4_k_cu_51f88ff34cuda3std6ranges3__45__cpo5beginE:
	.zero		1
	.type		_ZN34_INTERNAL_08a5edfe_4_k_cu_51f88ff36thrust24THRUST_300001_SM_1000_NS6deviceE,@object
	.size		_ZN34_INTERNAL_08a5edfe_4_k_cu_51f88ff36thrust24THRUST_300001_SM_1000_NS6deviceE,(_ZN34_INTERNAL_08a5edfe_4_k_cu_51f88ff34cuda3std3__47nulloptE - _ZN34_INTERNAL_08a5edfe_4_k_cu_51f88ff36thrust24THRUST_300001_SM_1000_NS6deviceE)
_ZN34_INTERNAL_08a5edfe_4_k_cu_51f88ff36thrust24THRUST_300001_SM_1000_NS6deviceE:
	.zero		1
	.type		_ZN34_INTERNAL_08a5edfe_4_k_cu_51f88ff34cuda3std3__47nulloptE,@object
	.size		_ZN34_INTERNAL_08a5edfe_4_k_cu_51f88ff34cuda3std3__47nulloptE,(_ZN34_INTERNAL_08a5edfe_4_k_cu_51f88ff34cuda3std6ranges3__45__cpo8distanceE - _ZN34_INTERNAL_08a5edfe_4_k_cu_51f88ff34cuda3std3__47nulloptE)
_ZN34_INTERNAL_08a5edfe_4_k_cu_51f88ff34cuda3std3__47nulloptE:
	.zero		1
	.type		_ZN34_INTERNAL_08a5edfe_4_k_cu_51f88ff34cuda3std6ranges3__45__cpo8distanceE,@object
	.size		_ZN34_INTERNAL_08a5edfe_4_k_cu_51f88ff34cuda3std6ranges3__45__cpo8distanceE,(_ZN34_INTERNAL_08a5edfe_4_k_cu_51f88ff36thrust24THRUST_300001_SM_1000_NS12placeholders2_4E - _ZN34_INTERNAL_08a5edfe_4_k_cu_51f88ff34cuda3std6ranges3__45__cpo8distanceE)
_ZN34_INTERNAL_08a5edfe_4_k_cu_51f88ff34cuda3std6ranges3__45__cpo8distanceE:
	.zero		1
	.type		_ZN34_INTERNAL_08a5edfe_4_k_cu_51f88ff36thrust24THRUST_300001_SM_1000_NS12placeholders2_4E,@object
	.size		_ZN34_INTERNAL_08a5edfe_4_k_cu_51f88ff36thrust24THRUST_300001_SM_1000_NS12placeholders2_4E,(_ZN34_INTERNAL_08a5edfe_4_k_cu_51f88ff34cuda3std3__45__cpo6rbeginE - _ZN34_INTERNAL_08a5edfe_4_k_cu_51f88ff36thrust24THRUST_300001_SM_1000_NS12placeholders2_4E)
_ZN34_INTERNAL_08a5edfe_4_k_cu_51f88ff36thrust24THRUST_300001_SM_1000_NS12placeholders2_4E:
	.zero		1
	.type		_ZN34_INTERNAL_08a5edfe_4_k_cu_51f88ff34cuda3std3__45__cpo6rbeginE,@object
	.size		_ZN34_INTERNAL_08a5edfe_4_k_cu_51f88ff34cuda3std3__45__cpo6rbeginE,(_ZN34_INTERNAL_08a5edfe_4_k_cu_51f88ff34cuda3std6ranges3__45__cpo7advanceE - _ZN34_INTERNAL_08a5edfe_4_k_cu_51f88ff34cuda3std3__45__cpo6rbeginE)
_ZN34_INTERNAL_08a5edfe_4_k_cu_51f88ff34cuda3std3__45__cpo6rbeginE:
	.zero		1
	.type		_ZN34_INTERNAL_08a5edfe_4_k_cu_51f88ff34cuda3std6ranges3__45__cpo7advanceE,@object
	.size		_ZN34_INTERNAL_08a5edfe_4_k_cu_51f88ff34cuda3std6ranges3__45__cpo7advanceE,(_ZN34_INTERNAL_08a5edfe_4_k_cu_51f88ff36thrust24THRUST_300001_SM_1000_NS12placeholders3_10E - _ZN34_INTERNAL_08a5edfe_4_k_cu_51f88ff34cuda3std6ranges3__45__cpo7advanceE)
_ZN34_INTERNAL_08a5edfe_4_k_cu_51f88ff34cuda3std6ranges3__45__cpo7advanceE:
	.zero		1
	.type		_ZN34_INTERNAL_08a5edfe_4_k_cu_51f88ff36thrust24THRUST_300001_SM_1000_NS12placeholders3_10E,@object
	.size		_ZN34_INTERNAL_08a5edfe_4_k_cu_51f88ff36thrust24THRUST_300001_SM_1000_NS12placeholders3_10E,(_ZN34_INTERNAL_08a5edfe_4_k_cu_51f88ff34cuda3std3__48in_placeE - _ZN34_INTERNAL_08a5edfe_4_k_cu_51f88ff36thrust24THRUST_300001_SM_1000_NS12placeholders3_10E)
_ZN34_INTERNAL_08a5edfe_4_k_cu_51f88ff36thrust24THRUST_300001_SM_1000_NS12placeholders3_10E:
	.zero		1
	.type		_ZN34_INTERNAL_08a5edfe_4_k_cu_51f88ff34cuda3std3__48in_placeE,@object
	.size		_ZN34_INTERNAL_08a5edfe_4_k_cu_51f88ff34cuda3std3__48in_placeE,(_ZN34_INTERNAL_08a5edfe_4_k_cu_51f88ff34cuda3std6ranges3__45__cpo4sizeE - _ZN34_INTERNAL_08a5edfe_4_k_cu_51f88ff34cuda3std3__48in_placeE)
_ZN34_INTERNAL_08a5edfe_4_k_cu_51f88ff34cuda3std3__48in_placeE:
	.zero		1
	.type		_ZN34_INTERNAL_08a5edfe_4_k_cu_51f88ff34cuda3std6ranges3__45__cpo4sizeE,@object
	.size		_ZN34_INTERNAL_08a5edfe_4_k_cu_51f88ff34cuda3std6ranges3__45__cpo4sizeE,(_ZN34_INTERNAL_08a5edfe_4_k_cu_51f88ff36thrust24THRUST_300001_SM_1000_NS12placeholders2_2E - _ZN34_INTERNAL_08a5edfe_4_k_cu_51f88ff34cuda3std6ranges3__45__cpo4sizeE)
_ZN34_INTERNAL_08a5edfe_4_k_cu_51f88ff34cuda3std6ranges3__45__cpo4sizeE:
	.zero		1
	.type		_ZN34_INTERNAL_08a5edfe_4_k_cu_51f88ff36thrust24THRUST_300001_SM_1000_NS12placeholders2_2E,@object
	.size		_ZN34_INTERNAL_08a5edfe_4_k_cu_51f88ff36thrust24THRUST_300001_SM_1000_NS12placeholders2_2E,(_ZN34_INTERNAL_08a5edfe_4_k_cu_51f88ff34cuda3std3__45__cpo6cbeginE - _ZN34_INTERNAL_08a5edfe_4_k_cu_51f88ff36thrust24THRUST_300001_SM_1000_NS12placeholders2_2E)
_ZN34_INTERNAL_08a5edfe_4_k_cu_51f88ff36thrust24THRUST_300001_SM_1000_NS12placeholders2_2E:
	.zero		1
	.type		_ZN34_INTERNAL_08a5edfe_4_k_cu_51f88ff34cuda3std3__45__cpo6cbeginE,@object
	.size		_ZN34_INTERNAL_08a5edfe_4_k_cu_51f88ff34cuda3std3__45__cpo6cbeginE,(_ZN34_INTERNAL_08a5edfe_4_k_cu_51f88ff34cuda3std6ranges3__45__cpo6cbeginE - _ZN34_INTERNAL_08a5edfe_4_k_cu_51f88ff34cuda3std3__45__cpo6cbeginE)
_ZN34_INTERNAL_08a5edfe_4_k_cu_51f88ff34cuda3std3__45__cpo6cbeginE:
	.zero		1
	.type		_ZN34_INTERNAL_08a5edfe_4_k_cu_51f88ff34cuda3std6ranges3__45__cpo6cbeginE,@object
	.size		_ZN34_INTERNAL_08a5edfe_4_k_cu_51f88ff34cuda3std6ranges3__45__cpo6cbeginE,(_ZN34_INTERNAL_08a5edfe_4_k_cu_51f88ff36thrust24THRUST_300001_SM_1000_NS12placeholders2_6E - _ZN34_INTERNAL_08a5edfe_4_k_cu_51f88ff34cuda3std6ranges3__45__cpo6cbeginE)
_ZN34_INTERNAL_08a5edfe_4_k_cu_51f88ff34cuda3std6ranges3__45__cpo6cbeginE:
	.zero		1
	.type		_ZN34_INTERNAL_08a5edfe_4_k_cu_51f88ff36thrust24THRUST_300001_SM_1000_NS12placeholders2_6E,@object
	.size		_ZN34_INTERNAL_08a5edfe_4_k_cu_51f88ff36thrust24THRUST_300001_SM_1000_NS12placeholders2_6E,(_ZN34_INTERNAL_08a5edfe_4_k_cu_51f88ff34cuda3std3__45__cpo7crbeginE - _ZN34_INTERNAL_08a5edfe_4_k_cu_51f88ff36thrust24THRUST_300001_SM_1000_NS12placeholders2_6E)
_ZN34_INTERNAL_08a5edfe_4_k_cu_51f88ff36thrust24THRUST_300001_SM_1000_NS12placeholders2_6E:
	.zero		1
	.type		_ZN34_INTERNAL_08a5edfe_4_k_cu_51f88ff34cuda3std3__45__cpo7crbeginE,@object
	.size		_ZN34_INTERNAL_08a5edfe_4_k_cu_51f88ff34cuda3std3__45__cpo7crbeginE,(_ZN34_INTERNAL_08a5edfe_4_k_cu_51f88ff34cuda3std6ranges3__45__cpo4nextE - _ZN34_INTERNAL_08a5edfe_4_k_cu_51f88ff34cuda3std3__45__cpo7crbeginE)
_ZN34_INTERNAL_08a5edfe_4_k_cu_51f88ff34cuda3std3__45__cpo7crbeginE:
	.zero		1
	.type		_ZN34_INTERNAL_08a5edfe_4_k_cu_51f88ff34cuda3std6ranges3__45__cpo4nextE,@object
	.size		_ZN34_INTERNAL_08a5edfe_4_k_cu_51f88ff34cuda3std6ranges3__45__cpo4nextE,(_ZN34_INTERNAL_08a5edfe_4_k_cu_51f88ff34cuda3std6ranges3__45__cpo4swapE - _ZN34_INTERNAL_08a5edfe_4_k_cu_51f88ff34cuda3std6ranges3__45__cpo4nextE)
_ZN34_INTERNAL_08a5edfe_4_k_cu_51f88ff34cuda3std6ranges3__45__cpo4nextE:
	.zero		1
	.type		_ZN34_INTERNAL_08a5edfe_4_k_cu_51f88ff34cuda3std6ranges3__45__cpo4swapE,@object
	.size		_ZN34_INTERNAL_08a5edfe_4_k_cu_51f88ff34cuda3std6ranges3__45__cpo4swapE,(_ZN34_INTERNAL_08a5edfe_4_k_cu_51f88ff36thrust24THRUST_300001_SM_1000_NS8cuda_cub10par_nosyncE - _ZN34_INTERNAL_08a5edfe_4_k_cu_51f88ff34cuda3std6ranges3__45__cpo4swapE)
_ZN34_INTERNAL_08a5edfe_4_k_cu_51f88ff34cuda3std6ranges3__45__cpo4swapE:
	.zero		1
	.type		_ZN34_INTERNAL_08a5edfe_4_k_cu_51f88ff36thrust24THRUST_300001_SM_1000_NS8cuda_cub10par_nosyncE,@object
	.size		_ZN34_INTERNAL_08a5edfe_4_k_cu_51f88ff36thrust24THRUST_300001_SM_1000_NS8cuda_cub10par_nosyncE,(_ZN34_INTERNAL_08a5edfe_4_k_cu_51f88ff36thrust24THRUST_300001_SM_1000_NS3seqE - _ZN34_INTERNAL_08a5edfe_4_k_cu_51f88ff36thrust24THRUST_300001_SM_1000_NS8cuda_cub10par_nosyncE)
_ZN34_INTERNAL_08a5edfe_4_k_cu_51f88ff36thrust24THRUST_300001_SM_1000_NS8cuda_cub10par_nosyncE:
	.zero		1
	.type		_ZN34_INTERNAL_08a5edfe_4_k_cu_51f88ff36thrust24THRUST_300001_SM_1000_NS3seqE,@object
	.size		_ZN34_INTERNAL_08a5edfe_4_k_cu_51f88ff36thrust24THRUST_300001_SM_1000_NS3seqE,(_ZN34_INTERNAL_08a5edfe_4_k_cu_51f88ff34cuda3std3__420unreachable_sentinelE - _ZN34_INTERNAL_08a5edfe_4_k_cu_51f88ff36thrust24THRUST_300001_SM_1000_NS3seqE)
_ZN34_INTERNAL_08a5edfe_4_k_cu_51f88ff36thrust24THRUST_300001_SM_1000_NS3seqE:
	.zero		1
	.type		_ZN34_INTERNAL_08a5edfe_4_k_cu_51f88ff34cuda3std3__420unreachable_sentinelE,@object
	.size		_ZN34_INTERNAL_08a5edfe_4_k_cu_51f88ff34cuda3std3__420unreachable_sentinelE,(_ZN34_INTERNAL_08a5edfe_4_k_cu_51f88ff34cuda3std6ranges3__45__cpo5ssizeE - _ZN34_INTERNAL_08a5edfe_4_k_cu_51f88ff34cuda3std3__420unreachable_sentinelE)
_ZN34_INTERNAL_08a5edfe_4_k_cu_51f88ff34cuda3std3__420unreachable_sentinelE:
	.zero		1
	.type		_ZN34_INTERNAL_08a5edfe_4_k_cu_51f88ff34cuda3std6ranges3__45__cpo5ssizeE,@object
	.size		_ZN34_INTERNAL_08a5edfe_4_k_cu_51f88ff34cuda3std6ranges3__45__cpo5ssizeE,(_ZN34_INTERNAL_08a5edfe_4_k_cu_51f88ff36thrust24THRUST_300001_SM_1000_NS12placeholders2_3E - _ZN34_INTERNAL_08a5edfe_4_k_cu_51f88ff34cuda3std6ranges3__45__cpo5ssizeE)
_ZN34_INTERNAL_08a5edfe_4_k_cu_51f88ff34cuda3std6ranges3__45__cpo5ssizeE:
	.zero		1
	.type		_ZN34_INTERNAL_08a5edfe_4_k_cu_51f88ff36thrust24THRUST_300001_SM_1000_NS12placeholders2_3E,@object
	.size		_ZN34_INTERNAL_08a5edfe_4_k_cu_51f88ff36thrust24THRUST_300001_SM_1000_NS12placeholders2_3E,(_ZN34_INTERNAL_08a5edfe_4_k_cu_51f88ff34cuda3std3__45__cpo4cendE - _ZN34_INTERNAL_08a5edfe_4_k_cu_51f88ff36thrust24THRUST_300001_SM_1000_NS12placeholders2_3E)
_ZN34_INTERNAL_08a5edfe_4_k_cu_51f88ff36thrust24THRUST_300001_SM_1000_NS12placeholders2_3E:
	.zero		1
	.type		_ZN34_INTERNAL_08a5edfe_4_k_cu_51f88ff34cuda3std3__45__cpo4cendE,@object
	.size		_ZN34_INTERNAL_08a5edfe_4_k_cu_51f88ff34cuda3std3__45__cpo4cendE,(_ZN34_INTERNAL_08a5edfe_4_k_cu_51f88ff34cuda3std6ranges3__45__cpo4cendE - _ZN34_INTERNAL_08a5edfe_4_k_cu_51f88ff34cuda3std3__45__cpo4cendE)
_ZN34_INTERNAL_08a5edfe_4_k_cu_51f88ff34cuda3std3__45__cpo4cendE:
	.zero		1
	.type		_ZN34_INTERNAL_08a5edfe_4_k_cu_51f88ff34cuda3std6ranges3__45__cpo4cendE,@object
	.size		_ZN34_INTERNAL_08a5edfe_4_k_cu_51f88ff34cuda3std6ranges3__45__cpo4cendE,(_ZN34_INTERNAL_08a5edfe_4_k_cu_51f88ff36thrust24THRUST_300001_SM_1000_NS12placeholders2_7E - _ZN34_INTERNAL_08a5edfe_4_k_cu_51f88ff34cuda3std6ranges3__45__cpo4cendE)
_ZN34_INTERNAL_08a5edfe_4_k_cu_51f88ff34cuda3std6ranges3__45__cpo4cendE:
	.zero		1
	.type		_ZN34_INTERNAL_08a5edfe_4_k_cu_51f88ff36thrust24THRUST_300001_SM_1000_NS12placeholders2_7E,@object
	.size		_ZN34_INTERNAL_08a5edfe_4_k_cu_51f88ff36thrust24THRUST_300001_SM_1000_NS12placeholders2_7E,(_ZN34_INTERNAL_08a5edfe_4_k_cu_51f88ff34cuda3std3__45__cpo5crendE - _ZN34_INTERNAL_08a5edfe_4_k_cu_51f88ff36thrust24THRUST_300001_SM_1000_NS12placeholders2_7E)
_ZN34_INTERNAL_08a5edfe_4_k_cu_51f88ff36thrust24THRUST_300001_SM_1000_NS12placeholders2_7E:
	.zero		1
	.type		_ZN34_INTERNAL_08a5edfe_4_k_cu_51f88ff34cuda3std3__45__cpo5crendE,@object
	.size		_ZN34_INTERNAL_08a5edfe_4_k_cu_51f88ff34cuda3std3__45__cpo5crendE,(_ZN34_INTERNAL_08a5edfe_4_k_cu_51f88ff34cuda3std6ranges3__45__cpo4prevE - _ZN34_INTERNAL_08a5edfe_4_k_cu_51f88ff34cuda3std3__45__cpo5crendE)
_ZN34_INTERNAL_08a5edfe_4_k_cu_51f88ff34cuda3std3__45__cpo5crendE:
	.zero		1
	.type		_ZN34_INTERNAL_08a5edfe_4_k_cu_51f88ff34cuda3std6ranges3__45__cpo4prevE,@object
	.size		_ZN34_INTERNAL_08a5edfe_4_k_cu_51f88ff34cuda3std6ranges3__45__cpo4prevE,(_ZN34_INTERNAL_08a5edfe_4_k_cu_51f88ff34cuda3std6ranges3__45__cpo9iter_moveE - _ZN34_INTERNAL_08a5edfe_4_k_cu_51f88ff34cuda3std6ranges3__45__cpo4prevE)
_ZN34_INTERNAL_08a5edfe_4_k_cu_51f88ff34cuda3std6ranges3__45__cpo4prevE:
	.zero		1
	.type		_ZN34_INTERNAL_08a5edfe_4_k_cu_51f88ff34cuda3std6ranges3__45__cpo9iter_moveE,@object
	.size		_ZN34_INTERNAL_08a5edfe_4_k_cu_51f88ff34cuda3std6ranges3__45__cpo9iter_moveE,(_ZN34_INTERNAL_08a5edfe_4_k_cu_51f88ff36thrust24THRUST_300001_SM_1000_NS6system6detail10sequential3seqE - _ZN34_INTERNAL_08a5edfe_4_k_cu_51f88ff34cuda3std6ranges3__45__cpo9iter_moveE)
_ZN34_INTERNAL_08a5edfe_4_k_cu_51f88ff34cuda3std6ranges3__45__cpo9iter_moveE:
	.zero		1
	.type		_ZN34_INTERNAL_08a5edfe_4_k_cu_51f88ff36thrust24THRUST_300001_SM_1000_NS6system6detail10sequential3seqE,@object
	.size		_ZN34_INTERNAL_08a5edfe_4_k_cu_51f88ff36thrust24THRUST_300001_SM_1000_NS6system6detail10sequential3seqE,(_ZN34_INTERNAL_08a5edfe_4_k_cu_51f88ff36thrust24THRUST_300001_SM_1000_NS12placeholders2_9E - _ZN34_INTERNAL_08a5edfe_4_k_cu_51f88ff36thrust24THRUST_300001_SM_1000_NS6system6detail10sequential3seqE)
_ZN34_INTERNAL_08a5edfe_4_k_cu_51f88ff36thrust24THRUST_300001_SM_1000_NS6system6detail10sequential3seqE:
	.zero		1
	.type		_ZN34_INTERNAL_08a5edfe_4_k_cu_51f88ff36thrust24THRUST_300001_SM_1000_NS12placeholders2_9E,@object
	.size		_ZN34_INTERNAL_08a5edfe_4_k_cu_51f88ff36thrust24THRUST_300001_SM_1000_NS12placeholders2_9E,(_ZN34_INTERNAL_08a5edfe_4_k_cu_51f88ff34cuda3std3__419piecewise_constructE - _ZN34_INTERNAL_08a5edfe_4_k_cu_51f88ff36thrust24THRUST_300001_SM_1000_NS12placeholders2_9E)
_ZN34_INTERNAL_08a5edfe_4_k_cu_51f88ff36thrust24THRUST_300001_SM_1000_NS12placeholders2_9E:
	.zero		1
	.type		_ZN34_INTERNAL_08a5edfe_4_k_cu_51f88ff34cuda3std3__419piecewise_constructE,@object
	.size		_ZN34_INTERNAL_08a5edfe_4_k_cu_51f88ff34cuda3std3__419piecewise_constructE,(_ZN34_INTERNAL_08a5edfe_4_k_cu_51f88ff34cuda3std6ranges3__45__cpo5cdataE - _ZN34_INTERNAL_08a5edfe_4_k_cu_51f88ff34cuda3std3__419piecewise_constructE)
_ZN34_INTERNAL_08a5edfe_4_k_cu_51f88ff34cuda3std3__419piecewise_constructE:
	.zero		1
	.type		_ZN34_INTERNAL_08a5edfe_4_k_cu_51f88ff34cuda3std6ranges3__45__cpo5cdataE,@object
	.size		_ZN34_INTERNAL_08a5edfe_4_k_cu_51f88ff34cuda3std6ranges3__45__cpo5cdataE,(_ZN34_INTERNAL_08a5edfe_4_k_cu_51f88ff36thrust24THRUST_300001_SM_1000_NS12placeholders2_1E - _ZN34_INTERNAL_08a5edfe_4_k_cu_51f88ff34cuda3std6ranges3__45__cpo5cdataE)
_ZN34_INTERNAL_08a5edfe_4_k_cu_51f88ff34cuda3std6ranges3__45__cpo5cdataE:
	.zero		1
	.type		_ZN34_INTERNAL_08a5edfe_4_k_cu_51f88ff36thrust24THRUST_300001_SM_1000_NS12placeholders2_1E,@object
	.size		_ZN34_INTERNAL_08a5edfe_4_k_cu_51f88ff36thrust24THRUST_300001_SM_1000_NS12placeholders2_1E,(_ZN34_INTERNAL_08a5edfe_4_k_cu_51f88ff34cuda3std3__45__cpo3endE - _ZN34_INTERNAL_08a5edfe_4_k_cu_51f88ff36thrust24THRUST_300001_SM_1000_NS12placeholders2_1E)
_ZN34_INTERNAL_08a5edfe_4_k_cu_51f88ff36thrust24THRUST_300001_SM_1000_NS12placeholders2_1E:
	.zero		1
	.type		_ZN34_INTERNAL_08a5edfe_4_k_cu_51f88ff34cuda3std3__45__cpo3endE,@object
	.size		_ZN34_INTERNAL_08a5edfe_4_k_cu_51f88ff34cuda3std3__45__cpo3endE,(_ZN34_INTERNAL_08a5edfe_4_k_cu_51f88ff34cuda3std6ranges3__45__cpo3endE - _ZN34_INTERNAL_08a5edfe_4_k_cu_51f88ff34cuda3std3__45__cpo3endE)
_ZN34_INTERNAL_08a5edfe_4_k_cu_51f88ff34cuda3std3__45__cpo3endE:
	.zero		1
	.type		_ZN34_INTERNAL_08a5edfe_4_k_cu_51f88ff34cuda3std6ranges3__45__cpo3endE,@object
	.size		_ZN34_INTERNAL_08a5edfe_4_k_cu_51f88ff34cuda3std6ranges3__45__cpo3endE,(_ZN34_INTERNAL_08a5edfe_4_k_cu_51f88ff36thrust24THRUST_300001_SM_1000_NS12placeholders2_5E - _ZN34_INTERNAL_08a5edfe_4_k_cu_51f88ff34cuda3std6ranges3__45__cpo3endE)
_ZN34_INTERNAL_08a5edfe_4_k_cu_51f88ff34cuda3std6ranges3__45__cpo3endE:
	.zero		1
	.type		_ZN34_INTERNAL_08a5edfe_4_k_cu_51f88ff36thrust24THRUST_300001_SM_1000_NS12placeholders2_5E,@object
	.size		_ZN34_INTERNAL_08a5edfe_4_k_cu_51f88ff36thrust24THRUST_300001_SM_1000_NS12placeholders2_5E,(_ZN34_INTERNAL_08a5edfe_4_k_cu_51f88ff34cuda3std3__45__cpo4rendE - _ZN34_INTERNAL_08a5edfe_4_k_cu_51f88ff36thrust24THRUST_300001_SM_1000_NS12placeholders2_5E)
_ZN34_INTERNAL_08a5edfe_4_k_cu_51f88ff36thrust24THRUST_300001_SM_1000_NS12placeholders2_5E:
	.zero		1
	.type		_ZN34_INTERNAL_08a5edfe_4_k_cu_51f88ff34cuda3std3__45__cpo4rendE,@object
	.size		_ZN34_INTERNAL_08a5edfe_4_k_cu_51f88ff34cuda3std3__45__cpo4rendE,(_ZN34_INTERNAL_08a5edfe_4_k_cu_51f88ff34cuda3std6ranges3__45__cpo9iter_swapE - _ZN34_INTERNAL_08a5edfe_4_k_cu_51f88ff34cuda3std3__45__cpo4rendE)
_ZN34_INTERNAL_08a5edfe_4_k_cu_51f88ff34cuda3std3__45__cpo4rendE:
	.zero		1
	.type		_ZN34_INTERNAL_08a5edfe_4_k_cu_51f88ff34cuda3std6ranges3__45__cpo9iter_swapE,@object
	.size		_ZN34_INTERNAL_08a5edfe_4_k_cu_51f88ff34cuda3std6ranges3__45__cpo9iter_swapE,(_ZN34_INTERNAL_08a5edfe_4_k_cu_51f88ff34cuda3std3__48unexpectE - _ZN34_INTERNAL_08a5edfe_4_k_cu_51f88ff34cuda3std6ranges3__45__cpo9iter_swapE)
_ZN34_INTERNAL_08a5edfe_4_k_cu_51f88ff34cuda3std6ranges3__45__cpo9iter_swapE:
	.zero		1
	.type		_ZN34_INTERNAL_08a5edfe_4_k_cu_51f88ff34cuda3std3__48unexpectE,@object
	.size		_ZN34_INTERNAL_08a5edfe_4_k_cu_51f88ff34cuda3std3__48unexpectE,(_ZN34_INTERNAL_08a5edfe_4_k_cu_51f88ff36thrust24THRUST_300001_SM_1000_NS8cuda_cub3parE - _ZN34_INTERNAL_08a5edfe_4_k_cu_51f88ff34cuda3std3__48unexpectE)
_ZN34_INTERNAL_08a5edfe_4_k_cu_51f88ff34cuda3std3__48unexpectE:
	.zero		1
	.type		_ZN34_INTERNAL_08a5edfe_4_k_cu_51f88ff36thrust24THRUST_300001_SM_1000_NS8cuda_cub3parE,@object
	.size		_ZN34_INTERNAL_08a5edfe_4_k_cu_51f88ff36thrust24THRUST_300001_SM_1000_NS8cuda_cub3parE,(.L_29 - _ZN34_INTERNAL_08a5edfe_4_k_cu_51f88ff36thrust24THRUST_300001_SM_1000_NS8cuda_cub3parE)
_ZN34_INTERNAL_08a5edfe_4_k_cu_51f88ff36thrust24THRUST_300001_SM_1000_NS8cuda_cub3parE:
	.zero		1
.L_29:


//--------------------- .nv.shared._ZN6thrust24THRUST_300001_SM_1000_NS8cuda_cub4core6detail13_kernel_agentINS1_8__reduce11ReduceAgentIPN4cuda3std3__45tupleIJdlEEESC_SB_lNS1_9__extrema9arg_max_fIdl10ComparatorEEEEJSC_SC_iSG_EEEvDpT0_ --------------------------
	.section	.nv.shared._ZN6thrust24THRUST_300001_SM_1000_NS8cuda_cub4core6detail13_kernel_agentINS1_8__reduce11ReduceAgentIPN4cuda3std3__45tupleIJdlEEESC_SB_lNS1_9__extrema9arg_max_fIdl10ComparatorEEEEJSC_SC_iSG_EEEvDpT0_,"aw",@nobits
	.sectionflags	@""
	.align	16
	.zero		1024


//--------------------- .nv.shared._ZN6thrust24THRUST_300001_SM_1000_NS8cuda_cub4core6detail13_kernel_agentINS1_8__reduce10DrainAgentIlEEJN3cub18CUB_300001_SM_10009GridQueueIyEElEEEvDpT0_ --------------------------
	.section	.nv.shared._ZN6thrust24THRUST_300001_SM_1000_NS8cuda_cub4core6detail13_kernel_agentINS1_8__reduce10DrainAgentIlEEJN3cub18CUB_300001_SM_10009GridQueueIyEElEEEvDpT0_,"aw",@nobits
	.sectionflags	@""
	.align	16
	.zero		1024


//--------------------- .nv.shared._ZN6thrust24THRUST_300001_SM_1000_NS8cuda_cub4core6detail13_kernel_agentINS1_8__reduce11ReduceAgentINS0_12zip_iteratorIN4cuda3std3__45tupleIJNS0_10device_ptrIdEENS0_17counting_iteratorIlNS0_11use_defaultESF_SF_EEEEEEEPNSB_IJdlEEESJ_lNS1_9__extrema9arg_max_fIdl10ComparatorEEEEJSI_SK_lN3cub18CUB_300001_SM_100013GridEvenShareIlEENSR_9GridQueueIyEESO_EEEvDpT0_ --------------------------
	.section	.nv.shared._ZN6thrust24THRUST_300001_SM_1000_NS8cuda_cub4core6detail13_kernel_agentINS1_8__reduce11ReduceAgentINS0_12zip_iteratorIN4cuda3std3__45tupleIJNS0_10device_ptrIdEENS0_17counting_iteratorIlNS0_11use_defaultESF_SF_EEEEEEEPNSB_IJdlEEESJ_lNS1_9__extrema9arg_max_fIdl10ComparatorEEEEJSI_SK_lN3cub18CUB_300001_SM_100013GridEvenShareIlEENSR_9GridQueueIyEESO_EEEvDpT0_,"aw",@nobits
	.sectionflags	@""
	.align	16
	.zero		1024


//--------------------- .nv.shared._ZN6thrust24THRUST_300001_SM_1000_NS8cuda_cub4core6detail13_kernel_agentINS1_8__reduce11ReduceAgentINS0_12zip_iteratorIN4cuda3std3__45tupleIJNS0_10device_ptrIdEENS0_17counting_iteratorIlNS0_11use_defaultESF_SF_EEEEEEEPNSB_IJdlEEESJ_lNS1_9__extrema9arg_max_fIdl10ComparatorEEEEJSI_SK_lSO_EEEvDpT0_ --------------------------
	.section	.nv.shared._ZN6thrust24THRUST_300001_SM_1000_NS8cuda_cub4core6detail13_kernel_agentINS1_8__reduce11ReduceAgentINS0_12zip_iteratorIN4cuda3std3__45tupleIJNS0_10device_ptrIdEENS0_17counting_iteratorIlNS0_11use_defaultESF_SF_EEEEEEEPNSB_IJdlEEESJ_lNS1_9__extrema9arg_max_fIdl10ComparatorEEEEJSI_SK_lSO_EEEvDpT0_,"aw",@nobits
	.sectionflags	@""
	.align	16
	.zero		1024


//--------------------- .nv.shared._ZN6thrust24THRUST_300001_SM_1000_NS8cuda_cub4core6detail13_kernel_agentINS1_8__reduce11ReduceAgentIPN4cuda3std3__45tupleIJdlEEESC_SB_iNS1_9__extrema9arg_max_fIdl10ComparatorEEEEJSC_SC_iSG_EEEvDpT0_ --------------------------
	.section	.nv.shared._ZN6thrust24THRUST_300001_SM_1000_NS8cuda_cub4core6detail13_kernel_agentINS1_8__reduce11ReduceAgentIPN4cuda3std3__45tupleIJdlEEESC_SB_iNS1_9__extrema9arg_max_fIdl10ComparatorEEEEJSC_SC_iSG_EEEvDpT0_,"aw",@nobits
	.sectionflags	@""
	.align	16
	.zero		1024


//--------------------- .nv.shared._ZN6thrust24THRUST_300001_SM_1000_NS8cuda_cub4core6detail13_kernel_agentINS1_8__reduce10DrainAgentIiEEJN3cub18CUB_300001_SM_10009GridQueueIjEEiEEEvDpT0_ --------------------------
	.section	.nv.shared._ZN6thrust24THRUST_300001_SM_1000_NS8cuda_cub4core6detail13_kernel_agentINS1_8__reduce10DrainAgentIiEEJN3cub18CUB_300001_SM_10009GridQueueIjEEiEEEvDpT0_,"aw",@nobits
	.sectionflags	@""
	.align	16
	.zero		1024


//--------------------- .nv.shared._ZN6thrust24THRUST_300001_SM_1000_NS8cuda_cub4core6detail13_kernel_agentINS1_8__reduce11ReduceAgentINS0_12zip_iteratorIN4cuda3std3__45tupleIJNS0_10device_ptrIdEENS0_17counting_iteratorIlNS0_11use_defaultESF_SF_EEEEEEEPNSB_IJdlEEESJ_iNS1_9__extrema9arg_max_fIdl10ComparatorEEEEJSI_SK_iN3cub18CUB_300001_SM_100013GridEvenShareIiEENSR_9GridQueueIjEESO_EEEvDpT0_ --------------------------
	.section	.nv.shared._ZN6thrust24THRUST_300001_SM_1000_NS8cuda_cub4core6detail13_kernel_agentINS1_8__reduce11ReduceAgentINS0_12zip_iteratorIN4cuda3std3__45tupleIJNS0_10device_ptrIdEENS0_17counting_iteratorIlNS0_11use_defaultESF_SF_EEEEEEEPNSB_IJdlEEESJ_iNS1_9__extrema9arg_max_fIdl10ComparatorEEEEJSI_SK_iN3cub18CUB_300001_SM_100013GridEvenShareIiEENSR_9GridQueueIjEESO_EEEvDpT0_,"aw",@nobits
	.sectionflags	@""
	.align	16
	.zero		1024


//--------------------- .nv.shared._ZN6thrust24THRUST_300001_SM_1000_NS8cuda_cub4core6detail13_kernel_agentINS1_8__reduce11ReduceAgentINS0_12zip_iteratorIN4cuda3std3__45tupleIJNS0_10device_ptrIdEENS0_17counting_iteratorIlNS0_11use_defaultESF_SF_EEEEEEEPNSB_IJdlEEESJ_iNS1_9__extrema9arg_max_fIdl10ComparatorEEEEJSI_SK_iSO_EEEvDpT0_ --------------------------
	.section	.nv.shared._ZN6thrust24THRUST_300001_SM_1000_NS8cuda_cub4core6detail13_kernel_agentINS1_8__reduce11ReduceAgentINS0_12zip_iteratorIN4cuda3std3__45tupleIJNS0_10device_ptrIdEENS0_17counting_iteratorIlNS0_11use_defaultESF_SF_EEEEEEEPNSB_IJdlEEESJ_iNS1_9__extrema9arg_max_fIdl10ComparatorEEEEJSI_SK_iSO_EEEvDpT0_,"aw",@nobits
	.sectionflags	@""
	.align	16
	.zero		1024


//--------------------- .nv.shared._Z4multPdS_ii  --------------------------
	.section	.nv.shared._Z4multPdS_ii,"aw",@nobits
	.sectionflags	@""
	.align	16
	.zero		1024


//--------------------- .nv.shared._Z9updateRowPdS_iii --------------------------
	.section	.nv.shared._Z9updateRowPdS_iii,"aw",@nobits
	.sectionflags	@""
	.align	16
	.zero		1024


//--------------------- .nv.shared._Z8swapRowsPdiii --------------------------
	.section	.nv.shared._Z8swapRowsPdiii,"aw",@nobits
	.sectionflags	@""
	.align	16
	.zero		1024


//--------------------- .nv.constant0._ZN3cub18CUB_300001_SM_10006detail11EmptyKernelIvEEvv --------------------------
	.section	.nv.constant0._ZN3cub18CUB_300001_SM_10006detail11EmptyKernelIvEEvv,"a",@progbits
	.sectionflags	@""
	.align	4
.nv.constant0._ZN3cub18CUB_300001_SM_10006detail11EmptyKernelIvEEvv:
	.zero		896


//--------------------- .nv.constant0._ZN6thrust24THRUST_300001_SM_1000_NS8cuda_cub4core6detail13_kernel_agentINS1_8__reduce11ReduceAgentIPN4cuda3std3__45tupleIJdlEEESC_SB_lNS1_9__extrema9arg_max_fIdl10ComparatorEEEEJSC_SC_iSG_EEEvDpT0_ --------------------------
	.section	.nv.constant0._ZN6thrust24THRUST_300001_SM_1000_NS8cuda_cub4core6detail13_kernel_agentINS1_8__reduce11ReduceAgentIPN4cuda3std3__45tupleIJdlEEESC_SB_lNS1_9__extrema9arg_max_fIdl10ComparatorEEEEJSC_SC_iSG_EEEvDpT0_,"a",@progbits
	.sectionflags	@""
	.align	4
.nv.constant0._ZN6thrust24THRUST_300001_SM_1000_NS8cuda_cub4core6detail13_kernel_agentINS1_8__reduce11ReduceAgentIPN4cuda3std3__45tupleIJdlEEESC_SB_lNS1_9__extrema9arg_max_fIdl10ComparatorEEEEJSC_SC_iSG_EEEvDpT0_:
	.zero		917


//--------------------- .nv.constant0._ZN6thrust24THRUST_300001_SM_1000_NS8cuda_cub4core6detail13_kernel_agentINS1_8__reduce10DrainAgentIlEEJN3cub18CUB_300001_SM_10009GridQueueIyEElEEEvDpT0_ --------------------------
	.section	.nv.constant0._ZN6thrust24THRUST_300001_SM_1000_NS8cuda_cub4core6detail13_kernel_agentINS1_8__reduce10DrainAgentIlEEJN3cub18CUB_300001_SM_10009GridQueueIyEElEEEvDpT0_,"a",@progbits
	.sectionflags	@""
	.align	4
.nv.constant0._ZN6thrust24THRUST_300001_SM_1000_NS8cuda_cub4core6detail13_kernel_agentINS1_8__reduce10DrainAgentIlEEJN3cub18CUB_300001_SM_10009GridQueueIyEElEEEvDpT0_:
	.zero		912


//--------------------- .nv.constant0._ZN6thrust24THRUST_300001_SM_1000_NS8cuda_cub4core6detail13_kernel_agentINS1_8__reduce11ReduceAgentINS0_12zip_iteratorIN4cuda3std3__45tupleIJNS0_10device_ptrIdEENS0_17counting_iteratorIlNS0_11use_defaultESF_SF_EEEEEEEPNSB_IJdlEEESJ_lNS1_9__extrema9arg_max_fIdl10ComparatorEEEEJSI_SK_lN3cub18CUB_300001_SM_100013GridEvenShareIlEENSR_9GridQueueIyEESO_EEEvDpT0_ --------------------------
	.section	.nv.constant0._ZN6thrust24THRUST_300001_SM_1000_NS8cuda_cub4core6detail13_kernel_agentINS1_8__reduce11ReduceAgentINS0_12zip_iteratorIN4cuda3std3__45tupleIJNS0_10device_ptrIdEENS0_17counting_iteratorIlNS0_11use_defaultESF_SF_EEEEEEEPNSB_IJdlEEESJ_lNS1_9__extrema9arg_max_fIdl10ComparatorEEEEJSI_SK_lN3cub18CUB_300001_SM_100013GridEvenShareIlEENSR_9GridQueueIyEESO_EEEvDpT0_,"a",@progbits
	.sectionflags	@""
	.align	4
.nv.constant0._ZN6thrust24THRUST_300001_SM_1000_NS8cuda_cub4core6detail13_kernel_agentINS1_8__reduce11ReduceAgentINS0_12zip_iteratorIN4cuda3std3__45tupleIJNS0_10device_ptrIdEENS0_17counting_iteratorIlNS0_11use_defaultESF_SF_EEEEEEEPNSB_IJdlEEESJ_lNS1_9__extrema9arg_max_fIdl10ComparatorEEEEJSI_SK_lN3cub18CUB_300001_SM_100013GridEvenShareIlEENSR_9GridQueueIyEESO_EEEvDpT0_:
	.zero		1009


//--------------------- .nv.constant0._ZN6thrust24THRUST_300001_SM_1000_NS8cuda_cub4core6detail13_kernel_agentINS1_8__reduce11ReduceAgentINS0_12zip_iteratorIN4cuda3std3__45tupleIJNS0_10device_ptrIdEENS0_17counting_iteratorIlNS0_11use_defaultESF_SF_EEEEEEEPNSB_IJdlEEESJ_lNS1_9__extrema9arg_max_fIdl10ComparatorEEEEJSI_SK_lSO_EEEvDpT0_ --------------------------
	.section	.nv.constant0._ZN6thrust24THRUST_300001_SM_1000_NS8cuda_cub4core6detail13_kernel_agentINS1_8__reduce11ReduceAgentINS0_12zip_iteratorIN4cuda3std3__45tupleIJNS0_10device_ptrIdEENS0_17counting_iteratorIlNS0_11use_defaultESF_SF_EEEEEEEPNSB_IJdlEEESJ_lNS1_9__extrema9arg_max_fIdl10ComparatorEEEEJSI_SK_lSO_EEEvDpT0_,"a",@progbits
	.sectionflags	@""
	.align	4
.nv.constant0._ZN6thrust24THRUST_300001_SM_1000_NS8cuda_cub4core6detail13_kernel_agentINS1_8__reduce11ReduceAgentINS0_12zip_iteratorIN4cuda3std3__45tupleIJNS0_10device_ptrIdEENS0_17counting_iteratorIlNS0_11use_defaultESF_SF_EEEEEEEPNSB_IJdlEEESJ_lNS1_9__extrema9arg_max_fIdl10ComparatorEEEEJSI_SK_lSO_EEEvDpT0_:
	.zero		929


//--------------------- .nv.constant0._ZN6thrust24THRUST_300001_SM_1000_NS8cuda_cub4core6detail13_kernel_agentINS1_8__reduce11ReduceAgentIPN4cuda3std3__45tupleIJdlEEESC_SB_iNS1_9__extrema9arg_max_fIdl10ComparatorEEEEJSC_SC_iSG_EEEvDpT0_ --------------------------
	.section	.nv.constant0._ZN6thrust24THRUST_300001_SM_1000_NS8cuda_cub4core6detail13_kernel_agentINS1_8__reduce11ReduceAgentIPN4cuda3std3__45tupleIJdlEEESC_SB_iNS1_9__extrema9arg_max_fIdl10ComparatorEEEEJSC_SC_iSG_EEEvDpT0_,"a",@progbits
	.sectionflags	@""
	.align	4
.nv.constant0._ZN6thrust24THRUST_300001_SM_1000_NS8cuda_cub4core6detail13_kernel_agentINS1_8__reduce11ReduceAgentIPN4cuda3std3__45tupleIJdlEEESC_SB_iNS1_9__extrema9arg_max_fIdl10ComparatorEEEEJSC_SC_iSG_EEEvDpT0_:
	.zero		917


//--------------------- .nv.constant0._ZN6thrust24THRUST_300001_SM_1000_NS8cuda_cub4core6detail13_kernel_agentINS1_8__reduce10DrainAgentIiEEJN3cub18CUB_300001_SM_10009GridQueueIjEEiEEEvDpT0_ --------------------------
	.section	.nv.constant0._ZN6thrust24THRUST_300001_SM_1000_NS8cuda_cub4core6detail13_kernel_agentINS1_8__reduce10DrainAgentIiEEJN3cub18CUB_300001_SM_10009GridQueueIjEEiEEEvDpT0_,"a",@progbits
	.sectionflags	@""
	.align	4
.nv.constant0._ZN6thrust24THRUST_300001_SM_1000_NS8cuda_cub4core6detail13_kernel_agentINS1_8__reduce10DrainAgentIiEEJN3cub18CUB_300001_SM_10009GridQueueIjEEiEEEvDpT0_:
	.zero		908


//--------------------- .nv.constant0._ZN6thrust24THRUST_300001_SM_1000_NS8cuda_cub4core6detail13_kernel_agentINS1_8__reduce11ReduceAgentINS0_12zip_iteratorIN4cuda3std3__45tupleIJNS0_10device_ptrIdEENS0_17counting_iteratorIlNS0_11use_defaultESF_SF_EEEEEEEPNSB_IJdlEEESJ_iNS1_9__extrema9arg_max_fIdl10ComparatorEEEEJSI_SK_iN3cub18CUB_300001_SM_100013GridEvenShareIiEENSR_9GridQueueIjEESO_EEEvDpT0_ --------------------------
	.section	.nv.constant0._ZN6thrust24THRUST_300001_SM_1000_NS8cuda_cub4core6detail13_kernel_agentINS1_8__reduce11ReduceAgentINS0_12zip_iteratorIN4cuda3std3__45tupleIJNS0_10device_ptrIdEENS0_17counting_iteratorIlNS0_11use_defaultESF_SF_EEEEEEEPNSB_IJdlEEESJ_iNS1_9__extrema9arg_max_fIdl10ComparatorEEEEJSI_SK_iN3cub18CUB_300001_SM_100013GridEvenShareIiEENSR_9GridQueueIjEESO_EEEvDpT0_,"a",@progbits
	.sectionflags	@""
	.align	4
.nv.constant0._ZN6thrust24THRUST_300001_SM_1000_NS8cuda_cub4core6detail13_kernel_agentINS1_8__reduce11ReduceAgentINS0_12zip_iteratorIN4cuda3std3__45tupleIJNS0_10device_ptrIdEENS0_17counting_iteratorIlNS0_11use_defaultESF_SF_EEEEEEEPNSB_IJdlEEESJ_iNS1_9__extrema9arg_max_fIdl10ComparatorEEEEJSI_SK_iN3cub18CUB_300001_SM_100013GridEvenShareIiEENSR_9GridQueueIjEESO_EEEvDpT0_:
	.zero		977


//--------------------- .nv.constant0._ZN6thrust24THRUST_300001_SM_1000_NS8cuda_cub4core6detail13_kernel_agentINS1_8__reduce11ReduceAgentINS0_12zip_iteratorIN4cuda3std3__45tupleIJNS0_10device_ptrIdEENS0_17counting_iteratorIlNS0_11use_defaultESF_SF_EEEEEEEPNSB_IJdlEEESJ_iNS1_9__extrema9arg_max_fIdl10ComparatorEEEEJSI_SK_iSO_EEEvDpT0_ --------------------------
	.section	.nv.constant0._ZN6thrust24THRUST_300001_SM_1000_NS8cuda_cub4core6detail13_kernel_agentINS1_8__reduce11ReduceAgentINS0_12zip_iteratorIN4cuda3std3__45tupleIJNS0_10device_ptrIdEENS0_17counting_iteratorIlNS0_11use_defaultESF_SF_EEEEEEEPNSB_IJdlEEESJ_iNS1_9__extrema9arg_max_fIdl10ComparatorEEEEJSI_SK_iSO_EEEvDpT0_,"a",@progbits
	.sectionflags	@""
	.align	4
.nv.constant0._ZN6thrust24THRUST_300001_SM_1000_NS8cuda_cub4core6detail13_kernel_agentINS1_8__reduce11ReduceAgentINS0_12zip_iteratorIN4cuda3std3__45tupleIJNS0_10device_ptrIdEENS0_17counting_iteratorIlNS0_11use_defaultESF_SF_EEEEEEEPNSB_IJdlEEESJ_iNS1_9__extrema9arg_max_fIdl10ComparatorEEEEJSI_SK_iSO_EEEvDpT0_:
	.zero		925


//--------------------- .nv.constant0._Z4multPdS_ii --------------------------
	.section	.nv.constant0._Z4multPdS_ii,"a",@progbits
	.sectionflags	@""
	.align	4
.nv.constant0._Z4multPdS_ii:
	.zero		920


//--------------------- .nv.constant0._Z9updateRowPdS_iii --------------------------
	.section	.nv.constant0._Z9updateRowPdS_iii,"a",@progbits
	.sectionflags	@""
	.align	4
.nv.constant0._Z9updateRowPdS_iii:
	.zero		924


//--------------------- .nv.constant0._Z8swapRowsPdiii --------------------------
	.section	.nv.constant0._Z8swapRowsPdiii,"a",@progbits
	.sectionflags	@""
	.align	4
.nv.constant0._Z8swapRowsPdiii:
	.zero		916


//--------------------- SYMBOLS --------------------------

	.type		.nv.reservedSmem.offset0,@object
	.size		.nv.reservedSmem.offset0,0x4
	.type		.nv.reservedSmem.cap,@object
	.size		.nv.reservedSmem.cap,0x4
